//
// Generated by NVIDIA NVVM Compiler
//
// Compiler Build ID: CL-36424714
// Cuda compilation tools, release 13.0, V13.0.88
// Based on NVVM 20.0.0
//

.version 9.0
.target sm_100
.address_size 64

	// .globl	_Z24eval_prefix_kernel_batchPKiPKfS2_iiiPf
.extern .shared .align 16 .b8 smem[];
.extern .shared .align 16 .b8 shmem[];
.global .align 4 .b8 __cudart_i2opi_f[24] = {65, 144, 67, 60, 153, 149, 98, 219, 192, 221, 52, 245, 209, 87, 39, 252, 41, 21, 68, 78, 110, 131, 249, 162};

.visible .entry _Z24eval_prefix_kernel_batchPKiPKfS2_iiiPf(
	.param .u64 .ptr .align 1 _Z24eval_prefix_kernel_batchPKiPKfS2_iiiPf_param_0,
	.param .u64 .ptr .align 1 _Z24eval_prefix_kernel_batchPKiPKfS2_iiiPf_param_1,
	.param .u64 .ptr .align 1 _Z24eval_prefix_kernel_batchPKiPKfS2_iiiPf_param_2,
	.param .u32 _Z24eval_prefix_kernel_batchPKiPKfS2_iiiPf_param_3,
	.param .u32 _Z24eval_prefix_kernel_batchPKiPKfS2_iiiPf_param_4,
	.param .u32 _Z24eval_prefix_kernel_batchPKiPKfS2_iiiPf_param_5,
	.param .u64 .ptr .align 1 _Z24eval_prefix_kernel_batchPKiPKfS2_iiiPf_param_6
)
{
	.local .align 16 .b8 	__local_depot0[544];
	.reg .b64 	%SP;
	.reg .b64 	%SPL;
	.reg .pred 	%p<234>;
	.reg .b32 	%r<318>;
	.reg .b32 	%f<715>;
	.reg .b64 	%rd<141>;
	.reg .b64 	%fd<13>;

	mov.u64 	%SPL, __local_depot0;
	ld.param.u64 	%rd37, [_Z24eval_prefix_kernel_batchPKiPKfS2_iiiPf_param_1];
	ld.param.u32 	%r290, [_Z24eval_prefix_kernel_batchPKiPKfS2_iiiPf_param_3];
	ld.param.u32 	%r91, [_Z24eval_prefix_kernel_batchPKiPKfS2_iiiPf_param_4];
	ld.param.u32 	%r92, [_Z24eval_prefix_kernel_batchPKiPKfS2_iiiPf_param_5];
	ld.param.u64 	%rd38, [_Z24eval_prefix_kernel_batchPKiPKfS2_iiiPf_param_6];
	cvta.to.global.u64 	%rd1, %rd37;
	cvta.to.global.u64 	%rd2, %rd38;
	add.u64 	%rd3, %SPL, 0;
	add.u64 	%rd4, %SPL, 0;
	add.u64 	%rd5, %SPL, 0;
	add.u64 	%rd6, %SPL, 0;
	add.u64 	%rd7, %SPL, 0;
	add.u64 	%rd8, %SPL, 0;
	add.u64 	%rd9, %SPL, 32;
	mov.u32 	%r93, %ctaid.x;
	mov.u32 	%r94, %ntid.x;
	mov.u32 	%r95, %tid.x;
	mad.lo.s32 	%r1, %r93, %r94, %r95;
	setp.ge.s32 	%p2, %r1, %r92;
	@%p2 bra 	$L__BB0_205;
	setp.lt.s32 	%p3, %r290, 129;
	@%p3 bra 	$L__BB0_4;
	setp.ne.s32 	%p232, %r1, 0;
	@%p232 bra 	$L__BB0_205;
	mov.b32 	%r289, 2143289344;
	st.global.u32 	[%rd2], %r289;
	bra.uni 	$L__BB0_205;
$L__BB0_4:
	setp.lt.s32 	%p4, %r290, 1;
	mov.b32 	%r316, 0;
	@%p4 bra 	$L__BB0_202;
	mul.wide.s32 	%rd10, %r91, %r1;
	mov.b32 	%r316, 0;
	mov.u64 	%rd118, __cudart_i2opi_f;
$L__BB0_6:
	mov.u32 	%r2, %r290;
	ld.param.u64 	%rd131, [_Z24eval_prefix_kernel_batchPKiPKfS2_iiiPf_param_0];
	add.s32 	%r290, %r2, -1;
	cvta.to.global.u64 	%rd46, %rd131;
	mul.wide.u32 	%rd47, %r290, 4;
	add.s64 	%rd48, %rd46, %rd47;
	ld.global.nc.u32 	%r5, [%rd48];
	mov.pred 	%p233, -1;
	add.s32 	%r98, %r5, -10;
	setp.lt.u32 	%p6, %r98, 15;
	@%p6 bra 	$L__BB0_14;
	setp.eq.s32 	%p7, %r5, -1;
	@%p7 bra 	$L__BB0_10;
	setp.ne.s32 	%p8, %r5, 0;
	@%p8 bra 	$L__BB0_13;
	mul.wide.u32 	%rd58, %r290, 4;
	add.s64 	%rd59, %rd1, %rd58;
	ld.global.nc.f32 	%f102, [%rd59];
	mul.wide.s32 	%rd60, %r316, 4;
	add.s64 	%rd61, %rd9, %rd60;
	st.local.f32 	[%rd61], %f102;
	add.s32 	%r316, %r316, 1;
	bra.uni 	$L__BB0_201;
$L__BB0_10:
	mul.wide.u32 	%rd49, %r290, 4;
	add.s64 	%rd50, %rd1, %rd49;
	ld.global.nc.f32 	%f101, [%rd50];
	cvt.rzi.s32.f32 	%r7, %f101;
	setp.lt.s32 	%p9, %r7, 0;
	setp.ge.s32 	%p10, %r7, %r91;
	mov.f32 	%f705, 0f00000000;
	or.pred  	%p11, %p9, %p10;
	@%p11 bra 	$L__BB0_12;
	ld.param.u64 	%rd132, [_Z24eval_prefix_kernel_batchPKiPKfS2_iiiPf_param_2];
	cvt.u64.u32 	%rd51, %r7;
	add.s64 	%rd52, %rd10, %rd51;
	cvta.to.global.u64 	%rd53, %rd132;
	shl.b64 	%rd54, %rd52, 2;
	add.s64 	%rd55, %rd53, %rd54;
	ld.global.nc.f32 	%f705, [%rd55];
$L__BB0_12:
	mul.wide.s32 	%rd56, %r316, 4;
	add.s64 	%rd57, %rd9, %rd56;
	st.local.f32 	[%rd57], %f705;
	add.s32 	%r316, %r316, 1;
	bra.uni 	$L__BB0_201;
$L__BB0_13:
	mov.pred 	%p233, 0;
$L__BB0_14:
	add.s32 	%r99, %r5, -25;
	setp.gt.u32 	%p13, %r99, 2;
	not.pred 	%p14, %p233;
	and.pred  	%p15, %p13, %p14;
	mov.f32 	%f703, 0f00000000;
	mov.f32 	%f713, 0f00000000;
	@%p15 bra 	$L__BB0_105;
	mul.wide.s32 	%rd93, %r316, 4;
	add.s64 	%rd11, %rd9, %rd93;
	ld.local.f32 	%f3, [%rd11+-4];
	setp.gt.s32 	%p143, %r5, 13;
	@%p143 bra 	$L__BB0_41;
	setp.gt.s32 	%p163, %r5, 6;
	@%p163 bra 	$L__BB0_26;
	setp.gt.s32 	%p173, %r5, 3;
	@%p173 bra 	$L__BB0_22;
	setp.eq.s32 	%p177, %r5, 1;
	@%p177 bra 	$L__BB0_66;
	setp.eq.s32 	%p178, %r5, 2;
	mov.f32 	%f709, %f3;
	@%p178 bra 	$L__BB0_104;
	setp.eq.s32 	%p179, %r5, 3;
	mov.f32 	%f709, %f703;
	@%p179 bra 	$L__BB0_21;
	bra.uni 	$L__BB0_104;
$L__BB0_21:
	mul.f32 	%f709, %f3, 0f00000000;
	bra.uni 	$L__BB0_104;
$L__BB0_22:
	setp.eq.s32 	%p174, %r5, 4;
	@%p174 bra 	$L__BB0_67;
	setp.eq.s32 	%p175, %r5, 5;
	@%p175 bra 	$L__BB0_68;
	setp.eq.s32 	%p176, %r5, 6;
	mov.f32 	%f709, %f703;
	@%p176 bra 	$L__BB0_25;
	bra.uni 	$L__BB0_104;
$L__BB0_25:
	setp.le.f32 	%p229, %f3, 0f00000000;
	selp.f32 	%f709, %f3, 0f00000000, %p229;
	bra.uni 	$L__BB0_104;
$L__BB0_26:
	setp.gt.s32 	%p164, %r5, 9;
	@%p164 bra 	$L__BB0_32;
	setp.eq.s32 	%p170, %r5, 7;
	@%p170 bra 	$L__BB0_69;
	setp.eq.s32 	%p171, %r5, 8;
	@%p171 bra 	$L__BB0_70;
	setp.eq.s32 	%p172, %r5, 9;
	mov.f32 	%f709, %f703;
	@%p172 bra 	$L__BB0_30;
	bra.uni 	$L__BB0_104;
$L__BB0_30:
	setp.eq.f32 	%p227, %f3, 0f00000000;
	mov.f32 	%f709, %f703;
	@%p227 bra 	$L__BB0_104;
	mov.f32 	%f709, 0f3F800000;
	bra.uni 	$L__BB0_104;
$L__BB0_32:
	setp.gt.s32 	%p165, %r5, 11;
	@%p165 bra 	$L__BB0_38;
	setp.eq.s32 	%p168, %r5, 10;
	@%p168 bra 	$L__BB0_71;
	setp.eq.s32 	%p169, %r5, 11;
	mov.f32 	%f709, %f703;
	@%p169 bra 	$L__BB0_35;
	bra.uni 	$L__BB0_104;
$L__BB0_35:
	mul.f32 	%f660, %f3, 0f3F22F983;
	cvt.rni.s32.f32 	%r299, %f660;
	cvt.rn.f32.s32 	%f661, %r299;
	fma.rn.f32 	%f662, %f661, 0fBFC90FDA, %f3;
	fma.rn.f32 	%f663, %f661, 0fB3A22168, %f662;
	fma.rn.f32 	%f707, %f661, 0fA7C234C5, %f663;
	abs.f32 	%f16, %f3;
	setp.ltu.f32 	%p211, %f16, 0f47CE4780;
	@%p211 bra 	$L__BB0_85;
	setp.neu.f32 	%p212, %f16, 0f7F800000;
	@%p212 bra 	$L__BB0_80;
	mov.f32 	%f666, 0f00000000;
	mul.rn.f32 	%f707, %f3, %f666;
	mov.b32 	%r299, 0;
	bra.uni 	$L__BB0_85;
$L__BB0_38:
	setp.eq.s32 	%p166, %r5, 12;
	@%p166 bra 	$L__BB0_86;
	setp.eq.s32 	%p167, %r5, 13;
	mov.f32 	%f709, %f703;
	@%p167 bra 	$L__BB0_40;
	bra.uni 	$L__BB0_104;
$L__BB0_40:
	abs.f32 	%f616, %f3;
	mov.f32 	%f617, 0f3FB8AA3B;
	mul.rn.f32 	%f618, %f616, %f617;
	cvt.rzi.f32.f32 	%f619, %f618;
	abs.f32 	%f620, %f619;
	setp.gt.f32 	%p201, %f620, 0f42FC0000;
	mov.f32 	%f621, 0f42FC0000;
	copysign.f32 	%f622, %f619, %f621;
	selp.f32 	%f623, %f622, %f619, %p201;
	fma.rn.f32 	%f624, %f623, 0fBF317218, %f616;
	fma.rn.f32 	%f625, %f623, 0f3102E308, %f624;
	mul.f32 	%f626, %f625, 0f3FB8AA3B;
	add.f32 	%f627, %f623, 0f4B40007D;
	mov.b32 	%r220, %f627;
	shl.b32 	%r221, %r220, 23;
	mov.b32 	%f628, %r221;
	ex2.approx.ftz.f32 	%f629, %f626;
	mul.f32 	%f630, %f629, %f628;
	mov.f32 	%f631, 0fBE000000;
	div.approx.ftz.f32 	%f632, %f631, %f630;
	fma.rn.f32 	%f633, %f630, 0f40000000, %f632;
	mul.f32 	%f634, %f3, %f3;
	fma.rn.f32 	%f635, %f634, 0f363D0ADA, 0f394FFF49;
	fma.rn.f32 	%f636, %f635, %f634, 0f3C08889A;
	fma.rn.f32 	%f637, %f636, %f634, 0f3E2AAAAB;
	mul.f32 	%f638, %f634, %f637;
	fma.rn.f32 	%f639, %f638, %f3, %f3;
	setp.ge.f32 	%p202, %f616, 0f3F800000;
	copysign.f32 	%f640, %f3, %f633;
	selp.f32 	%f709, %f640, %f639, %p202;
	bra.uni 	$L__BB0_104;
$L__BB0_41:
	setp.gt.s32 	%p144, %r5, 20;
	@%p144 bra 	$L__BB0_54;
	setp.gt.s32 	%p154, %r5, 16;
	@%p154 bra 	$L__BB0_47;
	setp.eq.s32 	%p160, %r5, 14;
	@%p160 bra 	$L__BB0_95;
	setp.eq.s32 	%p161, %r5, 15;
	@%p161 bra 	$L__BB0_96;
	setp.eq.s32 	%p162, %r5, 16;
	mov.f32 	%f709, %f703;
	@%p162 bra 	$L__BB0_46;
	bra.uni 	$L__BB0_104;
$L__BB0_46:
	fma.rn.f32 	%f574, %f3, 0f3BBB989D, 0f3F000000;
	cvt.sat.f32.f32 	%f575, %f574;
	mov.f32 	%f576, 0f4B400001;
	mov.f32 	%f577, 0f437C0000;
	fma.rm.f32 	%f578, %f575, %f577, %f576;
	add.f32 	%f579, %f578, 0fCB40007F;
	neg.f32 	%f580, %f579;
	fma.rn.f32 	%f581, %f3, 0f3FB8AA3B, %f580;
	fma.rn.f32 	%f582, %f3, 0f32A57060, %f581;
	mov.b32 	%r216, %f578;
	shl.b32 	%r217, %r216, 23;
	mov.b32 	%f583, %r217;
	ex2.approx.ftz.f32 	%f584, %f582;
	mul.f32 	%f709, %f584, %f583;
	bra.uni 	$L__BB0_104;
$L__BB0_47:
	setp.gt.s32 	%p155, %r5, 18;
	@%p155 bra 	$L__BB0_51;
	setp.eq.s32 	%p158, %r5, 17;
	@%p158 bra 	$L__BB0_97;
	setp.eq.s32 	%p159, %r5, 18;
	mov.f32 	%f709, %f703;
	@%p159 bra 	$L__BB0_50;
	bra.uni 	$L__BB0_104;
$L__BB0_50:
	setp.eq.f32 	%p194, %f3, 0f00000000;
	rcp.rn.f32 	%f553, %f3;
	selp.f32 	%f709, 0f7FC00000, %f553, %p194;
	bra.uni 	$L__BB0_104;
$L__BB0_51:
	setp.eq.s32 	%p156, %r5, 19;
	@%p156 bra 	$L__BB0_98;
	setp.eq.s32 	%p157, %r5, 20;
	mov.f32 	%f709, %f703;
	@%p157 bra 	$L__BB0_53;
	bra.uni 	$L__BB0_104;
$L__BB0_53:
	abs.f32 	%f510, %f3;
	fma.rn.f32 	%f511, %f510, 0fBF000000, 0f3F000000;
	rsqrt.approx.ftz.f32 	%f512, %f511;
	mul.f32 	%f513, %f511, %f512;
	mul.f32 	%f514, %f512, 0fBF000000;
	fma.rn.f32 	%f515, %f513, %f514, 0f3F000000;
	fma.rn.f32 	%f516, %f513, %f515, %f513;
	setp.eq.f32 	%p188, %f510, 0f3F800000;
	selp.f32 	%f517, 0f00000000, %f516, %p188;
	setp.gt.f32 	%p189, %f510, 0f3F0F5C29;
	selp.f32 	%f518, %f517, %f510, %p189;
	copysign.f32 	%f519, %f3, %f518;
	mul.f32 	%f520, %f519, %f519;
	fma.rn.f32 	%f521, %f520, 0f3D10ECEF, 0f3C8B1ABB;
	fma.rn.f32 	%f522, %f521, %f520, 0f3CFC028C;
	fma.rn.f32 	%f523, %f522, %f520, 0f3D372139;
	fma.rn.f32 	%f524, %f523, %f520, 0f3D9993DB;
	fma.rn.f32 	%f525, %f524, %f520, 0f3E2AAAC6;
	mul.f32 	%f526, %f520, %f525;
	fma.rn.f32 	%f527, %f526, %f519, %f519;
	neg.f32 	%f528, %f527;
	selp.f32 	%f529, %f527, %f528, %p189;
	fma.rn.f32 	%f530, 0f3F6EE581, 0f3FD774EB, %f529;
	setp.gt.f32 	%p190, %f3, 0f3F0F5C29;
	selp.f32 	%f531, %f527, %f530, %p190;
	add.f32 	%f532, %f531, %f531;
	selp.f32 	%f709, %f532, %f531, %p189;
	bra.uni 	$L__BB0_104;
$L__BB0_54:
	setp.gt.s32 	%p145, %r5, 23;
	@%p145 bra 	$L__BB0_59;
	setp.eq.s32 	%p151, %r5, 21;
	@%p151 bra 	$L__BB0_99;
	setp.eq.s32 	%p152, %r5, 22;
	@%p152 bra 	$L__BB0_100;
	setp.eq.s32 	%p153, %r5, 23;
	mov.f32 	%f709, %f703;
	@%p153 bra 	$L__BB0_58;
	bra.uni 	$L__BB0_104;
$L__BB0_58:
	abs.f32 	%f468, %f3;
	setp.le.f32 	%p180, %f468, 0f3089705F;
	setp.lt.f32 	%p181, %f3, 0f00000000;
	selp.f32 	%f469, 0fB089705F, 0f3089705F, %p181;
	selp.f32 	%f470, %f469, %f3, %p180;
	rcp.rn.f32 	%f709, %f470;
	bra.uni 	$L__BB0_104;
$L__BB0_59:
	setp.gt.s32 	%p146, %r5, 25;
	@%p146 bra 	$L__BB0_63;
	setp.eq.s32 	%p149, %r5, 24;
	@%p149 bra 	$L__BB0_102;
	setp.eq.s32 	%p150, %r5, 25;
	mov.f32 	%f709, %f703;
	@%p150 bra 	$L__BB0_62;
	bra.uni 	$L__BB0_104;
$L__BB0_62:
	neg.f32 	%f709, %f3;
	bra.uni 	$L__BB0_104;
$L__BB0_63:
	setp.eq.s32 	%p147, %r5, 26;
	@%p147 bra 	$L__BB0_103;
	setp.eq.s32 	%p148, %r5, 27;
	mov.f32 	%f709, %f703;
	@%p148 bra 	$L__BB0_65;
	bra.uni 	$L__BB0_104;
$L__BB0_65:
	abs.f32 	%f467, %f3;
	sqrt.rn.f32 	%f709, %f467;
	bra.uni 	$L__BB0_104;
$L__BB0_66:
	add.f32 	%f709, %f3, 0f00000000;
	bra.uni 	$L__BB0_104;
$L__BB0_67:
	mov.f32 	%f709, 0f7FC00000;
	bra.uni 	$L__BB0_104;
$L__BB0_68:
	mov.f32 	%f709, 0f3F800000;
	bra.uni 	$L__BB0_104;
$L__BB0_69:
	setp.ge.f32 	%p228, %f3, 0f00000000;
	selp.f32 	%f709, %f3, 0f00000000, %p228;
	bra.uni 	$L__BB0_104;
$L__BB0_70:
	div.rn.f32 	%f709, %f3, 0f3089705F;
	bra.uni 	$L__BB0_104;
$L__BB0_71:
	mul.f32 	%f679, %f3, 0f3F22F983;
	cvt.rni.s32.f32 	%r295, %f679;
	cvt.rn.f32.s32 	%f680, %r295;
	fma.rn.f32 	%f681, %f680, 0fBFC90FDA, %f3;
	fma.rn.f32 	%f682, %f680, 0fB3A22168, %f681;
	fma.rn.f32 	%f706, %f680, 0fA7C234C5, %f682;
	abs.f32 	%f10, %f3;
	setp.ltu.f32 	%p219, %f10, 0f47CE4780;
	@%p219 bra 	$L__BB0_79;
	setp.neu.f32 	%p220, %f10, 0f7F800000;
	@%p220 bra 	$L__BB0_74;
	mov.f32 	%f685, 0f00000000;
	mul.rn.f32 	%f706, %f3, %f685;
	mov.b32 	%r295, 0;
	bra.uni 	$L__BB0_79;
$L__BB0_74:
	mov.b32 	%r10, %f3;
	mov.b64 	%rd133, 0;
	mov.b32 	%r292, 0;
$L__BB0_75:
	.pragma "nounroll";
	mul.wide.u32 	%rd117, %r292, 4;
	add.s64 	%rd119, %rd118, %rd117;
	ld.global.nc.u32 	%r267, [%rd119];
	shl.b32 	%r268, %r10, 8;
	or.b32  	%r269, %r268, -2147483648;
	mad.wide.u32 	%rd120, %r267, %r269, %rd133;
	shr.u64 	%rd133, %rd120, 32;
	add.s64 	%rd121, %rd8, %rd117;
	st.local.u32 	[%rd121], %rd120;
	add.s32 	%r292, %r292, 1;
	setp.ne.s32 	%p221, %r292, 6;
	@%p221 bra 	$L__BB0_75;
	shr.u32 	%r270, %r10, 23;
	st.local.u32 	[%rd8+24], %rd133;
	and.b32  	%r13, %r270, 31;
	and.b32  	%r271, %r270, 224;
	add.s32 	%r272, %r271, -128;
	shr.u32 	%r273, %r272, 5;
	mul.wide.u32 	%rd122, %r273, 4;
	sub.s64 	%rd14, %rd8, %rd122;
	ld.local.u32 	%r293, [%rd14+24];
	ld.local.u32 	%r294, [%rd14+20];
	setp.eq.s32 	%p222, %r13, 0;
	@%p222 bra 	$L__BB0_78;
	shf.l.wrap.b32 	%r293, %r294, %r293, %r13;
	ld.local.u32 	%r274, [%rd14+16];
	shf.l.wrap.b32 	%r294, %r274, %r294, %r13;
$L__BB0_78:
	shr.u32 	%r275, %r293, 30;
	shf.l.wrap.b32 	%r276, %r294, %r293, 2;
	shl.b32 	%r277, %r294, 2;
	shr.u32 	%r278, %r276, 31;
	add.s32 	%r279, %r278, %r275;
	neg.s32 	%r280, %r279;
	setp.lt.s32 	%p223, %r10, 0;
	selp.b32 	%r295, %r280, %r279, %p223;
	xor.b32  	%r281, %r276, %r10;
	shr.s32 	%r282, %r276, 31;
	xor.b32  	%r283, %r282, %r276;
	xor.b32  	%r284, %r282, %r277;
	cvt.u64.u32 	%rd123, %r283;
	shl.b64 	%rd124, %rd123, 32;
	cvt.u64.u32 	%rd125, %r284;
	or.b64  	%rd126, %rd124, %rd125;
	cvt.rn.f64.s64 	%fd11, %rd126;
	mul.f64 	%fd12, %fd11, 0d3BF921FB54442D19;
	cvt.rn.f32.f64 	%f683, %fd12;
	neg.f32 	%f684, %f683;
	setp.lt.s32 	%p224, %r281, 0;
	selp.f32 	%f706, %f684, %f683, %p224;
$L__BB0_79:
	mul.rn.f32 	%f686, %f706, %f706;
	and.b32  	%r286, %r295, 1;
	setp.eq.b32 	%p225, %r286, 1;
	selp.f32 	%f687, 0f3F800000, %f706, %p225;
	fma.rn.f32 	%f688, %f686, %f687, 0f00000000;
	fma.rn.f32 	%f689, %f686, 0f37CBAC00, 0fBAB607ED;
	selp.f32 	%f690, %f689, 0fB94D4153, %p225;
	selp.f32 	%f691, 0f3D2AAABB, 0f3C0885E4, %p225;
	fma.rn.f32 	%f692, %f690, %f686, %f691;
	selp.f32 	%f693, 0fBEFFFFFF, 0fBE2AAAA8, %p225;
	fma.rn.f32 	%f694, %f692, %f686, %f693;
	fma.rn.f32 	%f695, %f694, %f688, %f687;
	and.b32  	%r287, %r295, 2;
	setp.eq.s32 	%p226, %r287, 0;
	mov.f32 	%f696, 0f00000000;
	sub.f32 	%f697, %f696, %f695;
	selp.f32 	%f709, %f695, %f697, %p226;
	bra.uni 	$L__BB0_104;
$L__BB0_80:
	mov.b32 	%r23, %f3;
	mov.b64 	%rd134, 0;
	mov.b32 	%r296, 0;
$L__BB0_81:
	.pragma "nounroll";
	mul.wide.u32 	%rd106, %r296, 4;
	mov.u64 	%rd107, __cudart_i2opi_f;
	add.s64 	%rd108, %rd107, %rd106;
	ld.global.nc.u32 	%r244, [%rd108];
	shl.b32 	%r245, %r23, 8;
	or.b32  	%r246, %r245, -2147483648;
	mad.wide.u32 	%rd109, %r244, %r246, %rd134;
	shr.u64 	%rd134, %rd109, 32;
	add.s64 	%rd110, %rd7, %rd106;
	st.local.u32 	[%rd110], %rd109;
	add.s32 	%r296, %r296, 1;
	setp.ne.s32 	%p213, %r296, 6;
	@%p213 bra 	$L__BB0_81;
	shr.u32 	%r247, %r23, 23;
	st.local.u32 	[%rd7+24], %rd134;
	and.b32  	%r26, %r247, 31;
	and.b32  	%r248, %r247, 224;
	add.s32 	%r249, %r248, -128;
	shr.u32 	%r250, %r249, 5;
	mul.wide.u32 	%rd111, %r250, 4;
	sub.s64 	%rd17, %rd7, %rd111;
	ld.local.u32 	%r297, [%rd17+24];
	ld.local.u32 	%r298, [%rd17+20];
	setp.eq.s32 	%p214, %r26, 0;
	@%p214 bra 	$L__BB0_84;
	shf.l.wrap.b32 	%r297, %r298, %r297, %r26;
	ld.local.u32 	%r251, [%rd17+16];
	shf.l.wrap.b32 	%r298, %r251, %r298, %r26;
$L__BB0_84:
	shr.u32 	%r252, %r297, 30;
	shf.l.wrap.b32 	%r253, %r298, %r297, 2;
	shl.b32 	%r254, %r298, 2;
	shr.u32 	%r255, %r253, 31;
	add.s32 	%r256, %r255, %r252;
	neg.s32 	%r257, %r256;
	setp.lt.s32 	%p215, %r23, 0;
	selp.b32 	%r299, %r257, %r256, %p215;
	xor.b32  	%r258, %r253, %r23;
	shr.s32 	%r259, %r253, 31;
	xor.b32  	%r260, %r259, %r253;
	xor.b32  	%r261, %r259, %r254;
	cvt.u64.u32 	%rd112, %r260;
	shl.b64 	%rd113, %rd112, 32;
	cvt.u64.u32 	%rd114, %r261;
	or.b64  	%rd115, %rd113, %rd114;
	cvt.rn.f64.s64 	%fd9, %rd115;
	mul.f64 	%fd10, %fd9, 0d3BF921FB54442D19;
	cvt.rn.f32.f64 	%f664, %fd10;
	neg.f32 	%f665, %f664;
	setp.lt.s32 	%p216, %r258, 0;
	selp.f32 	%f707, %f665, %f664, %p216;
$L__BB0_85:
	add.s32 	%r263, %r299, 1;
	mul.rn.f32 	%f667, %f707, %f707;
	and.b32  	%r264, %r299, 1;
	setp.eq.b32 	%p217, %r264, 1;
	selp.f32 	%f668, %f707, 0f3F800000, %p217;
	fma.rn.f32 	%f669, %f667, %f668, 0f00000000;
	fma.rn.f32 	%f670, %f667, 0f37CBAC00, 0fBAB607ED;
	selp.f32 	%f671, 0fB94D4153, %f670, %p217;
	selp.f32 	%f672, 0f3C0885E4, 0f3D2AAABB, %p217;
	fma.rn.f32 	%f673, %f671, %f667, %f672;
	selp.f32 	%f674, 0fBE2AAAA8, 0fBEFFFFFF, %p217;
	fma.rn.f32 	%f675, %f673, %f667, %f674;
	fma.rn.f32 	%f676, %f675, %f669, %f668;
	and.b32  	%r265, %r263, 2;
	setp.eq.s32 	%p218, %r265, 0;
	mov.f32 	%f677, 0f00000000;
	sub.f32 	%f678, %f677, %f676;
	selp.f32 	%f709, %f676, %f678, %p218;
	bra.uni 	$L__BB0_104;
$L__BB0_86:
	mul.f32 	%f641, %f3, 0f3F22F983;
	cvt.rni.s32.f32 	%r303, %f641;
	cvt.rn.f32.s32 	%f642, %r303;
	fma.rn.f32 	%f643, %f642, 0fBFC90FDA, %f3;
	fma.rn.f32 	%f644, %f642, 0fB3A22168, %f643;
	fma.rn.f32 	%f708, %f642, 0fA7C234C5, %f644;
	abs.f32 	%f22, %f3;
	setp.ltu.f32 	%p203, %f22, 0f47CE4780;
	@%p203 bra 	$L__BB0_94;
	setp.neu.f32 	%p204, %f22, 0f7F800000;
	@%p204 bra 	$L__BB0_89;
	mov.f32 	%f647, 0f00000000;
	mul.rn.f32 	%f708, %f3, %f647;
	mov.b32 	%r303, 0;
	bra.uni 	$L__BB0_94;
$L__BB0_89:
	mov.b32 	%r36, %f3;
	mov.b64 	%rd135, 0;
	mov.b32 	%r300, 0;
$L__BB0_90:
	.pragma "nounroll";
	mul.wide.u32 	%rd95, %r300, 4;
	mov.u64 	%rd96, __cudart_i2opi_f;
	add.s64 	%rd97, %rd96, %rd95;
	ld.global.nc.u32 	%r223, [%rd97];
	shl.b32 	%r224, %r36, 8;
	or.b32  	%r225, %r224, -2147483648;
	mad.wide.u32 	%rd98, %r223, %r225, %rd135;
	shr.u64 	%rd135, %rd98, 32;
	add.s64 	%rd99, %rd6, %rd95;
	st.local.u32 	[%rd99], %rd98;
	add.s32 	%r300, %r300, 1;
	setp.ne.s32 	%p205, %r300, 6;
	@%p205 bra 	$L__BB0_90;
	shr.u32 	%r226, %r36, 23;
	st.local.u32 	[%rd6+24], %rd135;
	and.b32  	%r39, %r226, 31;
	and.b32  	%r227, %r226, 224;
	add.s32 	%r228, %r227, -128;
	shr.u32 	%r229, %r228, 5;
	mul.wide.u32 	%rd100, %r229, 4;
	sub.s64 	%rd20, %rd6, %rd100;
	ld.local.u32 	%r301, [%rd20+24];
	ld.local.u32 	%r302, [%rd20+20];
	setp.eq.s32 	%p206, %r39, 0;
	@%p206 bra 	$L__BB0_93;
	shf.l.wrap.b32 	%r301, %r302, %r301, %r39;
	ld.local.u32 	%r230, [%rd20+16];
	shf.l.wrap.b32 	%r302, %r230, %r302, %r39;
$L__BB0_93:
	shr.u32 	%r231, %r301, 30;
	shf.l.wrap.b32 	%r232, %r302, %r301, 2;
	shl.b32 	%r233, %r302, 2;
	shr.u32 	%r234, %r232, 31;
	add.s32 	%r235, %r234, %r231;
	neg.s32 	%r236, %r235;
	setp.lt.s32 	%p207, %r36, 0;
	selp.b32 	%r303, %r236, %r235, %p207;
	xor.b32  	%r237, %r232, %r36;
	shr.s32 	%r238, %r232, 31;
	xor.b32  	%r239, %r238, %r232;
	xor.b32  	%r240, %r238, %r233;
	cvt.u64.u32 	%rd101, %r239;
	shl.b64 	%rd102, %rd101, 32;
	cvt.u64.u32 	%rd103, %r240;
	or.b64  	%rd104, %rd102, %rd103;
	cvt.rn.f64.s64 	%fd7, %rd104;
	mul.f64 	%fd8, %fd7, 0d3BF921FB54442D19;
	cvt.rn.f32.f64 	%f645, %fd8;
	neg.f32 	%f646, %f645;
	setp.lt.s32 	%p208, %r237, 0;
	selp.f32 	%f708, %f646, %f645, %p208;
$L__BB0_94:
	mul.f32 	%f648, %f708, %f708;
	fma.rn.f32 	%f649, %f648, 0f3C190000, 0f3B560000;
	fma.rn.f32 	%f650, %f649, %f648, 0f3CC70000;
	fma.rn.f32 	%f651, %f650, %f648, 0f3D5B0000;
	fma.rn.f32 	%f652, %f651, %f648, 0f3E089438;
	fma.rn.f32 	%f653, %f652, %f648, 0f3EAAAA88;
	mul.rn.f32 	%f654, %f648, %f708;
	fma.rn.f32 	%f655, %f653, %f654, %f708;
	abs.f32 	%f656, %f708;
	setp.eq.f32 	%p209, %f656, 0f3A00B43C;
	selp.f32 	%f657, %f708, %f655, %p209;
	and.b32  	%r242, %r303, 1;
	setp.eq.b32 	%p210, %r242, 1;
	neg.f32 	%f658, %f657;
	rcp.approx.ftz.f32 	%f659, %f658;
	selp.f32 	%f709, %f659, %f657, %p210;
	bra.uni 	$L__BB0_104;
$L__BB0_95:
	abs.f32 	%f599, %f3;
	mov.f32 	%f600, 0f3FB8AA3B;
	mul.rn.f32 	%f601, %f599, %f600;
	cvt.rzi.f32.f32 	%f602, %f601;
	abs.f32 	%f603, %f602;
	setp.gt.f32 	%p200, %f603, 0f42FC0000;
	mov.f32 	%f604, 0f42FC0000;
	copysign.f32 	%f605, %f602, %f604;
	selp.f32 	%f606, %f605, %f602, %p200;
	fma.rn.f32 	%f607, %f606, 0fBF317218, %f599;
	fma.rn.f32 	%f608, %f606, 0f3102E308, %f607;
	mul.f32 	%f609, %f608, 0f3FB8AA3B;
	add.f32 	%f610, %f606, 0f4B40007D;
	mov.b32 	%r218, %f610;
	shl.b32 	%r219, %r218, 23;
	mov.b32 	%f611, %r219;
	ex2.approx.ftz.f32 	%f612, %f609;
	mul.f32 	%f613, %f612, %f611;
	mov.f32 	%f614, 0f3E000000;
	div.approx.ftz.f32 	%f615, %f614, %f613;
	fma.rn.f32 	%f709, %f613, 0f40000000, %f615;
	bra.uni 	$L__BB0_104;
$L__BB0_96:
	abs.f32 	%f585, %f3;
	mul.f32 	%f586, %f585, 0f4038AA3B;
	ex2.approx.ftz.f32 	%f587, %f586;
	add.f32 	%f588, %f587, 0f3F800000;
	rcp.approx.ftz.f32 	%f589, %f588;
	fma.rn.f32 	%f590, %f589, 0fC0000000, 0f3F800000;
	setp.ge.f32 	%p198, %f585, 0f41102CB4;
	selp.f32 	%f591, 0f3F800000, %f590, %p198;
	copysign.f32 	%f592, %f3, %f591;
	mul.f32 	%f593, %f3, %f3;
	fma.rn.f32 	%f594, %f593, 0f3C80F082, 0fBD563CAE;
	fma.rn.f32 	%f595, %f594, %f593, 0f3E085941;
	fma.rn.f32 	%f596, %f595, %f593, 0fBEAAA9ED;
	fma.rn.f32 	%f597, %f596, %f593, 0f00000000;
	fma.rn.f32 	%f598, %f597, %f3, %f3;
	setp.ge.f32 	%p199, %f585, 0f3F19999A;
	selp.f32 	%f709, %f592, %f598, %p199;
	bra.uni 	$L__BB0_104;
$L__BB0_97:
	setp.lt.f32 	%p195, %f3, 0f00800000;
	mul.f32 	%f554, %f3, 0f4B000000;
	selp.f32 	%f555, %f554, %f3, %p195;
	selp.f32 	%f556, 0fC1B80000, 0f00000000, %p195;
	mov.b32 	%r212, %f555;
	add.s32 	%r213, %r212, -1059760811;
	and.b32  	%r214, %r213, -8388608;
	sub.s32 	%r215, %r212, %r214;
	mov.b32 	%f557, %r215;
	cvt.rn.f32.s32 	%f558, %r214;
	fma.rn.f32 	%f559, %f558, 0f34000000, %f556;
	add.f32 	%f560, %f557, 0fBF800000;
	fma.rn.f32 	%f561, %f560, 0fBE055027, 0f3E1039F6;
	fma.rn.f32 	%f562, %f561, %f560, 0fBDF8CDCC;
	fma.rn.f32 	%f563, %f562, %f560, 0f3E0F2955;
	fma.rn.f32 	%f564, %f563, %f560, 0fBE2AD8B9;
	fma.rn.f32 	%f565, %f564, %f560, 0f3E4CED0B;
	fma.rn.f32 	%f566, %f565, %f560, 0fBE7FFF22;
	fma.rn.f32 	%f567, %f566, %f560, 0f3EAAAA78;
	fma.rn.f32 	%f568, %f567, %f560, 0fBF000000;
	mul.f32 	%f569, %f560, %f568;
	fma.rn.f32 	%f570, %f569, %f560, %f560;
	fma.rn.f32 	%f571, %f559, 0f3F317218, %f570;
	setp.gt.u32 	%p196, %r212, 2139095039;
	fma.rn.f32 	%f572, %f555, 0f7F800000, 0f7F800000;
	selp.f32 	%f573, %f572, %f571, %p196;
	setp.eq.f32 	%p197, %f555, 0f00000000;
	selp.f32 	%f709, 0fFF800000, %f573, %p197;
	bra.uni 	$L__BB0_104;
$L__BB0_98:
	abs.f32 	%f533, %f3;
	fma.rn.f32 	%f534, %f533, 0fBF000000, 0f3F000000;
	rsqrt.approx.ftz.f32 	%f535, %f534;
	mul.f32 	%f536, %f534, %f535;
	mul.f32 	%f537, %f535, 0fBF000000;
	fma.rn.f32 	%f538, %f536, %f537, 0f3F000000;
	fma.rn.f32 	%f539, %f536, %f538, %f536;
	setp.eq.f32 	%p191, %f533, 0f3F800000;
	selp.f32 	%f540, 0f00000000, %f539, %p191;
	setp.gt.f32 	%p192, %f533, 0f3F0F5C29;
	selp.f32 	%f541, %f540, %f533, %p192;
	mul.f32 	%f542, %f541, %f541;
	fma.rn.f32 	%f543, %f542, 0f3D4DD2F7, 0f3C99CA97;
	fma.rn.f32 	%f544, %f543, %f542, 0f3D3F90E8;
	fma.rn.f32 	%f545, %f544, %f542, 0f3D993CCF;
	fma.rn.f32 	%f546, %f545, %f542, 0f3E2AAC04;
	mul.f32 	%f547, %f542, %f546;
	fma.rn.f32 	%f548, %f547, %f541, %f541;
	mul.f32 	%f549, %f548, 0fC0000000;
	fma.rn.f32 	%f550, 0f3F6EE581, 0f3FD774EB, %f549;
	selp.f32 	%f551, %f550, %f548, %p192;
	setp.num.f32 	%p193, %f551, %f551;
	copysign.f32 	%f552, %f3, %f551;
	selp.f32 	%f709, %f552, %f551, %p193;
	bra.uni 	$L__BB0_104;
$L__BB0_99:
	abs.f32 	%f493, %f3;
	setp.gt.f32 	%p186, %f493, 0f3F800000;
	rcp.approx.ftz.f32 	%f494, %f493;
	selp.f32 	%f495, %f494, %f493, %p186;
	mul.f32 	%f496, %f495, %f495;
	fma.rn.f32 	%f497, %f496, 0f3B2090AA, 0fBC6BE14F;
	fma.rn.f32 	%f498, %f497, %f496, 0f3D23397E;
	fma.rn.f32 	%f499, %f498, %f496, 0fBD948A7A;
	fma.rn.f32 	%f500, %f499, %f496, 0f3DD76B21;
	fma.rn.f32 	%f501, %f500, %f496, 0fBE111E88;
	fma.rn.f32 	%f502, %f501, %f496, 0f3E4CAF60;
	fma.rn.f32 	%f503, %f502, %f496, 0fBEAAAA27;
	mul.f32 	%f504, %f496, %f503;
	fma.rn.f32 	%f505, %f504, %f495, %f495;
	neg.f32 	%f506, %f505;
	fma.rn.f32 	%f507, 0f3F6EE581, 0f3FD774EB, %f506;
	selp.f32 	%f508, %f507, %f505, %p186;
	setp.num.f32 	%p187, %f493, %f493;
	copysign.f32 	%f509, %f3, %f508;
	selp.f32 	%f709, %f509, %f508, %p187;
	bra.uni 	$L__BB0_104;
$L__BB0_100:
	setp.eq.f32 	%p182, %f3, 0f00000000;
	mov.f32 	%f709, 0fCE6E6B28;
	@%p182 bra 	$L__BB0_104;
	abs.f32 	%f472, %f3;
	setp.lt.f32 	%p183, %f472, 0f00800000;
	mul.f32 	%f473, %f472, 0f4B000000;
	selp.f32 	%f474, %f473, %f472, %p183;
	selp.f32 	%f475, 0fC1B80000, 0f00000000, %p183;
	mov.b32 	%r208, %f474;
	add.s32 	%r209, %r208, -1059760811;
	and.b32  	%r210, %r209, -8388608;
	sub.s32 	%r211, %r208, %r210;
	mov.b32 	%f476, %r211;
	cvt.rn.f32.s32 	%f477, %r210;
	fma.rn.f32 	%f478, %f477, 0f34000000, %f475;
	add.f32 	%f479, %f476, 0fBF800000;
	fma.rn.f32 	%f480, %f479, 0fBE055027, 0f3E1039F6;
	fma.rn.f32 	%f481, %f480, %f479, 0fBDF8CDCC;
	fma.rn.f32 	%f482, %f481, %f479, 0f3E0F2955;
	fma.rn.f32 	%f483, %f482, %f479, 0fBE2AD8B9;
	fma.rn.f32 	%f484, %f483, %f479, 0f3E4CED0B;
	fma.rn.f32 	%f485, %f484, %f479, 0fBE7FFF22;
	fma.rn.f32 	%f486, %f485, %f479, 0f3EAAAA78;
	fma.rn.f32 	%f487, %f486, %f479, 0fBF000000;
	mul.f32 	%f488, %f479, %f487;
	fma.rn.f32 	%f489, %f488, %f479, %f479;
	fma.rn.f32 	%f490, %f478, 0f3F317218, %f489;
	setp.gt.u32 	%p184, %r208, 2139095039;
	fma.rn.f32 	%f491, %f474, 0f7F800000, 0f7F800000;
	selp.f32 	%f492, %f491, %f490, %p184;
	setp.eq.f32 	%p185, %f474, 0f00000000;
	selp.f32 	%f709, 0fFF800000, %f492, %p185;
	bra.uni 	$L__BB0_104;
$L__BB0_102:
	abs.f32 	%f709, %f3;
	bra.uni 	$L__BB0_104;
$L__BB0_103:
	sqrt.rn.f32 	%f709, %f3;
$L__BB0_104:
	st.local.f32 	[%rd11+-4], %f709;
	bra.uni 	$L__BB0_201;
$L__BB0_105:
	mul.wide.s32 	%rd62, %r316, 4;
	add.s64 	%rd21, %rd9, %rd62;
	ld.local.f32 	%f43, [%rd21+-4];
	ld.local.f32 	%f44, [%rd21+-8];
	setp.gt.s32 	%p16, %r5, 12;
	@%p16 bra 	$L__BB0_130;
	setp.gt.s32 	%p32, %r5, 6;
	@%p32 bra 	$L__BB0_116;
	setp.gt.s32 	%p40, %r5, 3;
	@%p40 bra 	$L__BB0_112;
	setp.eq.s32 	%p44, %r5, 1;
	@%p44 bra 	$L__BB0_149;
	setp.eq.s32 	%p45, %r5, 2;
	@%p45 bra 	$L__BB0_150;
	setp.eq.s32 	%p46, %r5, 3;
	@%p46 bra 	$L__BB0_111;
	bra.uni 	$L__BB0_200;
$L__BB0_111:
	mul.f32 	%f713, %f43, %f44;
	bra.uni 	$L__BB0_200;
$L__BB0_112:
	setp.eq.s32 	%p41, %r5, 4;
	@%p41 bra 	$L__BB0_151;
	setp.eq.s32 	%p42, %r5, 5;
	@%p42 bra 	$L__BB0_152;
	setp.eq.s32 	%p43, %r5, 6;
	@%p43 bra 	$L__BB0_115;
	bra.uni 	$L__BB0_200;
$L__BB0_115:
	setp.le.f32 	%p113, %f43, %f44;
	selp.f32 	%f713, %f43, %f44, %p113;
	bra.uni 	$L__BB0_200;
$L__BB0_116:
	setp.gt.s32 	%p33, %r5, 9;
	@%p33 bra 	$L__BB0_124;
	setp.eq.s32 	%p37, %r5, 7;
	@%p37 bra 	$L__BB0_160;
	setp.eq.s32 	%p38, %r5, 8;
	@%p38 bra 	$L__BB0_161;
	setp.eq.s32 	%p39, %r5, 9;
	@%p39 bra 	$L__BB0_120;
	bra.uni 	$L__BB0_200;
$L__BB0_120:
	setp.eq.f32 	%p86, %f43, 0f00000000;
	setp.eq.f32 	%p87, %f44, 0f00000000;
	and.pred  	%p88, %p86, %p87;
	@%p88 bra 	$L__BB0_200;
	abs.f32 	%f59, %f43;
	mul.f32 	%f294, %f44, 0f3F000000;
	cvt.rzi.f32.f32 	%f295, %f294;
	add.f32 	%f296, %f295, %f295;
	sub.f32 	%f297, %f44, %f296;
	abs.f32 	%f60, %f297;
	abs.f32 	%f61, %f59;
	setp.lt.f32 	%p90, %f61, 0f00800000;
	mul.f32 	%f298, %f61, 0f4B800000;
	selp.f32 	%f299, %f298, %f61, %p90;
	selp.f32 	%f300, 0fC1C00000, 0f00000000, %p90;
	mov.b32 	%r176, %f299;
	add.s32 	%r177, %r176, -1060439283;
	and.b32  	%r178, %r177, -8388608;
	sub.s32 	%r179, %r176, %r178;
	mov.b32 	%f301, %r179;
	cvt.rn.f32.s32 	%f302, %r178;
	fma.rn.f32 	%f303, %f302, 0f34000000, %f300;
	add.f32 	%f304, %f301, 0fBF800000;
	add.f32 	%f305, %f301, 0f3F800000;
	rcp.approx.ftz.f32 	%f306, %f305;
	add.f32 	%f307, %f304, %f304;
	mul.f32 	%f308, %f307, %f306;
	mul.f32 	%f309, %f308, %f308;
	sub.f32 	%f310, %f304, %f308;
	add.f32 	%f311, %f310, %f310;
	neg.f32 	%f312, %f308;
	fma.rn.f32 	%f313, %f312, %f304, %f311;
	mul.rn.f32 	%f314, %f306, %f313;
	fma.rn.f32 	%f315, %f309, 0f3A2C32E4, 0f3B52E7DB;
	fma.rn.f32 	%f316, %f315, %f309, 0f3C93BB73;
	fma.rn.f32 	%f317, %f316, %f309, 0f3DF6384F;
	mul.rn.f32 	%f318, %f317, %f309;
	fma.rn.f32 	%f319, %f308, 0f3FB8AA3B, %f303;
	sub.f32 	%f320, %f303, %f319;
	fma.rn.f32 	%f321, %f308, 0f3FB8AA3B, %f320;
	fma.rn.f32 	%f322, %f314, 0f3FB8AA3B, %f321;
	fma.rn.f32 	%f323, %f308, 0f32A55E34, %f322;
	mul.f32 	%f324, %f318, 0f40400000;
	fma.rn.f32 	%f325, %f324, %f314, %f323;
	fma.rn.f32 	%f326, %f318, %f308, %f325;
	add.rn.f32 	%f327, %f319, %f326;
	neg.f32 	%f328, %f319;
	add.rn.f32 	%f329, %f327, %f328;
	neg.f32 	%f330, %f329;
	add.rn.f32 	%f331, %f326, %f330;
	mul.rn.f32 	%f332, %f327, %f44;
	neg.f32 	%f333, %f332;
	fma.rn.f32 	%f334, %f327, %f44, %f333;
	fma.rn.f32 	%f335, %f331, %f44, %f334;
	cvt.rni.f32.f32 	%f336, %f332;
	sub.f32 	%f337, %f332, %f336;
	add.f32 	%f338, %f337, %f335;
	fma.rn.f32 	%f339, %f338, 0f391FCB8E, 0f3AAF85ED;
	fma.rn.f32 	%f340, %f339, %f338, 0f3C1D9856;
	fma.rn.f32 	%f341, %f340, %f338, 0f3D6357BB;
	fma.rn.f32 	%f342, %f341, %f338, 0f3E75FDEC;
	fma.rn.f32 	%f343, %f342, %f338, 0f3F317218;
	fma.rn.f32 	%f344, %f343, %f338, 0f3F800000;
	cvt.rzi.s32.f32 	%r180, %f336;
	setp.gt.f32 	%p91, %f336, 0f00000000;
	selp.b32 	%r181, 0, -2097152000, %p91;
	add.s32 	%r182, %r181, 2130706432;
	mov.b32 	%f345, %r182;
	mul.f32 	%f346, %f344, %f345;
	shl.b32 	%r183, %r180, 23;
	sub.s32 	%r184, %r183, %r181;
	mov.b32 	%f347, %r184;
	mul.f32 	%f348, %f346, %f347;
	abs.f32 	%f349, %f332;
	setp.gt.f32 	%p92, %f349, 0f43180000;
	setp.lt.f32 	%p93, %f332, 0f00000000;
	selp.f32 	%f350, 0f00000000, 0f7F800000, %p93;
	selp.f32 	%f62, %f350, %f348, %p92;
	setp.eq.f32 	%p94, %f59, 0f3F800000;
	or.pred  	%p95, %p94, %p87;
	mov.f32 	%f713, 0f3F800000;
	@%p95 bra 	$L__BB0_200;
	setp.num.f32 	%p96, %f61, %f61;
	abs.f32 	%f351, %f44;
	setp.num.f32 	%p97, %f351, %f351;
	and.pred  	%p98, %p96, %p97;
	@%p98 bra 	$L__BB0_162;
	add.rn.f32 	%f713, %f59, %f44;
	bra.uni 	$L__BB0_200;
$L__BB0_124:
	setp.eq.s32 	%p34, %r5, 10;
	@%p34 bra 	$L__BB0_167;
	setp.eq.s32 	%p35, %r5, 11;
	@%p35 bra 	$L__BB0_176;
	setp.eq.s32 	%p36, %r5, 12;
	@%p36 bra 	$L__BB0_127;
	bra.uni 	$L__BB0_200;
$L__BB0_127:
	mul.f32 	%f235, %f43, 0f3F22F983;
	cvt.rni.s32.f32 	%r315, %f235;
	cvt.rn.f32.s32 	%f236, %r315;
	fma.rn.f32 	%f237, %f236, 0fBFC90FDA, %f43;
	fma.rn.f32 	%f238, %f236, 0fB3A22168, %f237;
	fma.rn.f32 	%f712, %f236, 0fA7C234C5, %f238;
	abs.f32 	%f80, %f43;
	setp.ltu.f32 	%p62, %f80, 0f47CE4780;
	@%p62 bra 	$L__BB0_190;
	setp.neu.f32 	%p63, %f80, 0f7F800000;
	@%p63 bra 	$L__BB0_185;
	mov.f32 	%f241, 0f00000000;
	mul.rn.f32 	%f712, %f43, %f241;
	mov.b32 	%r315, 0;
	bra.uni 	$L__BB0_190;
$L__BB0_130:
	setp.gt.s32 	%p17, %r5, 18;
	@%p17 bra 	$L__BB0_140;
	setp.gt.s32 	%p25, %r5, 15;
	@%p25 bra 	$L__BB0_136;
	setp.eq.s32 	%p29, %r5, 13;
	@%p29 bra 	$L__BB0_191;
	setp.eq.s32 	%p30, %r5, 14;
	@%p30 bra 	$L__BB0_192;
	setp.eq.s32 	%p31, %r5, 15;
	@%p31 bra 	$L__BB0_135;
	bra.uni 	$L__BB0_200;
$L__BB0_135:
	abs.f32 	%f179, %f43;
	mul.f32 	%f180, %f179, 0f4038AA3B;
	ex2.approx.ftz.f32 	%f181, %f180;
	add.f32 	%f182, %f181, 0f3F800000;
	rcp.approx.ftz.f32 	%f183, %f182;
	fma.rn.f32 	%f184, %f183, 0fC0000000, 0f3F800000;
	setp.ge.f32 	%p57, %f179, 0f41102CB4;
	selp.f32 	%f185, 0f3F800000, %f184, %p57;
	copysign.f32 	%f186, %f43, %f185;
	mul.f32 	%f187, %f43, %f43;
	fma.rn.f32 	%f188, %f187, 0f3C80F082, 0fBD563CAE;
	fma.rn.f32 	%f189, %f188, %f187, 0f3E085941;
	fma.rn.f32 	%f190, %f189, %f187, 0fBEAAA9ED;
	fma.rn.f32 	%f191, %f190, %f187, 0f00000000;
	fma.rn.f32 	%f192, %f191, %f43, %f43;
	setp.ge.f32 	%p58, %f179, 0f3F19999A;
	selp.f32 	%f713, %f186, %f192, %p58;
	bra.uni 	$L__BB0_200;
$L__BB0_136:
	setp.eq.s32 	%p26, %r5, 16;
	@%p26 bra 	$L__BB0_193;
	setp.eq.s32 	%p27, %r5, 17;
	@%p27 bra 	$L__BB0_194;
	setp.eq.s32 	%p28, %r5, 18;
	@%p28 bra 	$L__BB0_139;
	bra.uni 	$L__BB0_200;
$L__BB0_139:
	setp.eq.f32 	%p53, %f43, 0f00000000;
	rcp.rn.f32 	%f147, %f43;
	selp.f32 	%f713, 0f7FC00000, %f147, %p53;
	bra.uni 	$L__BB0_200;
$L__BB0_140:
	setp.gt.s32 	%p18, %r5, 21;
	@%p18 bra 	$L__BB0_145;
	setp.eq.s32 	%p22, %r5, 19;
	@%p22 bra 	$L__BB0_195;
	setp.eq.s32 	%p23, %r5, 20;
	@%p23 bra 	$L__BB0_196;
	setp.eq.s32 	%p24, %r5, 21;
	@%p24 bra 	$L__BB0_144;
	bra.uni 	$L__BB0_200;
$L__BB0_144:
	abs.f32 	%f424, %f43;
	setp.gt.f32 	%p135, %f424, 0f3F800000;
	rcp.approx.ftz.f32 	%f425, %f424;
	selp.f32 	%f426, %f425, %f424, %p135;
	mul.f32 	%f427, %f426, %f426;
	fma.rn.f32 	%f428, %f427, 0f3B2090AA, 0fBC6BE14F;
	fma.rn.f32 	%f429, %f428, %f427, 0f3D23397E;
	fma.rn.f32 	%f430, %f429, %f427, 0fBD948A7A;
	fma.rn.f32 	%f431, %f430, %f427, 0f3DD76B21;
	fma.rn.f32 	%f432, %f431, %f427, 0fBE111E88;
	fma.rn.f32 	%f433, %f432, %f427, 0f3E4CAF60;
	fma.rn.f32 	%f434, %f433, %f427, 0fBEAAAA27;
	mul.f32 	%f435, %f427, %f434;
	fma.rn.f32 	%f436, %f435, %f426, %f426;
	neg.f32 	%f437, %f436;
	fma.rn.f32 	%f438, 0f3F6EE581, 0f3FD774EB, %f437;
	selp.f32 	%f439, %f438, %f436, %p135;
	setp.num.f32 	%p136, %f424, %f424;
	copysign.f32 	%f440, %f43, %f439;
	selp.f32 	%f713, %f440, %f439, %p136;
	bra.uni 	$L__BB0_200;
$L__BB0_145:
	setp.eq.s32 	%p19, %r5, 22;
	@%p19 bra 	$L__BB0_197;
	setp.eq.s32 	%p20, %r5, 23;
	@%p20 bra 	$L__BB0_199;
	setp.eq.s32 	%p21, %r5, 24;
	@%p21 bra 	$L__BB0_148;
	bra.uni 	$L__BB0_200;
$L__BB0_148:
	abs.f32 	%f713, %f43;
	bra.uni 	$L__BB0_200;
$L__BB0_149:
	add.f32 	%f713, %f43, %f44;
	bra.uni 	$L__BB0_200;
$L__BB0_150:
	sub.f32 	%f713, %f43, %f44;
	bra.uni 	$L__BB0_200;
$L__BB0_151:
	div.rn.f32 	%f713, %f43, %f44;
	bra.uni 	$L__BB0_200;
$L__BB0_152:
	mul.f32 	%f361, %f44, 0f3F000000;
	cvt.rzi.f32.f32 	%f362, %f361;
	add.f32 	%f363, %f362, %f362;
	sub.f32 	%f364, %f44, %f363;
	abs.f32 	%f49, %f364;
	abs.f32 	%f50, %f43;
	setp.lt.f32 	%p114, %f50, 0f00800000;
	mul.f32 	%f365, %f50, 0f4B800000;
	selp.f32 	%f366, %f365, %f50, %p114;
	selp.f32 	%f367, 0fC1C00000, 0f00000000, %p114;
	mov.b32 	%r190, %f366;
	add.s32 	%r191, %r190, -1060439283;
	and.b32  	%r192, %r191, -8388608;
	sub.s32 	%r193, %r190, %r192;
	mov.b32 	%f368, %r193;
	cvt.rn.f32.s32 	%f369, %r192;
	fma.rn.f32 	%f370, %f369, 0f34000000, %f367;
	add.f32 	%f371, %f368, 0fBF800000;
	add.f32 	%f372, %f368, 0f3F800000;
	rcp.approx.ftz.f32 	%f373, %f372;
	add.f32 	%f374, %f371, %f371;
	mul.f32 	%f375, %f374, %f373;
	mul.f32 	%f376, %f375, %f375;
	sub.f32 	%f377, %f371, %f375;
	add.f32 	%f378, %f377, %f377;
	neg.f32 	%f379, %f375;
	fma.rn.f32 	%f380, %f379, %f371, %f378;
	mul.rn.f32 	%f381, %f373, %f380;
	fma.rn.f32 	%f382, %f376, 0f3A2C32E4, 0f3B52E7DB;
	fma.rn.f32 	%f383, %f382, %f376, 0f3C93BB73;
	fma.rn.f32 	%f384, %f383, %f376, 0f3DF6384F;
	mul.rn.f32 	%f385, %f384, %f376;
	fma.rn.f32 	%f386, %f375, 0f3FB8AA3B, %f370;
	sub.f32 	%f387, %f370, %f386;
	fma.rn.f32 	%f388, %f375, 0f3FB8AA3B, %f387;
	fma.rn.f32 	%f389, %f381, 0f3FB8AA3B, %f388;
	fma.rn.f32 	%f390, %f375, 0f32A55E34, %f389;
	mul.f32 	%f391, %f385, 0f40400000;
	fma.rn.f32 	%f392, %f391, %f381, %f390;
	fma.rn.f32 	%f393, %f385, %f375, %f392;
	add.rn.f32 	%f394, %f386, %f393;
	neg.f32 	%f395, %f386;
	add.rn.f32 	%f396, %f394, %f395;
	neg.f32 	%f397, %f396;
	add.rn.f32 	%f398, %f393, %f397;
	mul.rn.f32 	%f399, %f394, %f44;
	neg.f32 	%f400, %f399;
	fma.rn.f32 	%f401, %f394, %f44, %f400;
	fma.rn.f32 	%f402, %f398, %f44, %f401;
	cvt.rni.f32.f32 	%f403, %f399;
	sub.f32 	%f404, %f399, %f403;
	add.f32 	%f405, %f404, %f402;
	fma.rn.f32 	%f406, %f405, 0f391FCB8E, 0f3AAF85ED;
	fma.rn.f32 	%f407, %f406, %f405, 0f3C1D9856;
	fma.rn.f32 	%f408, %f407, %f405, 0f3D6357BB;
	fma.rn.f32 	%f409, %f408, %f405, 0f3E75FDEC;
	fma.rn.f32 	%f410, %f409, %f405, 0f3F317218;
	fma.rn.f32 	%f411, %f410, %f405, 0f3F800000;
	cvt.rzi.s32.f32 	%r194, %f403;
	setp.gt.f32 	%p115, %f403, 0f00000000;
	selp.b32 	%r195, 0, -2097152000, %p115;
	add.s32 	%r196, %r195, 2130706432;
	mov.b32 	%f412, %r196;
	mul.f32 	%f413, %f411, %f412;
	shl.b32 	%r197, %r194, 23;
	sub.s32 	%r198, %r197, %r195;
	mov.b32 	%f414, %r198;
	mul.f32 	%f415, %f413, %f414;
	abs.f32 	%f416, %f399;
	setp.gt.f32 	%p116, %f416, 0f43180000;
	setp.lt.f32 	%p117, %f399, 0f00000000;
	selp.f32 	%f417, 0f00000000, 0f7F800000, %p117;
	selp.f32 	%f51, %f417, %f415, %p116;
	setp.eq.f32 	%p118, %f43, 0f3F800000;
	setp.eq.f32 	%p119, %f44, 0f00000000;
	or.pred  	%p120, %p118, %p119;
	mov.f32 	%f713, 0f3F800000;
	@%p120 bra 	$L__BB0_200;
	setp.num.f32 	%p121, %f50, %f50;
	abs.f32 	%f418, %f44;
	setp.num.f32 	%p122, %f418, %f418;
	and.pred  	%p123, %p121, %p122;
	@%p123 bra 	$L__BB0_155;
	add.rn.f32 	%f713, %f43, %f44;
	bra.uni 	$L__BB0_200;
$L__BB0_155:
	setp.neu.f32 	%p124, %f43, 0f00000000;
	setp.neu.f32 	%p125, %f50, 0f7F800000;
	and.pred  	%p126, %p124, %p125;
	@%p126 bra 	$L__BB0_157;
	setp.neu.f32 	%p133, %f49, 0f3F800000;
	add.f32 	%f423, %f43, %f43;
	mov.b32 	%r199, %f423;
	setp.lt.f32 	%p134, %f44, 0f00000000;
	xor.b32  	%r200, %r199, 2139095040;
	selp.b32 	%r201, %r200, %r199, %p134;
	and.b32  	%r202, %r201, 2147483647;
	selp.b32 	%r203, %r202, %r201, %p133;
	mov.b32 	%f713, %r203;
	bra.uni 	$L__BB0_200;
$L__BB0_157:
	setp.eq.f32 	%p127, %f43, 0fBF800000;
	setp.eq.f32 	%p128, %f418, 0f7F800000;
	and.pred  	%p129, %p127, %p128;
	@%p129 bra 	$L__BB0_200;
	setp.geu.f32 	%p130, %f43, 0f00000000;
	mov.f32 	%f713, %f51;
	@%p130 bra 	$L__BB0_200;
	setp.neu.f32 	%p131, %f49, 0f3F800000;
	neg.f32 	%f420, %f51;
	selp.f32 	%f421, %f51, %f420, %p131;
	cvt.rmi.f32.f32 	%f422, %f44;
	setp.neu.f32 	%p132, %f44, %f422;
	selp.f32 	%f713, 0f7FFFFFFF, %f421, %p132;
	bra.uni 	$L__BB0_200;
$L__BB0_160:
	setp.ge.f32 	%p112, %f43, %f44;
	selp.f32 	%f713, %f43, %f44, %p112;
	bra.uni 	$L__BB0_200;
$L__BB0_161:
	abs.f32 	%f357, %f44;
	setp.le.f32 	%p110, %f357, 0f3089705F;
	setp.lt.f32 	%p111, %f44, 0f00000000;
	selp.f32 	%f358, 0fB089705F, 0f3089705F, %p111;
	selp.f32 	%f359, %f358, %f44, %p110;
	div.rn.f32 	%f713, %f43, %f359;
	bra.uni 	$L__BB0_200;
$L__BB0_162:
	setp.neu.f32 	%p99, %f59, 0f00000000;
	setp.neu.f32 	%p100, %f61, 0f7F800000;
	and.pred  	%p101, %p99, %p100;
	@%p101 bra 	$L__BB0_164;
	setp.neu.f32 	%p108, %f60, 0f3F800000;
	add.f32 	%f356, %f59, %f59;
	mov.b32 	%r185, %f356;
	setp.lt.f32 	%p109, %f44, 0f00000000;
	xor.b32  	%r186, %r185, 2139095040;
	selp.b32 	%r187, %r186, %r185, %p109;
	and.b32  	%r188, %r187, 2147483647;
	selp.b32 	%r189, %r188, %r187, %p108;
	mov.b32 	%f713, %r189;
	bra.uni 	$L__BB0_200;
$L__BB0_164:
	setp.eq.f32 	%p102, %f59, 0fBF800000;
	setp.eq.f32 	%p103, %f351, 0f7F800000;
	and.pred  	%p104, %p102, %p103;
	@%p104 bra 	$L__BB0_200;
	setp.geu.f32 	%p105, %f59, 0f00000000;
	mov.f32 	%f713, %f62;
	@%p105 bra 	$L__BB0_200;
	setp.neu.f32 	%p106, %f60, 0f3F800000;
	neg.f32 	%f353, %f62;
	selp.f32 	%f354, %f62, %f353, %p106;
	cvt.rmi.f32.f32 	%f355, %f44;
	setp.neu.f32 	%p107, %f44, %f355;
	selp.f32 	%f713, 0f7FFFFFFF, %f354, %p107;
	bra.uni 	$L__BB0_200;
$L__BB0_167:
	mul.f32 	%f273, %f43, 0f3F22F983;
	cvt.rni.s32.f32 	%r307, %f273;
	cvt.rn.f32.s32 	%f274, %r307;
	fma.rn.f32 	%f275, %f274, 0fBFC90FDA, %f43;
	fma.rn.f32 	%f276, %f274, 0fB3A22168, %f275;
	fma.rn.f32 	%f710, %f274, 0fA7C234C5, %f276;
	abs.f32 	%f68, %f43;
	setp.ltu.f32 	%p78, %f68, 0f47CE4780;
	@%p78 bra 	$L__BB0_175;
	setp.neu.f32 	%p79, %f68, 0f7F800000;
	@%p79 bra 	$L__BB0_170;
	mov.f32 	%f279, 0f00000000;
	mul.rn.f32 	%f710, %f43, %f279;
	mov.b32 	%r307, 0;
	bra.uni 	$L__BB0_175;
$L__BB0_170:
	mov.b32 	%r49, %f43;
	mov.b64 	%rd136, 0;
	mov.b32 	%r304, 0;
$L__BB0_171:
	.pragma "nounroll";
	mul.wide.u32 	%rd83, %r304, 4;
	mov.u64 	%rd84, __cudart_i2opi_f;
	add.s64 	%rd85, %rd84, %rd83;
	ld.global.nc.u32 	%r155, [%rd85];
	shl.b32 	%r156, %r49, 8;
	or.b32  	%r157, %r156, -2147483648;
	mad.wide.u32 	%rd86, %r155, %r157, %rd136;
	shr.u64 	%rd136, %rd86, 32;
	add.s64 	%rd87, %rd5, %rd83;
	st.local.u32 	[%rd87], %rd86;
	add.s32 	%r304, %r304, 1;
	setp.ne.s32 	%p80, %r304, 6;
	@%p80 bra 	$L__BB0_171;
	shr.u32 	%r158, %r49, 23;
	st.local.u32 	[%rd5+24], %rd136;
	and.b32  	%r52, %r158, 31;
	and.b32  	%r159, %r158, 224;
	add.s32 	%r160, %r159, -128;
	shr.u32 	%r161, %r160, 5;
	mul.wide.u32 	%rd88, %r161, 4;
	sub.s64 	%rd24, %rd5, %rd88;
	ld.local.u32 	%r305, [%rd24+24];
	ld.local.u32 	%r306, [%rd24+20];
	setp.eq.s32 	%p81, %r52, 0;
	@%p81 bra 	$L__BB0_174;
	shf.l.wrap.b32 	%r305, %r306, %r305, %r52;
	ld.local.u32 	%r162, [%rd24+16];
	shf.l.wrap.b32 	%r306, %r162, %r306, %r52;
$L__BB0_174:
	shr.u32 	%r163, %r305, 30;
	shf.l.wrap.b32 	%r164, %r306, %r305, 2;
	shl.b32 	%r165, %r306, 2;
	shr.u32 	%r166, %r164, 31;
	add.s32 	%r167, %r166, %r163;
	neg.s32 	%r168, %r167;
	setp.lt.s32 	%p82, %r49, 0;
	selp.b32 	%r307, %r168, %r167, %p82;
	xor.b32  	%r169, %r164, %r49;
	shr.s32 	%r170, %r164, 31;
	xor.b32  	%r171, %r170, %r164;
	xor.b32  	%r172, %r170, %r165;
	cvt.u64.u32 	%rd89, %r171;
	shl.b64 	%rd90, %rd89, 32;
	cvt.u64.u32 	%rd91, %r172;
	or.b64  	%rd92, %rd90, %rd91;
	cvt.rn.f64.s64 	%fd5, %rd92;
	mul.f64 	%fd6, %fd5, 0d3BF921FB54442D19;
	cvt.rn.f32.f64 	%f277, %fd6;
	neg.f32 	%f278, %f277;
	setp.lt.s32 	%p83, %r169, 0;
	selp.f32 	%f710, %f278, %f277, %p83;
$L__BB0_175:
	mul.rn.f32 	%f280, %f710, %f710;
	and.b32  	%r174, %r307, 1;
	setp.eq.b32 	%p84, %r174, 1;
	selp.f32 	%f281, 0f3F800000, %f710, %p84;
	fma.rn.f32 	%f282, %f280, %f281, 0f00000000;
	fma.rn.f32 	%f283, %f280, 0f37CBAC00, 0fBAB607ED;
	selp.f32 	%f284, %f283, 0fB94D4153, %p84;
	selp.f32 	%f285, 0f3D2AAABB, 0f3C0885E4, %p84;
	fma.rn.f32 	%f286, %f284, %f280, %f285;
	selp.f32 	%f287, 0fBEFFFFFF, 0fBE2AAAA8, %p84;
	fma.rn.f32 	%f288, %f286, %f280, %f287;
	fma.rn.f32 	%f289, %f288, %f282, %f281;
	and.b32  	%r175, %r307, 2;
	setp.eq.s32 	%p85, %r175, 0;
	mov.f32 	%f290, 0f00000000;
	sub.f32 	%f291, %f290, %f289;
	selp.f32 	%f713, %f289, %f291, %p85;
	bra.uni 	$L__BB0_200;
$L__BB0_176:
	mul.f32 	%f254, %f43, 0f3F22F983;
	cvt.rni.s32.f32 	%r311, %f254;
	cvt.rn.f32.s32 	%f255, %r311;
	fma.rn.f32 	%f256, %f255, 0fBFC90FDA, %f43;
	fma.rn.f32 	%f257, %f255, 0fB3A22168, %f256;
	fma.rn.f32 	%f711, %f255, 0fA7C234C5, %f257;
	abs.f32 	%f74, %f43;
	setp.ltu.f32 	%p70, %f74, 0f47CE4780;
	@%p70 bra 	$L__BB0_184;
	setp.neu.f32 	%p71, %f74, 0f7F800000;
	@%p71 bra 	$L__BB0_179;
	mov.f32 	%f260, 0f00000000;
	mul.rn.f32 	%f711, %f43, %f260;
	mov.b32 	%r311, 0;
	bra.uni 	$L__BB0_184;
$L__BB0_179:
	mov.b32 	%r62, %f43;
	mov.b64 	%rd137, 0;
	mov.b32 	%r308, 0;
$L__BB0_180:
	.pragma "nounroll";
	mul.wide.u32 	%rd72, %r308, 4;
	mov.u64 	%rd73, __cudart_i2opi_f;
	add.s64 	%rd74, %rd73, %rd72;
	ld.global.nc.u32 	%r132, [%rd74];
	shl.b32 	%r133, %r62, 8;
	or.b32  	%r134, %r133, -2147483648;
	mad.wide.u32 	%rd75, %r132, %r134, %rd137;
	shr.u64 	%rd137, %rd75, 32;
	add.s64 	%rd76, %rd4, %rd72;
	st.local.u32 	[%rd76], %rd75;
	add.s32 	%r308, %r308, 1;
	setp.ne.s32 	%p72, %r308, 6;
	@%p72 bra 	$L__BB0_180;
	shr.u32 	%r135, %r62, 23;
	st.local.u32 	[%rd4+24], %rd137;
	and.b32  	%r65, %r135, 31;
	and.b32  	%r136, %r135, 224;
	add.s32 	%r137, %r136, -128;
	shr.u32 	%r138, %r137, 5;
	mul.wide.u32 	%rd77, %r138, 4;
	sub.s64 	%rd27, %rd4, %rd77;
	ld.local.u32 	%r309, [%rd27+24];
	ld.local.u32 	%r310, [%rd27+20];
	setp.eq.s32 	%p73, %r65, 0;
	@%p73 bra 	$L__BB0_183;
	shf.l.wrap.b32 	%r309, %r310, %r309, %r65;
	ld.local.u32 	%r139, [%rd27+16];
	shf.l.wrap.b32 	%r310, %r139, %r310, %r65;
$L__BB0_183:
	shr.u32 	%r140, %r309, 30;
	shf.l.wrap.b32 	%r141, %r310, %r309, 2;
	shl.b32 	%r142, %r310, 2;
	shr.u32 	%r143, %r141, 31;
	add.s32 	%r144, %r143, %r140;
	neg.s32 	%r145, %r144;
	setp.lt.s32 	%p74, %r62, 0;
	selp.b32 	%r311, %r145, %r144, %p74;
	xor.b32  	%r146, %r141, %r62;
	shr.s32 	%r147, %r141, 31;
	xor.b32  	%r148, %r147, %r141;
	xor.b32  	%r149, %r147, %r142;
	cvt.u64.u32 	%rd78, %r148;
	shl.b64 	%rd79, %rd78, 32;
	cvt.u64.u32 	%rd80, %r149;
	or.b64  	%rd81, %rd79, %rd80;
	cvt.rn.f64.s64 	%fd3, %rd81;
	mul.f64 	%fd4, %fd3, 0d3BF921FB54442D19;
	cvt.rn.f32.f64 	%f258, %fd4;
	neg.f32 	%f259, %f258;
	setp.lt.s32 	%p75, %r146, 0;
	selp.f32 	%f711, %f259, %f258, %p75;
$L__BB0_184:
	add.s32 	%r151, %r311, 1;
	mul.rn.f32 	%f261, %f711, %f711;
	and.b32  	%r152, %r311, 1;
	setp.eq.b32 	%p76, %r152, 1;
	selp.f32 	%f262, %f711, 0f3F800000, %p76;
	fma.rn.f32 	%f263, %f261, %f262, 0f00000000;
	fma.rn.f32 	%f264, %f261, 0f37CBAC00, 0fBAB607ED;
	selp.f32 	%f265, 0fB94D4153, %f264, %p76;
	selp.f32 	%f266, 0f3C0885E4, 0f3D2AAABB, %p76;
	fma.rn.f32 	%f267, %f265, %f261, %f266;
	selp.f32 	%f268, 0fBE2AAAA8, 0fBEFFFFFF, %p76;
	fma.rn.f32 	%f269, %f267, %f261, %f268;
	fma.rn.f32 	%f270, %f269, %f263, %f262;
	and.b32  	%r153, %r151, 2;
	setp.eq.s32 	%p77, %r153, 0;
	mov.f32 	%f271, 0f00000000;
	sub.f32 	%f272, %f271, %f270;
	selp.f32 	%f713, %f270, %f272, %p77;
	bra.uni 	$L__BB0_200;
$L__BB0_185:
	mov.b32 	%r75, %f43;
	mov.b64 	%rd140, 0;
	mov.b32 	%r312, 0;
	mov.u64 	%rd138, __cudart_i2opi_f;
	mov.u64 	%rd139, %rd3;
$L__BB0_186:
	.pragma "nounroll";
	ld.global.nc.u32 	%r111, [%rd138];
	shl.b32 	%r112, %r75, 8;
	or.b32  	%r113, %r112, -2147483648;
	mad.wide.u32 	%rd65, %r111, %r113, %rd140;
	shr.u64 	%rd140, %rd65, 32;
	st.local.u32 	[%rd139], %rd65;
	add.s32 	%r312, %r312, 1;
	add.s64 	%rd139, %rd139, 4;
	add.s64 	%rd138, %rd138, 4;
	setp.ne.s32 	%p64, %r312, 6;
	@%p64 bra 	$L__BB0_186;
	shr.u32 	%r114, %r75, 23;
	st.local.u32 	[%rd3+24], %rd140;
	and.b32  	%r78, %r114, 31;
	and.b32  	%r115, %r114, 224;
	add.s32 	%r116, %r115, -128;
	shr.u32 	%r117, %r116, 5;
	mul.wide.u32 	%rd66, %r117, 4;
	sub.s64 	%rd34, %rd3, %rd66;
	ld.local.u32 	%r313, [%rd34+24];
	ld.local.u32 	%r314, [%rd34+20];
	setp.eq.s32 	%p65, %r78, 0;
	@%p65 bra 	$L__BB0_189;
	shf.l.wrap.b32 	%r313, %r314, %r313, %r78;
	ld.local.u32 	%r118, [%rd34+16];
	shf.l.wrap.b32 	%r314, %r118, %r314, %r78;
$L__BB0_189:
	shr.u32 	%r119, %r313, 30;
	shf.l.wrap.b32 	%r120, %r314, %r313, 2;
	shl.b32 	%r121, %r314, 2;
	shr.u32 	%r122, %r120, 31;
	add.s32 	%r123, %r122, %r119;
	neg.s32 	%r124, %r123;
	setp.lt.s32 	%p66, %r75, 0;
	selp.b32 	%r315, %r124, %r123, %p66;
	xor.b32  	%r125, %r120, %r75;
	shr.s32 	%r126, %r120, 31;
	xor.b32  	%r127, %r126, %r120;
	xor.b32  	%r128, %r126, %r121;
	cvt.u64.u32 	%rd67, %r127;
	shl.b64 	%rd68, %rd67, 32;
	cvt.u64.u32 	%rd69, %r128;
	or.b64  	%rd70, %rd68, %rd69;
	cvt.rn.f64.s64 	%fd1, %rd70;
	mul.f64 	%fd2, %fd1, 0d3BF921FB54442D19;
	cvt.rn.f32.f64 	%f239, %fd2;
	neg.f32 	%f240, %f239;
	setp.lt.s32 	%p67, %r125, 0;
	selp.f32 	%f712, %f240, %f239, %p67;
$L__BB0_190:
	mul.f32 	%f242, %f712, %f712;
	fma.rn.f32 	%f243, %f242, 0f3C190000, 0f3B560000;
	fma.rn.f32 	%f244, %f243, %f242, 0f3CC70000;
	fma.rn.f32 	%f245, %f244, %f242, 0f3D5B0000;
	fma.rn.f32 	%f246, %f245, %f242, 0f3E089438;
	fma.rn.f32 	%f247, %f246, %f242, 0f3EAAAA88;
	mul.rn.f32 	%f248, %f242, %f712;
	fma.rn.f32 	%f249, %f247, %f248, %f712;
	abs.f32 	%f250, %f712;
	setp.eq.f32 	%p68, %f250, 0f3A00B43C;
	selp.f32 	%f251, %f712, %f249, %p68;
	and.b32  	%r130, %r315, 1;
	setp.eq.b32 	%p69, %r130, 1;
	neg.f32 	%f252, %f251;
	rcp.approx.ftz.f32 	%f253, %f252;
	selp.f32 	%f713, %f253, %f251, %p69;
	bra.uni 	$L__BB0_200;
$L__BB0_191:
	abs.f32 	%f210, %f43;
	mov.f32 	%f211, 0f3FB8AA3B;
	mul.rn.f32 	%f212, %f210, %f211;
	cvt.rzi.f32.f32 	%f213, %f212;
	abs.f32 	%f214, %f213;
	setp.gt.f32 	%p60, %f214, 0f42FC0000;
	mov.f32 	%f215, 0f42FC0000;
	copysign.f32 	%f216, %f213, %f215;
	selp.f32 	%f217, %f216, %f213, %p60;
	fma.rn.f32 	%f218, %f217, 0fBF317218, %f210;
	fma.rn.f32 	%f219, %f217, 0f3102E308, %f218;
	mul.f32 	%f220, %f219, 0f3FB8AA3B;
	add.f32 	%f221, %f217, 0f4B40007D;
	mov.b32 	%r108, %f221;
	shl.b32 	%r109, %r108, 23;
	mov.b32 	%f222, %r109;
	ex2.approx.ftz.f32 	%f223, %f220;
	mul.f32 	%f224, %f223, %f222;
	mov.f32 	%f225, 0fBE000000;
	div.approx.ftz.f32 	%f226, %f225, %f224;
	fma.rn.f32 	%f227, %f224, 0f40000000, %f226;
	mul.f32 	%f228, %f43, %f43;
	fma.rn.f32 	%f229, %f228, 0f363D0ADA, 0f394FFF49;
	fma.rn.f32 	%f230, %f229, %f228, 0f3C08889A;
	fma.rn.f32 	%f231, %f230, %f228, 0f3E2AAAAB;
	mul.f32 	%f232, %f228, %f231;
	fma.rn.f32 	%f233, %f232, %f43, %f43;
	setp.ge.f32 	%p61, %f210, 0f3F800000;
	copysign.f32 	%f234, %f43, %f227;
	selp.f32 	%f713, %f234, %f233, %p61;
	bra.uni 	$L__BB0_200;
$L__BB0_192:
	abs.f32 	%f193, %f43;
	mov.f32 	%f194, 0f3FB8AA3B;
	mul.rn.f32 	%f195, %f193, %f194;
	cvt.rzi.f32.f32 	%f196, %f195;
	abs.f32 	%f197, %f196;
	setp.gt.f32 	%p59, %f197, 0f42FC0000;
	mov.f32 	%f198, 0f42FC0000;
	copysign.f32 	%f199, %f196, %f198;
	selp.f32 	%f200, %f199, %f196, %p59;
	fma.rn.f32 	%f201, %f200, 0fBF317218, %f193;
	fma.rn.f32 	%f202, %f200, 0f3102E308, %f201;
	mul.f32 	%f203, %f202, 0f3FB8AA3B;
	add.f32 	%f204, %f200, 0f4B40007D;
	mov.b32 	%r106, %f204;
	shl.b32 	%r107, %r106, 23;
	mov.b32 	%f205, %r107;
	ex2.approx.ftz.f32 	%f206, %f203;
	mul.f32 	%f207, %f206, %f205;
	mov.f32 	%f208, 0f3E000000;
	div.approx.ftz.f32 	%f209, %f208, %f207;
	fma.rn.f32 	%f713, %f207, 0f40000000, %f209;
	bra.uni 	$L__BB0_200;
$L__BB0_193:
	fma.rn.f32 	%f168, %f43, 0f3BBB989D, 0f3F000000;
	cvt.sat.f32.f32 	%f169, %f168;
	mov.f32 	%f170, 0f4B400001;
	mov.f32 	%f171, 0f437C0000;
	fma.rm.f32 	%f172, %f169, %f171, %f170;
	add.f32 	%f173, %f172, 0fCB40007F;
	neg.f32 	%f174, %f173;
	fma.rn.f32 	%f175, %f43, 0f3FB8AA3B, %f174;
	fma.rn.f32 	%f176, %f43, 0f32A57060, %f175;
	mov.b32 	%r104, %f172;
	shl.b32 	%r105, %r104, 23;
	mov.b32 	%f177, %r105;
	ex2.approx.ftz.f32 	%f178, %f176;
	mul.f32 	%f713, %f178, %f177;
	bra.uni 	$L__BB0_200;
$L__BB0_194:
	setp.lt.f32 	%p54, %f43, 0f00800000;
	mul.f32 	%f148, %f43, 0f4B000000;
	selp.f32 	%f149, %f148, %f43, %p54;
	selp.f32 	%f150, 0fC1B80000, 0f00000000, %p54;
	mov.b32 	%r100, %f149;
	add.s32 	%r101, %r100, -1059760811;
	and.b32  	%r102, %r101, -8388608;
	sub.s32 	%r103, %r100, %r102;
	mov.b32 	%f151, %r103;
	cvt.rn.f32.s32 	%f152, %r102;
	fma.rn.f32 	%f153, %f152, 0f34000000, %f150;
	add.f32 	%f154, %f151, 0fBF800000;
	fma.rn.f32 	%f155, %f154, 0fBE055027, 0f3E1039F6;
	fma.rn.f32 	%f156, %f155, %f154, 0fBDF8CDCC;
	fma.rn.f32 	%f157, %f156, %f154, 0f3E0F2955;
	fma.rn.f32 	%f158, %f157, %f154, 0fBE2AD8B9;
	fma.rn.f32 	%f159, %f158, %f154, 0f3E4CED0B;
	fma.rn.f32 	%f160, %f159, %f154, 0fBE7FFF22;
	fma.rn.f32 	%f161, %f160, %f154, 0f3EAAAA78;
	fma.rn.f32 	%f162, %f161, %f154, 0fBF000000;
	mul.f32 	%f163, %f154, %f162;
	fma.rn.f32 	%f164, %f163, %f154, %f154;
	fma.rn.f32 	%f165, %f153, 0f3F317218, %f164;
	setp.gt.u32 	%p55, %r100, 2139095039;
	fma.rn.f32 	%f166, %f149, 0f7F800000, 0f7F800000;
	selp.f32 	%f167, %f166, %f165, %p55;
	setp.eq.f32 	%p56, %f149, 0f00000000;
	selp.f32 	%f713, 0fFF800000, %f167, %p56;
	bra.uni 	$L__BB0_200;
$L__BB0_195:
	abs.f32 	%f127, %f43;
	fma.rn.f32 	%f128, %f127, 0fBF000000, 0f3F000000;
	rsqrt.approx.ftz.f32 	%f129, %f128;
	mul.f32 	%f130, %f128, %f129;
	mul.f32 	%f131, %f129, 0fBF000000;
	fma.rn.f32 	%f132, %f130, %f131, 0f3F000000;
	fma.rn.f32 	%f133, %f130, %f132, %f130;
	setp.eq.f32 	%p50, %f127, 0f3F800000;
	selp.f32 	%f134, 0f00000000, %f133, %p50;
	setp.gt.f32 	%p51, %f127, 0f3F0F5C29;
	selp.f32 	%f135, %f134, %f127, %p51;
	mul.f32 	%f136, %f135, %f135;
	fma.rn.f32 	%f137, %f136, 0f3D4DD2F7, 0f3C99CA97;
	fma.rn.f32 	%f138, %f137, %f136, 0f3D3F90E8;
	fma.rn.f32 	%f139, %f138, %f136, 0f3D993CCF;
	fma.rn.f32 	%f140, %f139, %f136, 0f3E2AAC04;
	mul.f32 	%f141, %f136, %f140;
	fma.rn.f32 	%f142, %f141, %f135, %f135;
	mul.f32 	%f143, %f142, 0fC0000000;
	fma.rn.f32 	%f144, 0f3F6EE581, 0f3FD774EB, %f143;
	selp.f32 	%f145, %f144, %f142, %p51;
	setp.num.f32 	%p52, %f145, %f145;
	copysign.f32 	%f146, %f43, %f145;
	selp.f32 	%f713, %f146, %f145, %p52;
	bra.uni 	$L__BB0_200;
$L__BB0_196:
	abs.f32 	%f104, %f43;
	fma.rn.f32 	%f105, %f104, 0fBF000000, 0f3F000000;
	rsqrt.approx.ftz.f32 	%f106, %f105;
	mul.f32 	%f107, %f105, %f106;
	mul.f32 	%f108, %f106, 0fBF000000;
	fma.rn.f32 	%f109, %f107, %f108, 0f3F000000;
	fma.rn.f32 	%f110, %f107, %f109, %f107;
	setp.eq.f32 	%p47, %f104, 0f3F800000;
	selp.f32 	%f111, 0f00000000, %f110, %p47;
	setp.gt.f32 	%p48, %f104, 0f3F0F5C29;
	selp.f32 	%f112, %f111, %f104, %p48;
	copysign.f32 	%f113, %f43, %f112;
	mul.f32 	%f114, %f113, %f113;
	fma.rn.f32 	%f115, %f114, 0f3D10ECEF, 0f3C8B1ABB;
	fma.rn.f32 	%f116, %f115, %f114, 0f3CFC028C;
	fma.rn.f32 	%f117, %f116, %f114, 0f3D372139;
	fma.rn.f32 	%f118, %f117, %f114, 0f3D9993DB;
	fma.rn.f32 	%f119, %f118, %f114, 0f3E2AAAC6;
	mul.f32 	%f120, %f114, %f119;
	fma.rn.f32 	%f121, %f120, %f113, %f113;
	neg.f32 	%f122, %f121;
	selp.f32 	%f123, %f121, %f122, %p48;
	fma.rn.f32 	%f124, 0f3F6EE581, 0f3FD774EB, %f123;
	setp.gt.f32 	%p49, %f43, 0f3F0F5C29;
	selp.f32 	%f125, %f121, %f124, %p49;
	add.f32 	%f126, %f125, %f125;
	selp.f32 	%f713, %f126, %f125, %p48;
	bra.uni 	$L__BB0_200;
$L__BB0_197:
	setp.eq.f32 	%p137, %f43, 0f00000000;
	mov.f32 	%f713, 0fCE6E6B28;
	@%p137 bra 	$L__BB0_200;
	abs.f32 	%f442, %f43;
	setp.lt.f32 	%p138, %f442, 0f00800000;
	mul.f32 	%f443, %f442, 0f4B000000;
	selp.f32 	%f444, %f443, %f442, %p138;
	selp.f32 	%f445, 0fC1B80000, 0f00000000, %p138;
	mov.b32 	%r204, %f444;
	add.s32 	%r205, %r204, -1059760811;
	and.b32  	%r206, %r205, -8388608;
	sub.s32 	%r207, %r204, %r206;
	mov.b32 	%f446, %r207;
	cvt.rn.f32.s32 	%f447, %r206;
	fma.rn.f32 	%f448, %f447, 0f34000000, %f445;
	add.f32 	%f449, %f446, 0fBF800000;
	fma.rn.f32 	%f450, %f449, 0fBE055027, 0f3E1039F6;
	fma.rn.f32 	%f451, %f450, %f449, 0fBDF8CDCC;
	fma.rn.f32 	%f452, %f451, %f449, 0f3E0F2955;
	fma.rn.f32 	%f453, %f452, %f449, 0fBE2AD8B9;
	fma.rn.f32 	%f454, %f453, %f449, 0f3E4CED0B;
	fma.rn.f32 	%f455, %f454, %f449, 0fBE7FFF22;
	fma.rn.f32 	%f456, %f455, %f449, 0f3EAAAA78;
	fma.rn.f32 	%f457, %f456, %f449, 0fBF000000;
	mul.f32 	%f458, %f449, %f457;
	fma.rn.f32 	%f459, %f458, %f449, %f449;
	fma.rn.f32 	%f460, %f448, 0f3F317218, %f459;
	setp.gt.u32 	%p139, %r204, 2139095039;
	fma.rn.f32 	%f461, %f444, 0f7F800000, 0f7F800000;
	selp.f32 	%f462, %f461, %f460, %p139;
	setp.eq.f32 	%p140, %f444, 0f00000000;
	selp.f32 	%f713, 0fFF800000, %f462, %p140;
	bra.uni 	$L__BB0_200;
$L__BB0_199:
	abs.f32 	%f463, %f43;
	setp.le.f32 	%p141, %f463, 0f3089705F;
	setp.lt.f32 	%p142, %f43, 0f00000000;
	selp.f32 	%f464, 0fB089705F, 0f3089705F, %p142;
	selp.f32 	%f465, %f464, %f43, %p141;
	rcp.rn.f32 	%f713, %f465;
$L__BB0_200:
	st.local.f32 	[%rd21+-8], %f713;
	add.s32 	%r316, %r316, -1;
$L__BB0_201:
	setp.gt.u32 	%p230, %r2, 1;
	@%p230 bra 	$L__BB0_6;
$L__BB0_202:
	setp.lt.s32 	%p231, %r316, 1;
	mov.f32 	%f714, 0f00000000;
	@%p231 bra 	$L__BB0_204;
	add.s32 	%r288, %r316, -1;
	mul.wide.u32 	%rd127, %r288, 4;
	add.s64 	%rd128, %rd9, %rd127;
	ld.local.f32 	%f714, [%rd128];
$L__BB0_204:
	mul.wide.s32 	%rd129, %r1, 4;
	add.s64 	%rd130, %rd2, %rd129;
	st.global.f32 	[%rd130], %f714;
$L__BB0_205:
	ret;

}
	// .globl	_Z18eval_prefix_kernelPKiPKfS2_iiPf
.visible .entry _Z18eval_prefix_kernelPKiPKfS2_iiPf(
	.param .u64 .ptr .align 1 _Z18eval_prefix_kernelPKiPKfS2_iiPf_param_0,
	.param .u64 .ptr .align 1 _Z18eval_prefix_kernelPKiPKfS2_iiPf_param_1,
	.param .u64 .ptr .align 1 _Z18eval_prefix_kernelPKiPKfS2_iiPf_param_2,
	.param .u32 _Z18eval_prefix_kernelPKiPKfS2_iiPf_param_3,
	.param .u32 _Z18eval_prefix_kernelPKiPKfS2_iiPf_param_4,
	.param .u64 .ptr .align 1 _Z18eval_prefix_kernelPKiPKfS2_iiPf_param_5
)
{
	.local .align 4 .b8 	__local_depot1[28];
	.reg .b64 	%SP;
	.reg .b64 	%SPL;
	.reg .pred 	%p<233>;
	.reg .b32 	%r<353>;
	.reg .b32 	%f<716>;
	.reg .b64 	%rd<126>;
	.reg .b64 	%fd<13>;

	mov.u64 	%SPL, __local_depot1;
	ld.param.u32 	%r325, [_Z18eval_prefix_kernelPKiPKfS2_iiPf_param_3];
	add.u64 	%rd1, %SPL, 0;
	add.u64 	%rd2, %SPL, 0;
	add.u64 	%rd3, %SPL, 0;
	add.u64 	%rd4, %SPL, 0;
	add.u64 	%rd5, %SPL, 0;
	add.u64 	%rd6, %SPL, 0;
	mov.u32 	%r96, %ctaid.x;
	mov.u32 	%r97, %tid.x;
	or.b32  	%r98, %r96, %r97;
	setp.ne.s32 	%p2, %r98, 0;
	@%p2 bra 	$L__BB1_202;
	setp.lt.s32 	%p3, %r325, 1;
	mov.b32 	%r351, 0;
	@%p3 bra 	$L__BB1_199;
	shl.b32 	%r101, %r325, 2;
	mov.u32 	%r102, smem;
	add.s32 	%r1, %r102, %r101;
	add.s32 	%r2, %r1, %r101;
	add.s32 	%r3, %r2, %r101;
	mov.b32 	%r351, 0;
	mov.u64 	%rd104, __cudart_i2opi_f;
$L__BB1_3:
	mov.u32 	%r4, %r325;
	ld.param.u64 	%rd115, [_Z18eval_prefix_kernelPKiPKfS2_iiPf_param_1];
	ld.param.u64 	%rd114, [_Z18eval_prefix_kernelPKiPKfS2_iiPf_param_0];
	cvta.to.global.u64 	%rd7, %rd115;
	add.s32 	%r325, %r4, -1;
	cvta.to.global.u64 	%rd40, %rd114;
	mul.wide.u32 	%rd41, %r325, 4;
	add.s64 	%rd42, %rd40, %rd41;
	ld.global.nc.u32 	%r7, [%rd42];
	mov.pred 	%p232, -1;
	add.s32 	%r103, %r7, -10;
	setp.lt.u32 	%p5, %r103, 15;
	@%p5 bra 	$L__BB1_11;
	setp.eq.s32 	%p6, %r7, -1;
	@%p6 bra 	$L__BB1_7;
	setp.ne.s32 	%p7, %r7, 0;
	@%p7 bra 	$L__BB1_10;
	add.s64 	%rd49, %rd7, %rd41;
	ld.global.nc.f32 	%f102, [%rd49];
	shl.b32 	%r111, %r351, 2;
	mov.u32 	%r112, smem;
	add.s32 	%r113, %r112, %r111;
	st.shared.f32 	[%r113], %f102;
	add.s32 	%r114, %r1, %r111;
	mov.b32 	%r115, 0;
	st.shared.u32 	[%r114], %r115;
	add.s32 	%r116, %r2, %r111;
	st.shared.u32 	[%r116], %r115;
	add.s32 	%r117, %r3, %r111;
	st.shared.u32 	[%r117], %r115;
	add.s32 	%r351, %r351, 1;
	bra.uni 	$L__BB1_198;
$L__BB1_7:
	ld.param.u32 	%r324, [_Z18eval_prefix_kernelPKiPKfS2_iiPf_param_4];
	add.s64 	%rd44, %rd7, %rd41;
	ld.global.nc.f32 	%f101, [%rd44];
	cvt.rzi.s32.f32 	%r9, %f101;
	setp.lt.s32 	%p8, %r9, 0;
	setp.ge.s32 	%p9, %r9, %r324;
	mov.f32 	%f706, 0f00000000;
	or.pred  	%p10, %p8, %p9;
	@%p10 bra 	$L__BB1_9;
	ld.param.u64 	%rd116, [_Z18eval_prefix_kernelPKiPKfS2_iiPf_param_2];
	cvta.to.global.u64 	%rd45, %rd116;
	mul.wide.u32 	%rd46, %r9, 4;
	add.s64 	%rd47, %rd45, %rd46;
	ld.global.nc.f32 	%f706, [%rd47];
$L__BB1_9:
	shl.b32 	%r104, %r351, 2;
	mov.u32 	%r105, smem;
	add.s32 	%r106, %r105, %r104;
	st.shared.f32 	[%r106], %f706;
	add.s32 	%r107, %r1, %r104;
	mov.b32 	%r108, 0;
	st.shared.u32 	[%r107], %r108;
	add.s32 	%r109, %r2, %r104;
	st.shared.u32 	[%r109], %r108;
	add.s32 	%r110, %r3, %r104;
	st.shared.u32 	[%r110], %r108;
	add.s32 	%r351, %r351, 1;
	bra.uni 	$L__BB1_198;
$L__BB1_10:
	mov.pred 	%p232, 0;
$L__BB1_11:
	add.s32 	%r118, %r7, -25;
	setp.gt.u32 	%p12, %r118, 2;
	not.pred 	%p13, %p232;
	and.pred  	%p14, %p12, %p13;
	mov.f32 	%f704, 0f00000000;
	mov.f32 	%f714, 0f00000000;
	@%p14 bra 	$L__BB1_102;
	shl.b32 	%r234, %r351, 2;
	mov.u32 	%r235, smem;
	add.s32 	%r11, %r235, %r234;
	ld.shared.f32 	%f3, [%r11+-4];
	setp.gt.s32 	%p143, %r7, 13;
	@%p143 bra 	$L__BB1_38;
	setp.gt.s32 	%p163, %r7, 6;
	@%p163 bra 	$L__BB1_23;
	setp.gt.s32 	%p173, %r7, 3;
	@%p173 bra 	$L__BB1_19;
	setp.eq.s32 	%p177, %r7, 1;
	@%p177 bra 	$L__BB1_63;
	setp.eq.s32 	%p178, %r7, 2;
	mov.f32 	%f710, %f3;
	@%p178 bra 	$L__BB1_101;
	setp.eq.s32 	%p179, %r7, 3;
	mov.f32 	%f710, %f704;
	@%p179 bra 	$L__BB1_18;
	bra.uni 	$L__BB1_101;
$L__BB1_18:
	mul.f32 	%f710, %f3, 0f00000000;
	bra.uni 	$L__BB1_101;
$L__BB1_19:
	setp.eq.s32 	%p174, %r7, 4;
	@%p174 bra 	$L__BB1_64;
	setp.eq.s32 	%p175, %r7, 5;
	@%p175 bra 	$L__BB1_65;
	setp.eq.s32 	%p176, %r7, 6;
	mov.f32 	%f710, %f704;
	@%p176 bra 	$L__BB1_22;
	bra.uni 	$L__BB1_101;
$L__BB1_22:
	setp.le.f32 	%p229, %f3, 0f00000000;
	selp.f32 	%f710, %f3, 0f00000000, %p229;
	bra.uni 	$L__BB1_101;
$L__BB1_23:
	setp.gt.s32 	%p164, %r7, 9;
	@%p164 bra 	$L__BB1_29;
	setp.eq.s32 	%p170, %r7, 7;
	@%p170 bra 	$L__BB1_66;
	setp.eq.s32 	%p171, %r7, 8;
	@%p171 bra 	$L__BB1_67;
	setp.eq.s32 	%p172, %r7, 9;
	mov.f32 	%f710, %f704;
	@%p172 bra 	$L__BB1_27;
	bra.uni 	$L__BB1_101;
$L__BB1_27:
	setp.eq.f32 	%p227, %f3, 0f00000000;
	mov.f32 	%f710, %f704;
	@%p227 bra 	$L__BB1_101;
	mov.f32 	%f710, 0f3F800000;
	bra.uni 	$L__BB1_101;
$L__BB1_29:
	setp.gt.s32 	%p165, %r7, 11;
	@%p165 bra 	$L__BB1_35;
	setp.eq.s32 	%p168, %r7, 10;
	@%p168 bra 	$L__BB1_68;
	setp.eq.s32 	%p169, %r7, 11;
	mov.f32 	%f710, %f704;
	@%p169 bra 	$L__BB1_32;
	bra.uni 	$L__BB1_101;
$L__BB1_32:
	mul.f32 	%f661, %f3, 0f3F22F983;
	cvt.rni.s32.f32 	%r334, %f661;
	cvt.rn.f32.s32 	%f662, %r334;
	fma.rn.f32 	%f663, %f662, 0fBFC90FDA, %f3;
	fma.rn.f32 	%f664, %f662, 0fB3A22168, %f663;
	fma.rn.f32 	%f708, %f662, 0fA7C234C5, %f664;
	abs.f32 	%f16, %f3;
	setp.ltu.f32 	%p211, %f16, 0f47CE4780;
	@%p211 bra 	$L__BB1_82;
	setp.neu.f32 	%p212, %f16, 0f7F800000;
	@%p212 bra 	$L__BB1_77;
	mov.f32 	%f667, 0f00000000;
	mul.rn.f32 	%f708, %f3, %f667;
	mov.b32 	%r334, 0;
	bra.uni 	$L__BB1_82;
$L__BB1_35:
	setp.eq.s32 	%p166, %r7, 12;
	@%p166 bra 	$L__BB1_83;
	setp.eq.s32 	%p167, %r7, 13;
	mov.f32 	%f710, %f704;
	@%p167 bra 	$L__BB1_37;
	bra.uni 	$L__BB1_101;
$L__BB1_37:
	abs.f32 	%f617, %f3;
	mov.f32 	%f618, 0f3FB8AA3B;
	mul.rn.f32 	%f619, %f617, %f618;
	cvt.rzi.f32.f32 	%f620, %f619;
	abs.f32 	%f621, %f620;
	setp.gt.f32 	%p201, %f621, 0f42FC0000;
	mov.f32 	%f622, 0f42FC0000;
	copysign.f32 	%f623, %f620, %f622;
	selp.f32 	%f624, %f623, %f620, %p201;
	fma.rn.f32 	%f625, %f624, 0fBF317218, %f617;
	fma.rn.f32 	%f626, %f624, 0f3102E308, %f625;
	mul.f32 	%f627, %f626, 0f3FB8AA3B;
	add.f32 	%f628, %f624, 0f4B40007D;
	mov.b32 	%r248, %f628;
	shl.b32 	%r249, %r248, 23;
	mov.b32 	%f629, %r249;
	ex2.approx.ftz.f32 	%f630, %f627;
	mul.f32 	%f631, %f630, %f629;
	mov.f32 	%f632, 0fBE000000;
	div.approx.ftz.f32 	%f633, %f632, %f631;
	fma.rn.f32 	%f634, %f631, 0f40000000, %f633;
	mul.f32 	%f635, %f3, %f3;
	fma.rn.f32 	%f636, %f635, 0f363D0ADA, 0f394FFF49;
	fma.rn.f32 	%f637, %f636, %f635, 0f3C08889A;
	fma.rn.f32 	%f638, %f637, %f635, 0f3E2AAAAB;
	mul.f32 	%f639, %f635, %f638;
	fma.rn.f32 	%f640, %f639, %f3, %f3;
	setp.ge.f32 	%p202, %f617, 0f3F800000;
	copysign.f32 	%f641, %f3, %f634;
	selp.f32 	%f710, %f641, %f640, %p202;
	bra.uni 	$L__BB1_101;
$L__BB1_38:
	setp.gt.s32 	%p144, %r7, 20;
	@%p144 bra 	$L__BB1_51;
	setp.gt.s32 	%p154, %r7, 16;
	@%p154 bra 	$L__BB1_44;
	setp.eq.s32 	%p160, %r7, 14;
	@%p160 bra 	$L__BB1_92;
	setp.eq.s32 	%p161, %r7, 15;
	@%p161 bra 	$L__BB1_93;
	setp.eq.s32 	%p162, %r7, 16;
	mov.f32 	%f710, %f704;
	@%p162 bra 	$L__BB1_43;
	bra.uni 	$L__BB1_101;
$L__BB1_43:
	fma.rn.f32 	%f575, %f3, 0f3BBB989D, 0f3F000000;
	cvt.sat.f32.f32 	%f576, %f575;
	mov.f32 	%f577, 0f4B400001;
	mov.f32 	%f578, 0f437C0000;
	fma.rm.f32 	%f579, %f576, %f578, %f577;
	add.f32 	%f580, %f579, 0fCB40007F;
	neg.f32 	%f581, %f580;
	fma.rn.f32 	%f582, %f3, 0f3FB8AA3B, %f581;
	fma.rn.f32 	%f583, %f3, 0f32A57060, %f582;
	mov.b32 	%r244, %f579;
	shl.b32 	%r245, %r244, 23;
	mov.b32 	%f584, %r245;
	ex2.approx.ftz.f32 	%f585, %f583;
	mul.f32 	%f710, %f585, %f584;
	bra.uni 	$L__BB1_101;
$L__BB1_44:
	setp.gt.s32 	%p155, %r7, 18;
	@%p155 bra 	$L__BB1_48;
	setp.eq.s32 	%p158, %r7, 17;
	@%p158 bra 	$L__BB1_94;
	setp.eq.s32 	%p159, %r7, 18;
	mov.f32 	%f710, %f704;
	@%p159 bra 	$L__BB1_47;
	bra.uni 	$L__BB1_101;
$L__BB1_47:
	setp.eq.f32 	%p194, %f3, 0f00000000;
	rcp.rn.f32 	%f554, %f3;
	selp.f32 	%f710, 0f7FC00000, %f554, %p194;
	bra.uni 	$L__BB1_101;
$L__BB1_48:
	setp.eq.s32 	%p156, %r7, 19;
	@%p156 bra 	$L__BB1_95;
	setp.eq.s32 	%p157, %r7, 20;
	mov.f32 	%f710, %f704;
	@%p157 bra 	$L__BB1_50;
	bra.uni 	$L__BB1_101;
$L__BB1_50:
	abs.f32 	%f511, %f3;
	fma.rn.f32 	%f512, %f511, 0fBF000000, 0f3F000000;
	rsqrt.approx.ftz.f32 	%f513, %f512;
	mul.f32 	%f514, %f512, %f513;
	mul.f32 	%f515, %f513, 0fBF000000;
	fma.rn.f32 	%f516, %f514, %f515, 0f3F000000;
	fma.rn.f32 	%f517, %f514, %f516, %f514;
	setp.eq.f32 	%p188, %f511, 0f3F800000;
	selp.f32 	%f518, 0f00000000, %f517, %p188;
	setp.gt.f32 	%p189, %f511, 0f3F0F5C29;
	selp.f32 	%f519, %f518, %f511, %p189;
	copysign.f32 	%f520, %f3, %f519;
	mul.f32 	%f521, %f520, %f520;
	fma.rn.f32 	%f522, %f521, 0f3D10ECEF, 0f3C8B1ABB;
	fma.rn.f32 	%f523, %f522, %f521, 0f3CFC028C;
	fma.rn.f32 	%f524, %f523, %f521, 0f3D372139;
	fma.rn.f32 	%f525, %f524, %f521, 0f3D9993DB;
	fma.rn.f32 	%f526, %f525, %f521, 0f3E2AAAC6;
	mul.f32 	%f527, %f521, %f526;
	fma.rn.f32 	%f528, %f527, %f520, %f520;
	neg.f32 	%f529, %f528;
	selp.f32 	%f530, %f528, %f529, %p189;
	fma.rn.f32 	%f531, 0f3F6EE581, 0f3FD774EB, %f530;
	setp.gt.f32 	%p190, %f3, 0f3F0F5C29;
	selp.f32 	%f532, %f528, %f531, %p190;
	add.f32 	%f533, %f532, %f532;
	selp.f32 	%f710, %f533, %f532, %p189;
	bra.uni 	$L__BB1_101;
$L__BB1_51:
	setp.gt.s32 	%p145, %r7, 23;
	@%p145 bra 	$L__BB1_56;
	setp.eq.s32 	%p151, %r7, 21;
	@%p151 bra 	$L__BB1_96;
	setp.eq.s32 	%p152, %r7, 22;
	@%p152 bra 	$L__BB1_97;
	setp.eq.s32 	%p153, %r7, 23;
	mov.f32 	%f710, %f704;
	@%p153 bra 	$L__BB1_55;
	bra.uni 	$L__BB1_101;
$L__BB1_55:
	abs.f32 	%f469, %f3;
	setp.le.f32 	%p180, %f469, 0f3089705F;
	setp.lt.f32 	%p181, %f3, 0f00000000;
	selp.f32 	%f470, 0fB089705F, 0f3089705F, %p181;
	selp.f32 	%f471, %f470, %f3, %p180;
	rcp.rn.f32 	%f710, %f471;
	bra.uni 	$L__BB1_101;
$L__BB1_56:
	setp.gt.s32 	%p146, %r7, 25;
	@%p146 bra 	$L__BB1_60;
	setp.eq.s32 	%p149, %r7, 24;
	@%p149 bra 	$L__BB1_99;
	setp.eq.s32 	%p150, %r7, 25;
	mov.f32 	%f710, %f704;
	@%p150 bra 	$L__BB1_59;
	bra.uni 	$L__BB1_101;
$L__BB1_59:
	neg.f32 	%f710, %f3;
	bra.uni 	$L__BB1_101;
$L__BB1_60:
	setp.eq.s32 	%p147, %r7, 26;
	@%p147 bra 	$L__BB1_100;
	setp.eq.s32 	%p148, %r7, 27;
	mov.f32 	%f710, %f704;
	@%p148 bra 	$L__BB1_62;
	bra.uni 	$L__BB1_101;
$L__BB1_62:
	abs.f32 	%f468, %f3;
	sqrt.rn.f32 	%f710, %f468;
	bra.uni 	$L__BB1_101;
$L__BB1_63:
	add.f32 	%f710, %f3, 0f00000000;
	bra.uni 	$L__BB1_101;
$L__BB1_64:
	mov.f32 	%f710, 0f7FC00000;
	bra.uni 	$L__BB1_101;
$L__BB1_65:
	mov.f32 	%f710, 0f3F800000;
	bra.uni 	$L__BB1_101;
$L__BB1_66:
	setp.ge.f32 	%p228, %f3, 0f00000000;
	selp.f32 	%f710, %f3, 0f00000000, %p228;
	bra.uni 	$L__BB1_101;
$L__BB1_67:
	div.rn.f32 	%f710, %f3, 0f3089705F;
	bra.uni 	$L__BB1_101;
$L__BB1_68:
	mul.f32 	%f680, %f3, 0f3F22F983;
	cvt.rni.s32.f32 	%r330, %f680;
	cvt.rn.f32.s32 	%f681, %r330;
	fma.rn.f32 	%f682, %f681, 0fBFC90FDA, %f3;
	fma.rn.f32 	%f683, %f681, 0fB3A22168, %f682;
	fma.rn.f32 	%f707, %f681, 0fA7C234C5, %f683;
	abs.f32 	%f10, %f3;
	setp.ltu.f32 	%p219, %f10, 0f47CE4780;
	@%p219 bra 	$L__BB1_76;
	setp.neu.f32 	%p220, %f10, 0f7F800000;
	@%p220 bra 	$L__BB1_71;
	mov.f32 	%f686, 0f00000000;
	mul.rn.f32 	%f707, %f3, %f686;
	mov.b32 	%r330, 0;
	bra.uni 	$L__BB1_76;
$L__BB1_71:
	mov.b32 	%r13, %f3;
	mov.b64 	%rd118, 0;
	mov.b32 	%r327, 0;
$L__BB1_72:
	.pragma "nounroll";
	mul.wide.u32 	%rd103, %r327, 4;
	add.s64 	%rd105, %rd104, %rd103;
	ld.global.nc.u32 	%r295, [%rd105];
	shl.b32 	%r296, %r13, 8;
	or.b32  	%r297, %r296, -2147483648;
	mad.wide.u32 	%rd106, %r295, %r297, %rd118;
	shr.u64 	%rd118, %rd106, 32;
	add.s64 	%rd107, %rd6, %rd103;
	st.local.u32 	[%rd107], %rd106;
	add.s32 	%r327, %r327, 1;
	setp.ne.s32 	%p221, %r327, 6;
	@%p221 bra 	$L__BB1_72;
	shr.u32 	%r298, %r13, 23;
	st.local.u32 	[%rd6+24], %rd118;
	and.b32  	%r16, %r298, 31;
	and.b32  	%r299, %r298, 224;
	add.s32 	%r300, %r299, -128;
	shr.u32 	%r301, %r300, 5;
	mul.wide.u32 	%rd108, %r301, 4;
	sub.s64 	%rd10, %rd6, %rd108;
	ld.local.u32 	%r328, [%rd10+24];
	ld.local.u32 	%r329, [%rd10+20];
	setp.eq.s32 	%p222, %r16, 0;
	@%p222 bra 	$L__BB1_75;
	shf.l.wrap.b32 	%r328, %r329, %r328, %r16;
	ld.local.u32 	%r302, [%rd10+16];
	shf.l.wrap.b32 	%r329, %r302, %r329, %r16;
$L__BB1_75:
	shr.u32 	%r303, %r328, 30;
	shf.l.wrap.b32 	%r304, %r329, %r328, 2;
	shl.b32 	%r305, %r329, 2;
	shr.u32 	%r306, %r304, 31;
	add.s32 	%r307, %r306, %r303;
	neg.s32 	%r308, %r307;
	setp.lt.s32 	%p223, %r13, 0;
	selp.b32 	%r330, %r308, %r307, %p223;
	xor.b32  	%r309, %r304, %r13;
	shr.s32 	%r310, %r304, 31;
	xor.b32  	%r311, %r310, %r304;
	xor.b32  	%r312, %r310, %r305;
	cvt.u64.u32 	%rd109, %r311;
	shl.b64 	%rd110, %rd109, 32;
	cvt.u64.u32 	%rd111, %r312;
	or.b64  	%rd112, %rd110, %rd111;
	cvt.rn.f64.s64 	%fd11, %rd112;
	mul.f64 	%fd12, %fd11, 0d3BF921FB54442D19;
	cvt.rn.f32.f64 	%f684, %fd12;
	neg.f32 	%f685, %f684;
	setp.lt.s32 	%p224, %r309, 0;
	selp.f32 	%f707, %f685, %f684, %p224;
$L__BB1_76:
	mul.rn.f32 	%f687, %f707, %f707;
	and.b32  	%r314, %r330, 1;
	setp.eq.b32 	%p225, %r314, 1;
	selp.f32 	%f688, 0f3F800000, %f707, %p225;
	fma.rn.f32 	%f689, %f687, %f688, 0f00000000;
	fma.rn.f32 	%f690, %f687, 0f37CBAC00, 0fBAB607ED;
	selp.f32 	%f691, %f690, 0fB94D4153, %p225;
	selp.f32 	%f692, 0f3D2AAABB, 0f3C0885E4, %p225;
	fma.rn.f32 	%f693, %f691, %f687, %f692;
	selp.f32 	%f694, 0fBEFFFFFF, 0fBE2AAAA8, %p225;
	fma.rn.f32 	%f695, %f693, %f687, %f694;
	fma.rn.f32 	%f696, %f695, %f689, %f688;
	and.b32  	%r315, %r330, 2;
	setp.eq.s32 	%p226, %r315, 0;
	mov.f32 	%f697, 0f00000000;
	sub.f32 	%f698, %f697, %f696;
	selp.f32 	%f710, %f696, %f698, %p226;
	bra.uni 	$L__BB1_101;
$L__BB1_77:
	mov.b32 	%r26, %f3;
	mov.b64 	%rd119, 0;
	mov.b32 	%r331, 0;
$L__BB1_78:
	.pragma "nounroll";
	mul.wide.u32 	%rd92, %r331, 4;
	mov.u64 	%rd93, __cudart_i2opi_f;
	add.s64 	%rd94, %rd93, %rd92;
	ld.global.nc.u32 	%r272, [%rd94];
	shl.b32 	%r273, %r26, 8;
	or.b32  	%r274, %r273, -2147483648;
	mad.wide.u32 	%rd95, %r272, %r274, %rd119;
	shr.u64 	%rd119, %rd95, 32;
	add.s64 	%rd96, %rd5, %rd92;
	st.local.u32 	[%rd96], %rd95;
	add.s32 	%r331, %r331, 1;
	setp.ne.s32 	%p213, %r331, 6;
	@%p213 bra 	$L__BB1_78;
	shr.u32 	%r275, %r26, 23;
	st.local.u32 	[%rd5+24], %rd119;
	and.b32  	%r29, %r275, 31;
	and.b32  	%r276, %r275, 224;
	add.s32 	%r277, %r276, -128;
	shr.u32 	%r278, %r277, 5;
	mul.wide.u32 	%rd97, %r278, 4;
	sub.s64 	%rd13, %rd5, %rd97;
	ld.local.u32 	%r332, [%rd13+24];
	ld.local.u32 	%r333, [%rd13+20];
	setp.eq.s32 	%p214, %r29, 0;
	@%p214 bra 	$L__BB1_81;
	shf.l.wrap.b32 	%r332, %r333, %r332, %r29;
	ld.local.u32 	%r279, [%rd13+16];
	shf.l.wrap.b32 	%r333, %r279, %r333, %r29;
$L__BB1_81:
	shr.u32 	%r280, %r332, 30;
	shf.l.wrap.b32 	%r281, %r333, %r332, 2;
	shl.b32 	%r282, %r333, 2;
	shr.u32 	%r283, %r281, 31;
	add.s32 	%r284, %r283, %r280;
	neg.s32 	%r285, %r284;
	setp.lt.s32 	%p215, %r26, 0;
	selp.b32 	%r334, %r285, %r284, %p215;
	xor.b32  	%r286, %r281, %r26;
	shr.s32 	%r287, %r281, 31;
	xor.b32  	%r288, %r287, %r281;
	xor.b32  	%r289, %r287, %r282;
	cvt.u64.u32 	%rd98, %r288;
	shl.b64 	%rd99, %rd98, 32;
	cvt.u64.u32 	%rd100, %r289;
	or.b64  	%rd101, %rd99, %rd100;
	cvt.rn.f64.s64 	%fd9, %rd101;
	mul.f64 	%fd10, %fd9, 0d3BF921FB54442D19;
	cvt.rn.f32.f64 	%f665, %fd10;
	neg.f32 	%f666, %f665;
	setp.lt.s32 	%p216, %r286, 0;
	selp.f32 	%f708, %f666, %f665, %p216;
$L__BB1_82:
	add.s32 	%r291, %r334, 1;
	mul.rn.f32 	%f668, %f708, %f708;
	and.b32  	%r292, %r334, 1;
	setp.eq.b32 	%p217, %r292, 1;
	selp.f32 	%f669, %f708, 0f3F800000, %p217;
	fma.rn.f32 	%f670, %f668, %f669, 0f00000000;
	fma.rn.f32 	%f671, %f668, 0f37CBAC00, 0fBAB607ED;
	selp.f32 	%f672, 0fB94D4153, %f671, %p217;
	selp.f32 	%f673, 0f3C0885E4, 0f3D2AAABB, %p217;
	fma.rn.f32 	%f674, %f672, %f668, %f673;
	selp.f32 	%f675, 0fBE2AAAA8, 0fBEFFFFFF, %p217;
	fma.rn.f32 	%f676, %f674, %f668, %f675;
	fma.rn.f32 	%f677, %f676, %f670, %f669;
	and.b32  	%r293, %r291, 2;
	setp.eq.s32 	%p218, %r293, 0;
	mov.f32 	%f678, 0f00000000;
	sub.f32 	%f679, %f678, %f677;
	selp.f32 	%f710, %f677, %f679, %p218;
	bra.uni 	$L__BB1_101;
$L__BB1_83:
	mul.f32 	%f642, %f3, 0f3F22F983;
	cvt.rni.s32.f32 	%r338, %f642;
	cvt.rn.f32.s32 	%f643, %r338;
	fma.rn.f32 	%f644, %f643, 0fBFC90FDA, %f3;
	fma.rn.f32 	%f645, %f643, 0fB3A22168, %f644;
	fma.rn.f32 	%f709, %f643, 0fA7C234C5, %f645;
	abs.f32 	%f22, %f3;
	setp.ltu.f32 	%p203, %f22, 0f47CE4780;
	@%p203 bra 	$L__BB1_91;
	setp.neu.f32 	%p204, %f22, 0f7F800000;
	@%p204 bra 	$L__BB1_86;
	mov.f32 	%f648, 0f00000000;
	mul.rn.f32 	%f709, %f3, %f648;
	mov.b32 	%r338, 0;
	bra.uni 	$L__BB1_91;
$L__BB1_86:
	mov.b32 	%r39, %f3;
	mov.b64 	%rd120, 0;
	mov.b32 	%r335, 0;
$L__BB1_87:
	.pragma "nounroll";
	mul.wide.u32 	%rd81, %r335, 4;
	mov.u64 	%rd82, __cudart_i2opi_f;
	add.s64 	%rd83, %rd82, %rd81;
	ld.global.nc.u32 	%r251, [%rd83];
	shl.b32 	%r252, %r39, 8;
	or.b32  	%r253, %r252, -2147483648;
	mad.wide.u32 	%rd84, %r251, %r253, %rd120;
	shr.u64 	%rd120, %rd84, 32;
	add.s64 	%rd85, %rd4, %rd81;
	st.local.u32 	[%rd85], %rd84;
	add.s32 	%r335, %r335, 1;
	setp.ne.s32 	%p205, %r335, 6;
	@%p205 bra 	$L__BB1_87;
	shr.u32 	%r254, %r39, 23;
	st.local.u32 	[%rd4+24], %rd120;
	and.b32  	%r42, %r254, 31;
	and.b32  	%r255, %r254, 224;
	add.s32 	%r256, %r255, -128;
	shr.u32 	%r257, %r256, 5;
	mul.wide.u32 	%rd86, %r257, 4;
	sub.s64 	%rd16, %rd4, %rd86;
	ld.local.u32 	%r336, [%rd16+24];
	ld.local.u32 	%r337, [%rd16+20];
	setp.eq.s32 	%p206, %r42, 0;
	@%p206 bra 	$L__BB1_90;
	shf.l.wrap.b32 	%r336, %r337, %r336, %r42;
	ld.local.u32 	%r258, [%rd16+16];
	shf.l.wrap.b32 	%r337, %r258, %r337, %r42;
$L__BB1_90:
	shr.u32 	%r259, %r336, 30;
	shf.l.wrap.b32 	%r260, %r337, %r336, 2;
	shl.b32 	%r261, %r337, 2;
	shr.u32 	%r262, %r260, 31;
	add.s32 	%r263, %r262, %r259;
	neg.s32 	%r264, %r263;
	setp.lt.s32 	%p207, %r39, 0;
	selp.b32 	%r338, %r264, %r263, %p207;
	xor.b32  	%r265, %r260, %r39;
	shr.s32 	%r266, %r260, 31;
	xor.b32  	%r267, %r266, %r260;
	xor.b32  	%r268, %r266, %r261;
	cvt.u64.u32 	%rd87, %r267;
	shl.b64 	%rd88, %rd87, 32;
	cvt.u64.u32 	%rd89, %r268;
	or.b64  	%rd90, %rd88, %rd89;
	cvt.rn.f64.s64 	%fd7, %rd90;
	mul.f64 	%fd8, %fd7, 0d3BF921FB54442D19;
	cvt.rn.f32.f64 	%f646, %fd8;
	neg.f32 	%f647, %f646;
	setp.lt.s32 	%p208, %r265, 0;
	selp.f32 	%f709, %f647, %f646, %p208;
$L__BB1_91:
	mul.f32 	%f649, %f709, %f709;
	fma.rn.f32 	%f650, %f649, 0f3C190000, 0f3B560000;
	fma.rn.f32 	%f651, %f650, %f649, 0f3CC70000;
	fma.rn.f32 	%f652, %f651, %f649, 0f3D5B0000;
	fma.rn.f32 	%f653, %f652, %f649, 0f3E089438;
	fma.rn.f32 	%f654, %f653, %f649, 0f3EAAAA88;
	mul.rn.f32 	%f655, %f649, %f709;
	fma.rn.f32 	%f656, %f654, %f655, %f709;
	abs.f32 	%f657, %f709;
	setp.eq.f32 	%p209, %f657, 0f3A00B43C;
	selp.f32 	%f658, %f709, %f656, %p209;
	and.b32  	%r270, %r338, 1;
	setp.eq.b32 	%p210, %r270, 1;
	neg.f32 	%f659, %f658;
	rcp.approx.ftz.f32 	%f660, %f659;
	selp.f32 	%f710, %f660, %f658, %p210;
	bra.uni 	$L__BB1_101;
$L__BB1_92:
	abs.f32 	%f600, %f3;
	mov.f32 	%f601, 0f3FB8AA3B;
	mul.rn.f32 	%f602, %f600, %f601;
	cvt.rzi.f32.f32 	%f603, %f602;
	abs.f32 	%f604, %f603;
	setp.gt.f32 	%p200, %f604, 0f42FC0000;
	mov.f32 	%f605, 0f42FC0000;
	copysign.f32 	%f606, %f603, %f605;
	selp.f32 	%f607, %f606, %f603, %p200;
	fma.rn.f32 	%f608, %f607, 0fBF317218, %f600;
	fma.rn.f32 	%f609, %f607, 0f3102E308, %f608;
	mul.f32 	%f610, %f609, 0f3FB8AA3B;
	add.f32 	%f611, %f607, 0f4B40007D;
	mov.b32 	%r246, %f611;
	shl.b32 	%r247, %r246, 23;
	mov.b32 	%f612, %r247;
	ex2.approx.ftz.f32 	%f613, %f610;
	mul.f32 	%f614, %f613, %f612;
	mov.f32 	%f615, 0f3E000000;
	div.approx.ftz.f32 	%f616, %f615, %f614;
	fma.rn.f32 	%f710, %f614, 0f40000000, %f616;
	bra.uni 	$L__BB1_101;
$L__BB1_93:
	abs.f32 	%f586, %f3;
	mul.f32 	%f587, %f586, 0f4038AA3B;
	ex2.approx.ftz.f32 	%f588, %f587;
	add.f32 	%f589, %f588, 0f3F800000;
	rcp.approx.ftz.f32 	%f590, %f589;
	fma.rn.f32 	%f591, %f590, 0fC0000000, 0f3F800000;
	setp.ge.f32 	%p198, %f586, 0f41102CB4;
	selp.f32 	%f592, 0f3F800000, %f591, %p198;
	copysign.f32 	%f593, %f3, %f592;
	mul.f32 	%f594, %f3, %f3;
	fma.rn.f32 	%f595, %f594, 0f3C80F082, 0fBD563CAE;
	fma.rn.f32 	%f596, %f595, %f594, 0f3E085941;
	fma.rn.f32 	%f597, %f596, %f594, 0fBEAAA9ED;
	fma.rn.f32 	%f598, %f597, %f594, 0f00000000;
	fma.rn.f32 	%f599, %f598, %f3, %f3;
	setp.ge.f32 	%p199, %f586, 0f3F19999A;
	selp.f32 	%f710, %f593, %f599, %p199;
	bra.uni 	$L__BB1_101;
$L__BB1_94:
	setp.lt.f32 	%p195, %f3, 0f00800000;
	mul.f32 	%f555, %f3, 0f4B000000;
	selp.f32 	%f556, %f555, %f3, %p195;
	selp.f32 	%f557, 0fC1B80000, 0f00000000, %p195;
	mov.b32 	%r240, %f556;
	add.s32 	%r241, %r240, -1059760811;
	and.b32  	%r242, %r241, -8388608;
	sub.s32 	%r243, %r240, %r242;
	mov.b32 	%f558, %r243;
	cvt.rn.f32.s32 	%f559, %r242;
	fma.rn.f32 	%f560, %f559, 0f34000000, %f557;
	add.f32 	%f561, %f558, 0fBF800000;
	fma.rn.f32 	%f562, %f561, 0fBE055027, 0f3E1039F6;
	fma.rn.f32 	%f563, %f562, %f561, 0fBDF8CDCC;
	fma.rn.f32 	%f564, %f563, %f561, 0f3E0F2955;
	fma.rn.f32 	%f565, %f564, %f561, 0fBE2AD8B9;
	fma.rn.f32 	%f566, %f565, %f561, 0f3E4CED0B;
	fma.rn.f32 	%f567, %f566, %f561, 0fBE7FFF22;
	fma.rn.f32 	%f568, %f567, %f561, 0f3EAAAA78;
	fma.rn.f32 	%f569, %f568, %f561, 0fBF000000;
	mul.f32 	%f570, %f561, %f569;
	fma.rn.f32 	%f571, %f570, %f561, %f561;
	fma.rn.f32 	%f572, %f560, 0f3F317218, %f571;
	setp.gt.u32 	%p196, %r240, 2139095039;
	fma.rn.f32 	%f573, %f556, 0f7F800000, 0f7F800000;
	selp.f32 	%f574, %f573, %f572, %p196;
	setp.eq.f32 	%p197, %f556, 0f00000000;
	selp.f32 	%f710, 0fFF800000, %f574, %p197;
	bra.uni 	$L__BB1_101;
$L__BB1_95:
	abs.f32 	%f534, %f3;
	fma.rn.f32 	%f535, %f534, 0fBF000000, 0f3F000000;
	rsqrt.approx.ftz.f32 	%f536, %f535;
	mul.f32 	%f537, %f535, %f536;
	mul.f32 	%f538, %f536, 0fBF000000;
	fma.rn.f32 	%f539, %f537, %f538, 0f3F000000;
	fma.rn.f32 	%f540, %f537, %f539, %f537;
	setp.eq.f32 	%p191, %f534, 0f3F800000;
	selp.f32 	%f541, 0f00000000, %f540, %p191;
	setp.gt.f32 	%p192, %f534, 0f3F0F5C29;
	selp.f32 	%f542, %f541, %f534, %p192;
	mul.f32 	%f543, %f542, %f542;
	fma.rn.f32 	%f544, %f543, 0f3D4DD2F7, 0f3C99CA97;
	fma.rn.f32 	%f545, %f544, %f543, 0f3D3F90E8;
	fma.rn.f32 	%f546, %f545, %f543, 0f3D993CCF;
	fma.rn.f32 	%f547, %f546, %f543, 0f3E2AAC04;
	mul.f32 	%f548, %f543, %f547;
	fma.rn.f32 	%f549, %f548, %f542, %f542;
	mul.f32 	%f550, %f549, 0fC0000000;
	fma.rn.f32 	%f551, 0f3F6EE581, 0f3FD774EB, %f550;
	selp.f32 	%f552, %f551, %f549, %p192;
	setp.num.f32 	%p193, %f552, %f552;
	copysign.f32 	%f553, %f3, %f552;
	selp.f32 	%f710, %f553, %f552, %p193;
	bra.uni 	$L__BB1_101;
$L__BB1_96:
	abs.f32 	%f494, %f3;
	setp.gt.f32 	%p186, %f494, 0f3F800000;
	rcp.approx.ftz.f32 	%f495, %f494;
	selp.f32 	%f496, %f495, %f494, %p186;
	mul.f32 	%f497, %f496, %f496;
	fma.rn.f32 	%f498, %f497, 0f3B2090AA, 0fBC6BE14F;
	fma.rn.f32 	%f499, %f498, %f497, 0f3D23397E;
	fma.rn.f32 	%f500, %f499, %f497, 0fBD948A7A;
	fma.rn.f32 	%f501, %f500, %f497, 0f3DD76B21;
	fma.rn.f32 	%f502, %f501, %f497, 0fBE111E88;
	fma.rn.f32 	%f503, %f502, %f497, 0f3E4CAF60;
	fma.rn.f32 	%f504, %f503, %f497, 0fBEAAAA27;
	mul.f32 	%f505, %f497, %f504;
	fma.rn.f32 	%f506, %f505, %f496, %f496;
	neg.f32 	%f507, %f506;
	fma.rn.f32 	%f508, 0f3F6EE581, 0f3FD774EB, %f507;
	selp.f32 	%f509, %f508, %f506, %p186;
	setp.num.f32 	%p187, %f494, %f494;
	copysign.f32 	%f510, %f3, %f509;
	selp.f32 	%f710, %f510, %f509, %p187;
	bra.uni 	$L__BB1_101;
$L__BB1_97:
	setp.eq.f32 	%p182, %f3, 0f00000000;
	mov.f32 	%f710, 0fCE6E6B28;
	@%p182 bra 	$L__BB1_101;
	abs.f32 	%f473, %f3;
	setp.lt.f32 	%p183, %f473, 0f00800000;
	mul.f32 	%f474, %f473, 0f4B000000;
	selp.f32 	%f475, %f474, %f473, %p183;
	selp.f32 	%f476, 0fC1B80000, 0f00000000, %p183;
	mov.b32 	%r236, %f475;
	add.s32 	%r237, %r236, -1059760811;
	and.b32  	%r238, %r237, -8388608;
	sub.s32 	%r239, %r236, %r238;
	mov.b32 	%f477, %r239;
	cvt.rn.f32.s32 	%f478, %r238;
	fma.rn.f32 	%f479, %f478, 0f34000000, %f476;
	add.f32 	%f480, %f477, 0fBF800000;
	fma.rn.f32 	%f481, %f480, 0fBE055027, 0f3E1039F6;
	fma.rn.f32 	%f482, %f481, %f480, 0fBDF8CDCC;
	fma.rn.f32 	%f483, %f482, %f480, 0f3E0F2955;
	fma.rn.f32 	%f484, %f483, %f480, 0fBE2AD8B9;
	fma.rn.f32 	%f485, %f484, %f480, 0f3E4CED0B;
	fma.rn.f32 	%f486, %f485, %f480, 0fBE7FFF22;
	fma.rn.f32 	%f487, %f486, %f480, 0f3EAAAA78;
	fma.rn.f32 	%f488, %f487, %f480, 0fBF000000;
	mul.f32 	%f489, %f480, %f488;
	fma.rn.f32 	%f490, %f489, %f480, %f480;
	fma.rn.f32 	%f491, %f479, 0f3F317218, %f490;
	setp.gt.u32 	%p184, %r236, 2139095039;
	fma.rn.f32 	%f492, %f475, 0f7F800000, 0f7F800000;
	selp.f32 	%f493, %f492, %f491, %p184;
	setp.eq.f32 	%p185, %f475, 0f00000000;
	selp.f32 	%f710, 0fFF800000, %f493, %p185;
	bra.uni 	$L__BB1_101;
$L__BB1_99:
	abs.f32 	%f710, %f3;
	bra.uni 	$L__BB1_101;
$L__BB1_100:
	sqrt.rn.f32 	%f710, %f3;
$L__BB1_101:
	st.shared.f32 	[%r11+-4], %f710;
	add.s32 	%r317, %r1, %r234;
	mov.b32 	%r318, 0;
	st.shared.u32 	[%r317+-4], %r318;
	add.s32 	%r319, %r2, %r234;
	st.shared.u32 	[%r319+-4], %r318;
	add.s32 	%r320, %r3, %r234;
	st.shared.u32 	[%r320+-4], %r318;
	bra.uni 	$L__BB1_198;
$L__BB1_102:
	shl.b32 	%r119, %r351, 2;
	mov.u32 	%r120, smem;
	add.s32 	%r51, %r120, %r119;
	ld.shared.f32 	%f43, [%r51+-4];
	ld.shared.f32 	%f44, [%r51+-8];
	setp.gt.s32 	%p15, %r7, 12;
	@%p15 bra 	$L__BB1_127;
	setp.gt.s32 	%p31, %r7, 6;
	@%p31 bra 	$L__BB1_113;
	setp.gt.s32 	%p39, %r7, 3;
	@%p39 bra 	$L__BB1_109;
	setp.eq.s32 	%p43, %r7, 1;
	@%p43 bra 	$L__BB1_146;
	setp.eq.s32 	%p44, %r7, 2;
	@%p44 bra 	$L__BB1_147;
	setp.eq.s32 	%p45, %r7, 3;
	@%p45 bra 	$L__BB1_108;
	bra.uni 	$L__BB1_197;
$L__BB1_108:
	mul.f32 	%f714, %f43, %f44;
	bra.uni 	$L__BB1_197;
$L__BB1_109:
	setp.eq.s32 	%p40, %r7, 4;
	@%p40 bra 	$L__BB1_148;
	setp.eq.s32 	%p41, %r7, 5;
	@%p41 bra 	$L__BB1_149;
	setp.eq.s32 	%p42, %r7, 6;
	@%p42 bra 	$L__BB1_112;
	bra.uni 	$L__BB1_197;
$L__BB1_112:
	setp.le.f32 	%p112, %f43, %f44;
	selp.f32 	%f714, %f43, %f44, %p112;
	bra.uni 	$L__BB1_197;
$L__BB1_113:
	setp.gt.s32 	%p32, %r7, 9;
	@%p32 bra 	$L__BB1_121;
	setp.eq.s32 	%p36, %r7, 7;
	@%p36 bra 	$L__BB1_157;
	setp.eq.s32 	%p37, %r7, 8;
	@%p37 bra 	$L__BB1_158;
	setp.eq.s32 	%p38, %r7, 9;
	@%p38 bra 	$L__BB1_117;
	bra.uni 	$L__BB1_197;
$L__BB1_117:
	setp.eq.f32 	%p85, %f43, 0f00000000;
	setp.eq.f32 	%p86, %f44, 0f00000000;
	and.pred  	%p87, %p85, %p86;
	@%p87 bra 	$L__BB1_197;
	abs.f32 	%f59, %f43;
	mul.f32 	%f294, %f44, 0f3F000000;
	cvt.rzi.f32.f32 	%f295, %f294;
	add.f32 	%f296, %f295, %f295;
	sub.f32 	%f297, %f44, %f296;
	abs.f32 	%f60, %f297;
	abs.f32 	%f61, %f59;
	setp.lt.f32 	%p89, %f61, 0f00800000;
	mul.f32 	%f298, %f61, 0f4B800000;
	selp.f32 	%f299, %f298, %f61, %p89;
	selp.f32 	%f300, 0fC1C00000, 0f00000000, %p89;
	mov.b32 	%r197, %f299;
	add.s32 	%r198, %r197, -1060439283;
	and.b32  	%r199, %r198, -8388608;
	sub.s32 	%r200, %r197, %r199;
	mov.b32 	%f301, %r200;
	cvt.rn.f32.s32 	%f302, %r199;
	fma.rn.f32 	%f303, %f302, 0f34000000, %f300;
	add.f32 	%f304, %f301, 0fBF800000;
	add.f32 	%f305, %f301, 0f3F800000;
	rcp.approx.ftz.f32 	%f306, %f305;
	add.f32 	%f307, %f304, %f304;
	mul.f32 	%f308, %f307, %f306;
	mul.f32 	%f309, %f308, %f308;
	sub.f32 	%f310, %f304, %f308;
	add.f32 	%f311, %f310, %f310;
	neg.f32 	%f312, %f308;
	fma.rn.f32 	%f313, %f312, %f304, %f311;
	mul.rn.f32 	%f314, %f306, %f313;
	fma.rn.f32 	%f315, %f309, 0f3A2C32E4, 0f3B52E7DB;
	fma.rn.f32 	%f316, %f315, %f309, 0f3C93BB73;
	fma.rn.f32 	%f317, %f316, %f309, 0f3DF6384F;
	mul.rn.f32 	%f318, %f317, %f309;
	fma.rn.f32 	%f319, %f308, 0f3FB8AA3B, %f303;
	sub.f32 	%f320, %f303, %f319;
	fma.rn.f32 	%f321, %f308, 0f3FB8AA3B, %f320;
	fma.rn.f32 	%f322, %f314, 0f3FB8AA3B, %f321;
	fma.rn.f32 	%f323, %f308, 0f32A55E34, %f322;
	mul.f32 	%f324, %f318, 0f40400000;
	fma.rn.f32 	%f325, %f324, %f314, %f323;
	fma.rn.f32 	%f326, %f318, %f308, %f325;
	add.rn.f32 	%f327, %f319, %f326;
	neg.f32 	%f328, %f319;
	add.rn.f32 	%f329, %f327, %f328;
	neg.f32 	%f330, %f329;
	add.rn.f32 	%f331, %f326, %f330;
	mul.rn.f32 	%f332, %f327, %f44;
	neg.f32 	%f333, %f332;
	fma.rn.f32 	%f334, %f327, %f44, %f333;
	fma.rn.f32 	%f335, %f331, %f44, %f334;
	cvt.rni.f32.f32 	%f336, %f332;
	sub.f32 	%f337, %f332, %f336;
	add.f32 	%f338, %f337, %f335;
	fma.rn.f32 	%f339, %f338, 0f391FCB8E, 0f3AAF85ED;
	fma.rn.f32 	%f340, %f339, %f338, 0f3C1D9856;
	fma.rn.f32 	%f341, %f340, %f338, 0f3D6357BB;
	fma.rn.f32 	%f342, %f341, %f338, 0f3E75FDEC;
	fma.rn.f32 	%f343, %f342, %f338, 0f3F317218;
	fma.rn.f32 	%f344, %f343, %f338, 0f3F800000;
	cvt.rzi.s32.f32 	%r201, %f336;
	setp.gt.f32 	%p90, %f336, 0f00000000;
	selp.b32 	%r202, 0, -2097152000, %p90;
	add.s32 	%r203, %r202, 2130706432;
	mov.b32 	%f345, %r203;
	mul.f32 	%f346, %f344, %f345;
	shl.b32 	%r204, %r201, 23;
	sub.s32 	%r205, %r204, %r202;
	mov.b32 	%f347, %r205;
	mul.f32 	%f348, %f346, %f347;
	abs.f32 	%f349, %f332;
	setp.gt.f32 	%p91, %f349, 0f43180000;
	setp.lt.f32 	%p92, %f332, 0f00000000;
	selp.f32 	%f350, 0f00000000, 0f7F800000, %p92;
	selp.f32 	%f62, %f350, %f348, %p91;
	setp.eq.f32 	%p93, %f59, 0f3F800000;
	or.pred  	%p94, %p93, %p86;
	mov.f32 	%f714, 0f3F800000;
	@%p94 bra 	$L__BB1_197;
	setp.num.f32 	%p95, %f61, %f61;
	abs.f32 	%f351, %f44;
	setp.num.f32 	%p96, %f351, %f351;
	and.pred  	%p97, %p95, %p96;
	@%p97 bra 	$L__BB1_159;
	add.rn.f32 	%f714, %f59, %f44;
	bra.uni 	$L__BB1_197;
$L__BB1_121:
	setp.eq.s32 	%p33, %r7, 10;
	@%p33 bra 	$L__BB1_164;
	setp.eq.s32 	%p34, %r7, 11;
	@%p34 bra 	$L__BB1_173;
	setp.eq.s32 	%p35, %r7, 12;
	@%p35 bra 	$L__BB1_124;
	bra.uni 	$L__BB1_197;
$L__BB1_124:
	mul.f32 	%f235, %f43, 0f3F22F983;
	cvt.rni.s32.f32 	%r350, %f235;
	cvt.rn.f32.s32 	%f236, %r350;
	fma.rn.f32 	%f237, %f236, 0fBFC90FDA, %f43;
	fma.rn.f32 	%f238, %f236, 0fB3A22168, %f237;
	fma.rn.f32 	%f713, %f236, 0fA7C234C5, %f238;
	abs.f32 	%f80, %f43;
	setp.ltu.f32 	%p61, %f80, 0f47CE4780;
	@%p61 bra 	$L__BB1_187;
	setp.neu.f32 	%p62, %f80, 0f7F800000;
	@%p62 bra 	$L__BB1_182;
	mov.f32 	%f241, 0f00000000;
	mul.rn.f32 	%f713, %f43, %f241;
	mov.b32 	%r350, 0;
	bra.uni 	$L__BB1_187;
$L__BB1_127:
	setp.gt.s32 	%p16, %r7, 18;
	@%p16 bra 	$L__BB1_137;
	setp.gt.s32 	%p24, %r7, 15;
	@%p24 bra 	$L__BB1_133;
	setp.eq.s32 	%p28, %r7, 13;
	@%p28 bra 	$L__BB1_188;
	setp.eq.s32 	%p29, %r7, 14;
	@%p29 bra 	$L__BB1_189;
	setp.eq.s32 	%p30, %r7, 15;
	@%p30 bra 	$L__BB1_132;
	bra.uni 	$L__BB1_197;
$L__BB1_132:
	abs.f32 	%f179, %f43;
	mul.f32 	%f180, %f179, 0f4038AA3B;
	ex2.approx.ftz.f32 	%f181, %f180;
	add.f32 	%f182, %f181, 0f3F800000;
	rcp.approx.ftz.f32 	%f183, %f182;
	fma.rn.f32 	%f184, %f183, 0fC0000000, 0f3F800000;
	setp.ge.f32 	%p56, %f179, 0f41102CB4;
	selp.f32 	%f185, 0f3F800000, %f184, %p56;
	copysign.f32 	%f186, %f43, %f185;
	mul.f32 	%f187, %f43, %f43;
	fma.rn.f32 	%f188, %f187, 0f3C80F082, 0fBD563CAE;
	fma.rn.f32 	%f189, %f188, %f187, 0f3E085941;
	fma.rn.f32 	%f190, %f189, %f187, 0fBEAAA9ED;
	fma.rn.f32 	%f191, %f190, %f187, 0f00000000;
	fma.rn.f32 	%f192, %f191, %f43, %f43;
	setp.ge.f32 	%p57, %f179, 0f3F19999A;
	selp.f32 	%f714, %f186, %f192, %p57;
	bra.uni 	$L__BB1_197;
$L__BB1_133:
	setp.eq.s32 	%p25, %r7, 16;
	@%p25 bra 	$L__BB1_190;
	setp.eq.s32 	%p26, %r7, 17;
	@%p26 bra 	$L__BB1_191;
	setp.eq.s32 	%p27, %r7, 18;
	@%p27 bra 	$L__BB1_136;
	bra.uni 	$L__BB1_197;
$L__BB1_136:
	setp.eq.f32 	%p52, %f43, 0f00000000;
	rcp.rn.f32 	%f147, %f43;
	selp.f32 	%f714, 0f7FC00000, %f147, %p52;
	bra.uni 	$L__BB1_197;
$L__BB1_137:
	setp.gt.s32 	%p17, %r7, 21;
	@%p17 bra 	$L__BB1_142;
	setp.eq.s32 	%p21, %r7, 19;
	@%p21 bra 	$L__BB1_192;
	setp.eq.s32 	%p22, %r7, 20;
	@%p22 bra 	$L__BB1_193;
	setp.eq.s32 	%p23, %r7, 21;
	@%p23 bra 	$L__BB1_141;
	bra.uni 	$L__BB1_197;
$L__BB1_141:
	abs.f32 	%f424, %f43;
	setp.gt.f32 	%p134, %f424, 0f3F800000;
	rcp.approx.ftz.f32 	%f425, %f424;
	selp.f32 	%f426, %f425, %f424, %p134;
	mul.f32 	%f427, %f426, %f426;
	fma.rn.f32 	%f428, %f427, 0f3B2090AA, 0fBC6BE14F;
	fma.rn.f32 	%f429, %f428, %f427, 0f3D23397E;
	fma.rn.f32 	%f430, %f429, %f427, 0fBD948A7A;
	fma.rn.f32 	%f431, %f430, %f427, 0f3DD76B21;
	fma.rn.f32 	%f432, %f431, %f427, 0fBE111E88;
	fma.rn.f32 	%f433, %f432, %f427, 0f3E4CAF60;
	fma.rn.f32 	%f434, %f433, %f427, 0fBEAAAA27;
	mul.f32 	%f435, %f427, %f434;
	fma.rn.f32 	%f436, %f435, %f426, %f426;
	neg.f32 	%f437, %f436;
	fma.rn.f32 	%f438, 0f3F6EE581, 0f3FD774EB, %f437;
	selp.f32 	%f439, %f438, %f436, %p134;
	setp.num.f32 	%p135, %f424, %f424;
	copysign.f32 	%f440, %f43, %f439;
	selp.f32 	%f714, %f440, %f439, %p135;
	bra.uni 	$L__BB1_197;
$L__BB1_142:
	setp.eq.s32 	%p18, %r7, 22;
	@%p18 bra 	$L__BB1_194;
	setp.eq.s32 	%p19, %r7, 23;
	@%p19 bra 	$L__BB1_196;
	setp.eq.s32 	%p20, %r7, 24;
	@%p20 bra 	$L__BB1_145;
	bra.uni 	$L__BB1_197;
$L__BB1_145:
	abs.f32 	%f714, %f43;
	bra.uni 	$L__BB1_197;
$L__BB1_146:
	add.f32 	%f714, %f43, %f44;
	bra.uni 	$L__BB1_197;
$L__BB1_147:
	sub.f32 	%f714, %f43, %f44;
	bra.uni 	$L__BB1_197;
$L__BB1_148:
	setp.eq.f32 	%p142, %f44, 0f00000000;
	div.rn.f32 	%f466, %f43, %f44;
	selp.f32 	%f714, 0f7FC00000, %f466, %p142;
	bra.uni 	$L__BB1_197;
$L__BB1_149:
	mul.f32 	%f361, %f44, 0f3F000000;
	cvt.rzi.f32.f32 	%f362, %f361;
	add.f32 	%f363, %f362, %f362;
	sub.f32 	%f364, %f44, %f363;
	abs.f32 	%f49, %f364;
	abs.f32 	%f50, %f43;
	setp.lt.f32 	%p113, %f50, 0f00800000;
	mul.f32 	%f365, %f50, 0f4B800000;
	selp.f32 	%f366, %f365, %f50, %p113;
	selp.f32 	%f367, 0fC1C00000, 0f00000000, %p113;
	mov.b32 	%r211, %f366;
	add.s32 	%r212, %r211, -1060439283;
	and.b32  	%r213, %r212, -8388608;
	sub.s32 	%r214, %r211, %r213;
	mov.b32 	%f368, %r214;
	cvt.rn.f32.s32 	%f369, %r213;
	fma.rn.f32 	%f370, %f369, 0f34000000, %f367;
	add.f32 	%f371, %f368, 0fBF800000;
	add.f32 	%f372, %f368, 0f3F800000;
	rcp.approx.ftz.f32 	%f373, %f372;
	add.f32 	%f374, %f371, %f371;
	mul.f32 	%f375, %f374, %f373;
	mul.f32 	%f376, %f375, %f375;
	sub.f32 	%f377, %f371, %f375;
	add.f32 	%f378, %f377, %f377;
	neg.f32 	%f379, %f375;
	fma.rn.f32 	%f380, %f379, %f371, %f378;
	mul.rn.f32 	%f381, %f373, %f380;
	fma.rn.f32 	%f382, %f376, 0f3A2C32E4, 0f3B52E7DB;
	fma.rn.f32 	%f383, %f382, %f376, 0f3C93BB73;
	fma.rn.f32 	%f384, %f383, %f376, 0f3DF6384F;
	mul.rn.f32 	%f385, %f384, %f376;
	fma.rn.f32 	%f386, %f375, 0f3FB8AA3B, %f370;
	sub.f32 	%f387, %f370, %f386;
	fma.rn.f32 	%f388, %f375, 0f3FB8AA3B, %f387;
	fma.rn.f32 	%f389, %f381, 0f3FB8AA3B, %f388;
	fma.rn.f32 	%f390, %f375, 0f32A55E34, %f389;
	mul.f32 	%f391, %f385, 0f40400000;
	fma.rn.f32 	%f392, %f391, %f381, %f390;
	fma.rn.f32 	%f393, %f385, %f375, %f392;
	add.rn.f32 	%f394, %f386, %f393;
	neg.f32 	%f395, %f386;
	add.rn.f32 	%f396, %f394, %f395;
	neg.f32 	%f397, %f396;
	add.rn.f32 	%f398, %f393, %f397;
	mul.rn.f32 	%f399, %f394, %f44;
	neg.f32 	%f400, %f399;
	fma.rn.f32 	%f401, %f394, %f44, %f400;
	fma.rn.f32 	%f402, %f398, %f44, %f401;
	cvt.rni.f32.f32 	%f403, %f399;
	sub.f32 	%f404, %f399, %f403;
	add.f32 	%f405, %f404, %f402;
	fma.rn.f32 	%f406, %f405, 0f391FCB8E, 0f3AAF85ED;
	fma.rn.f32 	%f407, %f406, %f405, 0f3C1D9856;
	fma.rn.f32 	%f408, %f407, %f405, 0f3D6357BB;
	fma.rn.f32 	%f409, %f408, %f405, 0f3E75FDEC;
	fma.rn.f32 	%f410, %f409, %f405, 0f3F317218;
	fma.rn.f32 	%f411, %f410, %f405, 0f3F800000;
	cvt.rzi.s32.f32 	%r215, %f403;
	setp.gt.f32 	%p114, %f403, 0f00000000;
	selp.b32 	%r216, 0, -2097152000, %p114;
	add.s32 	%r217, %r216, 2130706432;
	mov.b32 	%f412, %r217;
	mul.f32 	%f413, %f411, %f412;
	shl.b32 	%r218, %r215, 23;
	sub.s32 	%r219, %r218, %r216;
	mov.b32 	%f414, %r219;
	mul.f32 	%f415, %f413, %f414;
	abs.f32 	%f416, %f399;
	setp.gt.f32 	%p115, %f416, 0f43180000;
	setp.lt.f32 	%p116, %f399, 0f00000000;
	selp.f32 	%f417, 0f00000000, 0f7F800000, %p116;
	selp.f32 	%f51, %f417, %f415, %p115;
	setp.eq.f32 	%p117, %f43, 0f3F800000;
	setp.eq.f32 	%p118, %f44, 0f00000000;
	or.pred  	%p119, %p117, %p118;
	mov.f32 	%f714, 0f3F800000;
	@%p119 bra 	$L__BB1_197;
	setp.num.f32 	%p120, %f50, %f50;
	abs.f32 	%f418, %f44;
	setp.num.f32 	%p121, %f418, %f418;
	and.pred  	%p122, %p120, %p121;
	@%p122 bra 	$L__BB1_152;
	add.rn.f32 	%f714, %f43, %f44;
	bra.uni 	$L__BB1_197;
$L__BB1_152:
	setp.neu.f32 	%p123, %f43, 0f00000000;
	setp.neu.f32 	%p124, %f50, 0f7F800000;
	and.pred  	%p125, %p123, %p124;
	@%p125 bra 	$L__BB1_154;
	setp.neu.f32 	%p132, %f49, 0f3F800000;
	add.f32 	%f423, %f43, %f43;
	mov.b32 	%r220, %f423;
	setp.lt.f32 	%p133, %f44, 0f00000000;
	xor.b32  	%r221, %r220, 2139095040;
	selp.b32 	%r222, %r221, %r220, %p133;
	and.b32  	%r223, %r222, 2147483647;
	selp.b32 	%r224, %r223, %r222, %p132;
	mov.b32 	%f714, %r224;
	bra.uni 	$L__BB1_197;
$L__BB1_154:
	setp.eq.f32 	%p126, %f43, 0fBF800000;
	setp.eq.f32 	%p127, %f418, 0f7F800000;
	and.pred  	%p128, %p126, %p127;
	@%p128 bra 	$L__BB1_197;
	setp.geu.f32 	%p129, %f43, 0f00000000;
	mov.f32 	%f714, %f51;
	@%p129 bra 	$L__BB1_197;
	setp.neu.f32 	%p130, %f49, 0f3F800000;
	neg.f32 	%f420, %f51;
	selp.f32 	%f421, %f51, %f420, %p130;
	cvt.rmi.f32.f32 	%f422, %f44;
	setp.neu.f32 	%p131, %f44, %f422;
	selp.f32 	%f714, 0f7FFFFFFF, %f421, %p131;
	bra.uni 	$L__BB1_197;
$L__BB1_157:
	setp.ge.f32 	%p111, %f43, %f44;
	selp.f32 	%f714, %f43, %f44, %p111;
	bra.uni 	$L__BB1_197;
$L__BB1_158:
	abs.f32 	%f357, %f44;
	setp.le.f32 	%p109, %f357, 0f3089705F;
	setp.lt.f32 	%p110, %f44, 0f00000000;
	selp.f32 	%f358, 0fB089705F, 0f3089705F, %p110;
	selp.f32 	%f359, %f358, %f44, %p109;
	div.rn.f32 	%f714, %f43, %f359;
	bra.uni 	$L__BB1_197;
$L__BB1_159:
	setp.neu.f32 	%p98, %f59, 0f00000000;
	setp.neu.f32 	%p99, %f61, 0f7F800000;
	and.pred  	%p100, %p98, %p99;
	@%p100 bra 	$L__BB1_161;
	setp.neu.f32 	%p107, %f60, 0f3F800000;
	add.f32 	%f356, %f59, %f59;
	mov.b32 	%r206, %f356;
	setp.lt.f32 	%p108, %f44, 0f00000000;
	xor.b32  	%r207, %r206, 2139095040;
	selp.b32 	%r208, %r207, %r206, %p108;
	and.b32  	%r209, %r208, 2147483647;
	selp.b32 	%r210, %r209, %r208, %p107;
	mov.b32 	%f714, %r210;
	bra.uni 	$L__BB1_197;
$L__BB1_161:
	setp.eq.f32 	%p101, %f59, 0fBF800000;
	setp.eq.f32 	%p102, %f351, 0f7F800000;
	and.pred  	%p103, %p101, %p102;
	@%p103 bra 	$L__BB1_197;
	setp.geu.f32 	%p104, %f59, 0f00000000;
	mov.f32 	%f714, %f62;
	@%p104 bra 	$L__BB1_197;
	setp.neu.f32 	%p105, %f60, 0f3F800000;
	neg.f32 	%f353, %f62;
	selp.f32 	%f354, %f62, %f353, %p105;
	cvt.rmi.f32.f32 	%f355, %f44;
	setp.neu.f32 	%p106, %f44, %f355;
	selp.f32 	%f714, 0f7FFFFFFF, %f354, %p106;
	bra.uni 	$L__BB1_197;
$L__BB1_164:
	mul.f32 	%f273, %f43, 0f3F22F983;
	cvt.rni.s32.f32 	%r342, %f273;
	cvt.rn.f32.s32 	%f274, %r342;
	fma.rn.f32 	%f275, %f274, 0fBFC90FDA, %f43;
	fma.rn.f32 	%f276, %f274, 0fB3A22168, %f275;
	fma.rn.f32 	%f711, %f274, 0fA7C234C5, %f276;
	abs.f32 	%f68, %f43;
	setp.ltu.f32 	%p77, %f68, 0f47CE4780;
	@%p77 bra 	$L__BB1_172;
	setp.neu.f32 	%p78, %f68, 0f7F800000;
	@%p78 bra 	$L__BB1_167;
	mov.f32 	%f279, 0f00000000;
	mul.rn.f32 	%f711, %f43, %f279;
	mov.b32 	%r342, 0;
	bra.uni 	$L__BB1_172;
$L__BB1_167:
	mov.b32 	%r53, %f43;
	mov.b64 	%rd121, 0;
	mov.b32 	%r339, 0;
$L__BB1_168:
	.pragma "nounroll";
	mul.wide.u32 	%rd70, %r339, 4;
	mov.u64 	%rd71, __cudart_i2opi_f;
	add.s64 	%rd72, %rd71, %rd70;
	ld.global.nc.u32 	%r176, [%rd72];
	shl.b32 	%r177, %r53, 8;
	or.b32  	%r178, %r177, -2147483648;
	mad.wide.u32 	%rd73, %r176, %r178, %rd121;
	shr.u64 	%rd121, %rd73, 32;
	add.s64 	%rd74, %rd3, %rd70;
	st.local.u32 	[%rd74], %rd73;
	add.s32 	%r339, %r339, 1;
	setp.ne.s32 	%p79, %r339, 6;
	@%p79 bra 	$L__BB1_168;
	shr.u32 	%r179, %r53, 23;
	st.local.u32 	[%rd3+24], %rd121;
	and.b32  	%r56, %r179, 31;
	and.b32  	%r180, %r179, 224;
	add.s32 	%r181, %r180, -128;
	shr.u32 	%r182, %r181, 5;
	mul.wide.u32 	%rd75, %r182, 4;
	sub.s64 	%rd19, %rd3, %rd75;
	ld.local.u32 	%r340, [%rd19+24];
	ld.local.u32 	%r341, [%rd19+20];
	setp.eq.s32 	%p80, %r56, 0;
	@%p80 bra 	$L__BB1_171;
	shf.l.wrap.b32 	%r340, %r341, %r340, %r56;
	ld.local.u32 	%r183, [%rd19+16];
	shf.l.wrap.b32 	%r341, %r183, %r341, %r56;
$L__BB1_171:
	shr.u32 	%r184, %r340, 30;
	shf.l.wrap.b32 	%r185, %r341, %r340, 2;
	shl.b32 	%r186, %r341, 2;
	shr.u32 	%r187, %r185, 31;
	add.s32 	%r188, %r187, %r184;
	neg.s32 	%r189, %r188;
	setp.lt.s32 	%p81, %r53, 0;
	selp.b32 	%r342, %r189, %r188, %p81;
	xor.b32  	%r190, %r185, %r53;
	shr.s32 	%r191, %r185, 31;
	xor.b32  	%r192, %r191, %r185;
	xor.b32  	%r193, %r191, %r186;
	cvt.u64.u32 	%rd76, %r192;
	shl.b64 	%rd77, %rd76, 32;
	cvt.u64.u32 	%rd78, %r193;
	or.b64  	%rd79, %rd77, %rd78;
	cvt.rn.f64.s64 	%fd5, %rd79;
	mul.f64 	%fd6, %fd5, 0d3BF921FB54442D19;
	cvt.rn.f32.f64 	%f277, %fd6;
	neg.f32 	%f278, %f277;
	setp.lt.s32 	%p82, %r190, 0;
	selp.f32 	%f711, %f278, %f277, %p82;
$L__BB1_172:
	mul.rn.f32 	%f280, %f711, %f711;
	and.b32  	%r195, %r342, 1;
	setp.eq.b32 	%p83, %r195, 1;
	selp.f32 	%f281, 0f3F800000, %f711, %p83;
	fma.rn.f32 	%f282, %f280, %f281, 0f00000000;
	fma.rn.f32 	%f283, %f280, 0f37CBAC00, 0fBAB607ED;
	selp.f32 	%f284, %f283, 0fB94D4153, %p83;
	selp.f32 	%f285, 0f3D2AAABB, 0f3C0885E4, %p83;
	fma.rn.f32 	%f286, %f284, %f280, %f285;
	selp.f32 	%f287, 0fBEFFFFFF, 0fBE2AAAA8, %p83;
	fma.rn.f32 	%f288, %f286, %f280, %f287;
	fma.rn.f32 	%f289, %f288, %f282, %f281;
	and.b32  	%r196, %r342, 2;
	setp.eq.s32 	%p84, %r196, 0;
	mov.f32 	%f290, 0f00000000;
	sub.f32 	%f291, %f290, %f289;
	selp.f32 	%f714, %f289, %f291, %p84;
	bra.uni 	$L__BB1_197;
$L__BB1_173:
	mul.f32 	%f254, %f43, 0f3F22F983;
	cvt.rni.s32.f32 	%r346, %f254;
	cvt.rn.f32.s32 	%f255, %r346;
	fma.rn.f32 	%f256, %f255, 0fBFC90FDA, %f43;
	fma.rn.f32 	%f257, %f255, 0fB3A22168, %f256;
	fma.rn.f32 	%f712, %f255, 0fA7C234C5, %f257;
	abs.f32 	%f74, %f43;
	setp.ltu.f32 	%p69, %f74, 0f47CE4780;
	@%p69 bra 	$L__BB1_181;
	setp.neu.f32 	%p70, %f74, 0f7F800000;
	@%p70 bra 	$L__BB1_176;
	mov.f32 	%f260, 0f00000000;
	mul.rn.f32 	%f712, %f43, %f260;
	mov.b32 	%r346, 0;
	bra.uni 	$L__BB1_181;
$L__BB1_176:
	mov.b32 	%r66, %f43;
	mov.b64 	%rd122, 0;
	mov.b32 	%r343, 0;
$L__BB1_177:
	.pragma "nounroll";
	mul.wide.u32 	%rd59, %r343, 4;
	mov.u64 	%rd60, __cudart_i2opi_f;
	add.s64 	%rd61, %rd60, %rd59;
	ld.global.nc.u32 	%r153, [%rd61];
	shl.b32 	%r154, %r66, 8;
	or.b32  	%r155, %r154, -2147483648;
	mad.wide.u32 	%rd62, %r153, %r155, %rd122;
	shr.u64 	%rd122, %rd62, 32;
	add.s64 	%rd63, %rd2, %rd59;
	st.local.u32 	[%rd63], %rd62;
	add.s32 	%r343, %r343, 1;
	setp.ne.s32 	%p71, %r343, 6;
	@%p71 bra 	$L__BB1_177;
	shr.u32 	%r156, %r66, 23;
	st.local.u32 	[%rd2+24], %rd122;
	and.b32  	%r69, %r156, 31;
	and.b32  	%r157, %r156, 224;
	add.s32 	%r158, %r157, -128;
	shr.u32 	%r159, %r158, 5;
	mul.wide.u32 	%rd64, %r159, 4;
	sub.s64 	%rd22, %rd2, %rd64;
	ld.local.u32 	%r344, [%rd22+24];
	ld.local.u32 	%r345, [%rd22+20];
	setp.eq.s32 	%p72, %r69, 0;
	@%p72 bra 	$L__BB1_180;
	shf.l.wrap.b32 	%r344, %r345, %r344, %r69;
	ld.local.u32 	%r160, [%rd22+16];
	shf.l.wrap.b32 	%r345, %r160, %r345, %r69;
$L__BB1_180:
	shr.u32 	%r161, %r344, 30;
	shf.l.wrap.b32 	%r162, %r345, %r344, 2;
	shl.b32 	%r163, %r345, 2;
	shr.u32 	%r164, %r162, 31;
	add.s32 	%r165, %r164, %r161;
	neg.s32 	%r166, %r165;
	setp.lt.s32 	%p73, %r66, 0;
	selp.b32 	%r346, %r166, %r165, %p73;
	xor.b32  	%r167, %r162, %r66;
	shr.s32 	%r168, %r162, 31;
	xor.b32  	%r169, %r168, %r162;
	xor.b32  	%r170, %r168, %r163;
	cvt.u64.u32 	%rd65, %r169;
	shl.b64 	%rd66, %rd65, 32;
	cvt.u64.u32 	%rd67, %r170;
	or.b64  	%rd68, %rd66, %rd67;
	cvt.rn.f64.s64 	%fd3, %rd68;
	mul.f64 	%fd4, %fd3, 0d3BF921FB54442D19;
	cvt.rn.f32.f64 	%f258, %fd4;
	neg.f32 	%f259, %f258;
	setp.lt.s32 	%p74, %r167, 0;
	selp.f32 	%f712, %f259, %f258, %p74;
$L__BB1_181:
	add.s32 	%r172, %r346, 1;
	mul.rn.f32 	%f261, %f712, %f712;
	and.b32  	%r173, %r346, 1;
	setp.eq.b32 	%p75, %r173, 1;
	selp.f32 	%f262, %f712, 0f3F800000, %p75;
	fma.rn.f32 	%f263, %f261, %f262, 0f00000000;
	fma.rn.f32 	%f264, %f261, 0f37CBAC00, 0fBAB607ED;
	selp.f32 	%f265, 0fB94D4153, %f264, %p75;
	selp.f32 	%f266, 0f3C0885E4, 0f3D2AAABB, %p75;
	fma.rn.f32 	%f267, %f265, %f261, %f266;
	selp.f32 	%f268, 0fBE2AAAA8, 0fBEFFFFFF, %p75;
	fma.rn.f32 	%f269, %f267, %f261, %f268;
	fma.rn.f32 	%f270, %f269, %f263, %f262;
	and.b32  	%r174, %r172, 2;
	setp.eq.s32 	%p76, %r174, 0;
	mov.f32 	%f271, 0f00000000;
	sub.f32 	%f272, %f271, %f270;
	selp.f32 	%f714, %f270, %f272, %p76;
	bra.uni 	$L__BB1_197;
$L__BB1_182:
	mov.b32 	%r79, %f43;
	mov.b64 	%rd125, 0;
	mov.b32 	%r347, 0;
	mov.u64 	%rd123, __cudart_i2opi_f;
	mov.u64 	%rd124, %rd1;
$L__BB1_183:
	.pragma "nounroll";
	ld.global.nc.u32 	%r132, [%rd123];
	shl.b32 	%r133, %r79, 8;
	or.b32  	%r134, %r133, -2147483648;
	mad.wide.u32 	%rd52, %r132, %r134, %rd125;
	shr.u64 	%rd125, %rd52, 32;
	st.local.u32 	[%rd124], %rd52;
	add.s32 	%r347, %r347, 1;
	add.s64 	%rd124, %rd124, 4;
	add.s64 	%rd123, %rd123, 4;
	setp.ne.s32 	%p63, %r347, 6;
	@%p63 bra 	$L__BB1_183;
	shr.u32 	%r135, %r79, 23;
	st.local.u32 	[%rd1+24], %rd125;
	and.b32  	%r82, %r135, 31;
	and.b32  	%r136, %r135, 224;
	add.s32 	%r137, %r136, -128;
	shr.u32 	%r138, %r137, 5;
	mul.wide.u32 	%rd53, %r138, 4;
	sub.s64 	%rd29, %rd1, %rd53;
	ld.local.u32 	%r348, [%rd29+24];
	ld.local.u32 	%r349, [%rd29+20];
	setp.eq.s32 	%p64, %r82, 0;
	@%p64 bra 	$L__BB1_186;
	shf.l.wrap.b32 	%r348, %r349, %r348, %r82;
	ld.local.u32 	%r139, [%rd29+16];
	shf.l.wrap.b32 	%r349, %r139, %r349, %r82;
$L__BB1_186:
	shr.u32 	%r140, %r348, 30;
	shf.l.wrap.b32 	%r141, %r349, %r348, 2;
	shl.b32 	%r142, %r349, 2;
	shr.u32 	%r143, %r141, 31;
	add.s32 	%r144, %r143, %r140;
	neg.s32 	%r145, %r144;
	setp.lt.s32 	%p65, %r79, 0;
	selp.b32 	%r350, %r145, %r144, %p65;
	xor.b32  	%r146, %r141, %r79;
	shr.s32 	%r147, %r141, 31;
	xor.b32  	%r148, %r147, %r141;
	xor.b32  	%r149, %r147, %r142;
	cvt.u64.u32 	%rd54, %r148;
	shl.b64 	%rd55, %rd54, 32;
	cvt.u64.u32 	%rd56, %r149;
	or.b64  	%rd57, %rd55, %rd56;
	cvt.rn.f64.s64 	%fd1, %rd57;
	mul.f64 	%fd2, %fd1, 0d3BF921FB54442D19;
	cvt.rn.f32.f64 	%f239, %fd2;
	neg.f32 	%f240, %f239;
	setp.lt.s32 	%p66, %r146, 0;
	selp.f32 	%f713, %f240, %f239, %p66;
$L__BB1_187:
	mul.f32 	%f242, %f713, %f713;
	fma.rn.f32 	%f243, %f242, 0f3C190000, 0f3B560000;
	fma.rn.f32 	%f244, %f243, %f242, 0f3CC70000;
	fma.rn.f32 	%f245, %f244, %f242, 0f3D5B0000;
	fma.rn.f32 	%f246, %f245, %f242, 0f3E089438;
	fma.rn.f32 	%f247, %f246, %f242, 0f3EAAAA88;
	mul.rn.f32 	%f248, %f242, %f713;
	fma.rn.f32 	%f249, %f247, %f248, %f713;
	abs.f32 	%f250, %f713;
	setp.eq.f32 	%p67, %f250, 0f3A00B43C;
	selp.f32 	%f251, %f713, %f249, %p67;
	and.b32  	%r151, %r350, 1;
	setp.eq.b32 	%p68, %r151, 1;
	neg.f32 	%f252, %f251;
	rcp.approx.ftz.f32 	%f253, %f252;
	selp.f32 	%f714, %f253, %f251, %p68;
	bra.uni 	$L__BB1_197;
$L__BB1_188:
	abs.f32 	%f210, %f43;
	mov.f32 	%f211, 0f3FB8AA3B;
	mul.rn.f32 	%f212, %f210, %f211;
	cvt.rzi.f32.f32 	%f213, %f212;
	abs.f32 	%f214, %f213;
	setp.gt.f32 	%p59, %f214, 0f42FC0000;
	mov.f32 	%f215, 0f42FC0000;
	copysign.f32 	%f216, %f213, %f215;
	selp.f32 	%f217, %f216, %f213, %p59;
	fma.rn.f32 	%f218, %f217, 0fBF317218, %f210;
	fma.rn.f32 	%f219, %f217, 0f3102E308, %f218;
	mul.f32 	%f220, %f219, 0f3FB8AA3B;
	add.f32 	%f221, %f217, 0f4B40007D;
	mov.b32 	%r129, %f221;
	shl.b32 	%r130, %r129, 23;
	mov.b32 	%f222, %r130;
	ex2.approx.ftz.f32 	%f223, %f220;
	mul.f32 	%f224, %f223, %f222;
	mov.f32 	%f225, 0fBE000000;
	div.approx.ftz.f32 	%f226, %f225, %f224;
	fma.rn.f32 	%f227, %f224, 0f40000000, %f226;
	mul.f32 	%f228, %f43, %f43;
	fma.rn.f32 	%f229, %f228, 0f363D0ADA, 0f394FFF49;
	fma.rn.f32 	%f230, %f229, %f228, 0f3C08889A;
	fma.rn.f32 	%f231, %f230, %f228, 0f3E2AAAAB;
	mul.f32 	%f232, %f228, %f231;
	fma.rn.f32 	%f233, %f232, %f43, %f43;
	setp.ge.f32 	%p60, %f210, 0f3F800000;
	copysign.f32 	%f234, %f43, %f227;
	selp.f32 	%f714, %f234, %f233, %p60;
	bra.uni 	$L__BB1_197;
$L__BB1_189:
	abs.f32 	%f193, %f43;
	mov.f32 	%f194, 0f3FB8AA3B;
	mul.rn.f32 	%f195, %f193, %f194;
	cvt.rzi.f32.f32 	%f196, %f195;
	abs.f32 	%f197, %f196;
	setp.gt.f32 	%p58, %f197, 0f42FC0000;
	mov.f32 	%f198, 0f42FC0000;
	copysign.f32 	%f199, %f196, %f198;
	selp.f32 	%f200, %f199, %f196, %p58;
	fma.rn.f32 	%f201, %f200, 0fBF317218, %f193;
	fma.rn.f32 	%f202, %f200, 0f3102E308, %f201;
	mul.f32 	%f203, %f202, 0f3FB8AA3B;
	add.f32 	%f204, %f200, 0f4B40007D;
	mov.b32 	%r127, %f204;
	shl.b32 	%r128, %r127, 23;
	mov.b32 	%f205, %r128;
	ex2.approx.ftz.f32 	%f206, %f203;
	mul.f32 	%f207, %f206, %f205;
	mov.f32 	%f208, 0f3E000000;
	div.approx.ftz.f32 	%f209, %f208, %f207;
	fma.rn.f32 	%f714, %f207, 0f40000000, %f209;
	bra.uni 	$L__BB1_197;
$L__BB1_190:
	fma.rn.f32 	%f168, %f43, 0f3BBB989D, 0f3F000000;
	cvt.sat.f32.f32 	%f169, %f168;
	mov.f32 	%f170, 0f4B400001;
	mov.f32 	%f171, 0f437C0000;
	fma.rm.f32 	%f172, %f169, %f171, %f170;
	add.f32 	%f173, %f172, 0fCB40007F;
	neg.f32 	%f174, %f173;
	fma.rn.f32 	%f175, %f43, 0f3FB8AA3B, %f174;
	fma.rn.f32 	%f176, %f43, 0f32A57060, %f175;
	mov.b32 	%r125, %f172;
	shl.b32 	%r126, %r125, 23;
	mov.b32 	%f177, %r126;
	ex2.approx.ftz.f32 	%f178, %f176;
	mul.f32 	%f714, %f178, %f177;
	bra.uni 	$L__BB1_197;
$L__BB1_191:
	setp.lt.f32 	%p53, %f43, 0f00800000;
	mul.f32 	%f148, %f43, 0f4B000000;
	selp.f32 	%f149, %f148, %f43, %p53;
	selp.f32 	%f150, 0fC1B80000, 0f00000000, %p53;
	mov.b32 	%r121, %f149;
	add.s32 	%r122, %r121, -1059760811;
	and.b32  	%r123, %r122, -8388608;
	sub.s32 	%r124, %r121, %r123;
	mov.b32 	%f151, %r124;
	cvt.rn.f32.s32 	%f152, %r123;
	fma.rn.f32 	%f153, %f152, 0f34000000, %f150;
	add.f32 	%f154, %f151, 0fBF800000;
	fma.rn.f32 	%f155, %f154, 0fBE055027, 0f3E1039F6;
	fma.rn.f32 	%f156, %f155, %f154, 0fBDF8CDCC;
	fma.rn.f32 	%f157, %f156, %f154, 0f3E0F2955;
	fma.rn.f32 	%f158, %f157, %f154, 0fBE2AD8B9;
	fma.rn.f32 	%f159, %f158, %f154, 0f3E4CED0B;
	fma.rn.f32 	%f160, %f159, %f154, 0fBE7FFF22;
	fma.rn.f32 	%f161, %f160, %f154, 0f3EAAAA78;
	fma.rn.f32 	%f162, %f161, %f154, 0fBF000000;
	mul.f32 	%f163, %f154, %f162;
	fma.rn.f32 	%f164, %f163, %f154, %f154;
	fma.rn.f32 	%f165, %f153, 0f3F317218, %f164;
	setp.gt.u32 	%p54, %r121, 2139095039;
	fma.rn.f32 	%f166, %f149, 0f7F800000, 0f7F800000;
	selp.f32 	%f167, %f166, %f165, %p54;
	setp.eq.f32 	%p55, %f149, 0f00000000;
	selp.f32 	%f714, 0fFF800000, %f167, %p55;
	bra.uni 	$L__BB1_197;
$L__BB1_192:
	abs.f32 	%f127, %f43;
	fma.rn.f32 	%f128, %f127, 0fBF000000, 0f3F000000;
	rsqrt.approx.ftz.f32 	%f129, %f128;
	mul.f32 	%f130, %f128, %f129;
	mul.f32 	%f131, %f129, 0fBF000000;
	fma.rn.f32 	%f132, %f130, %f131, 0f3F000000;
	fma.rn.f32 	%f133, %f130, %f132, %f130;
	setp.eq.f32 	%p49, %f127, 0f3F800000;
	selp.f32 	%f134, 0f00000000, %f133, %p49;
	setp.gt.f32 	%p50, %f127, 0f3F0F5C29;
	selp.f32 	%f135, %f134, %f127, %p50;
	mul.f32 	%f136, %f135, %f135;
	fma.rn.f32 	%f137, %f136, 0f3D4DD2F7, 0f3C99CA97;
	fma.rn.f32 	%f138, %f137, %f136, 0f3D3F90E8;
	fma.rn.f32 	%f139, %f138, %f136, 0f3D993CCF;
	fma.rn.f32 	%f140, %f139, %f136, 0f3E2AAC04;
	mul.f32 	%f141, %f136, %f140;
	fma.rn.f32 	%f142, %f141, %f135, %f135;
	mul.f32 	%f143, %f142, 0fC0000000;
	fma.rn.f32 	%f144, 0f3F6EE581, 0f3FD774EB, %f143;
	selp.f32 	%f145, %f144, %f142, %p50;
	setp.num.f32 	%p51, %f145, %f145;
	copysign.f32 	%f146, %f43, %f145;
	selp.f32 	%f714, %f146, %f145, %p51;
	bra.uni 	$L__BB1_197;
$L__BB1_193:
	abs.f32 	%f104, %f43;
	fma.rn.f32 	%f105, %f104, 0fBF000000, 0f3F000000;
	rsqrt.approx.ftz.f32 	%f106, %f105;
	mul.f32 	%f107, %f105, %f106;
	mul.f32 	%f108, %f106, 0fBF000000;
	fma.rn.f32 	%f109, %f107, %f108, 0f3F000000;
	fma.rn.f32 	%f110, %f107, %f109, %f107;
	setp.eq.f32 	%p46, %f104, 0f3F800000;
	selp.f32 	%f111, 0f00000000, %f110, %p46;
	setp.gt.f32 	%p47, %f104, 0f3F0F5C29;
	selp.f32 	%f112, %f111, %f104, %p47;
	copysign.f32 	%f113, %f43, %f112;
	mul.f32 	%f114, %f113, %f113;
	fma.rn.f32 	%f115, %f114, 0f3D10ECEF, 0f3C8B1ABB;
	fma.rn.f32 	%f116, %f115, %f114, 0f3CFC028C;
	fma.rn.f32 	%f117, %f116, %f114, 0f3D372139;
	fma.rn.f32 	%f118, %f117, %f114, 0f3D9993DB;
	fma.rn.f32 	%f119, %f118, %f114, 0f3E2AAAC6;
	mul.f32 	%f120, %f114, %f119;
	fma.rn.f32 	%f121, %f120, %f113, %f113;
	neg.f32 	%f122, %f121;
	selp.f32 	%f123, %f121, %f122, %p47;
	fma.rn.f32 	%f124, 0f3F6EE581, 0f3FD774EB, %f123;
	setp.gt.f32 	%p48, %f43, 0f3F0F5C29;
	selp.f32 	%f125, %f121, %f124, %p48;
	add.f32 	%f126, %f125, %f125;
	selp.f32 	%f714, %f126, %f125, %p47;
	bra.uni 	$L__BB1_197;
$L__BB1_194:
	setp.eq.f32 	%p136, %f43, 0f00000000;
	mov.f32 	%f714, 0fCE6E6B28;
	@%p136 bra 	$L__BB1_197;
	abs.f32 	%f442, %f43;
	setp.lt.f32 	%p137, %f442, 0f00800000;
	mul.f32 	%f443, %f442, 0f4B000000;
	selp.f32 	%f444, %f443, %f442, %p137;
	selp.f32 	%f445, 0fC1B80000, 0f00000000, %p137;
	mov.b32 	%r225, %f444;
	add.s32 	%r226, %r225, -1059760811;
	and.b32  	%r227, %r226, -8388608;
	sub.s32 	%r228, %r225, %r227;
	mov.b32 	%f446, %r228;
	cvt.rn.f32.s32 	%f447, %r227;
	fma.rn.f32 	%f448, %f447, 0f34000000, %f445;
	add.f32 	%f449, %f446, 0fBF800000;
	fma.rn.f32 	%f450, %f449, 0fBE055027, 0f3E1039F6;
	fma.rn.f32 	%f451, %f450, %f449, 0fBDF8CDCC;
	fma.rn.f32 	%f452, %f451, %f449, 0f3E0F2955;
	fma.rn.f32 	%f453, %f452, %f449, 0fBE2AD8B9;
	fma.rn.f32 	%f454, %f453, %f449, 0f3E4CED0B;
	fma.rn.f32 	%f455, %f454, %f449, 0fBE7FFF22;
	fma.rn.f32 	%f456, %f455, %f449, 0f3EAAAA78;
	fma.rn.f32 	%f457, %f456, %f449, 0fBF000000;
	mul.f32 	%f458, %f449, %f457;
	fma.rn.f32 	%f459, %f458, %f449, %f449;
	fma.rn.f32 	%f460, %f448, 0f3F317218, %f459;
	setp.gt.u32 	%p138, %r225, 2139095039;
	fma.rn.f32 	%f461, %f444, 0f7F800000, 0f7F800000;
	selp.f32 	%f462, %f461, %f460, %p138;
	setp.eq.f32 	%p139, %f444, 0f00000000;
	selp.f32 	%f714, 0fFF800000, %f462, %p139;
	bra.uni 	$L__BB1_197;
$L__BB1_196:
	abs.f32 	%f463, %f43;
	setp.le.f32 	%p140, %f463, 0f3089705F;
	setp.lt.f32 	%p141, %f43, 0f00000000;
	selp.f32 	%f464, 0fB089705F, 0f3089705F, %p141;
	selp.f32 	%f465, %f464, %f43, %p140;
	rcp.rn.f32 	%f714, %f465;
$L__BB1_197:
	st.shared.f32 	[%r51+-8], %f714;
	shl.b32 	%r229, %r351, 2;
	add.s32 	%r230, %r1, %r229;
	mov.b32 	%r231, 0;
	st.shared.u32 	[%r230+-8], %r231;
	add.s32 	%r232, %r2, %r229;
	st.shared.u32 	[%r232+-8], %r231;
	add.s32 	%r233, %r3, %r229;
	st.shared.u32 	[%r233+-8], %r231;
	add.s32 	%r351, %r351, -1;
$L__BB1_198:
	setp.gt.u32 	%p230, %r4, 1;
	@%p230 bra 	$L__BB1_3;
$L__BB1_199:
	setp.lt.s32 	%p231, %r351, 1;
	mov.f32 	%f715, 0f00000000;
	@%p231 bra 	$L__BB1_201;
	shl.b32 	%r321, %r351, 2;
	mov.u32 	%r322, smem;
	add.s32 	%r323, %r322, %r321;
	ld.shared.f32 	%f715, [%r323+-4];
$L__BB1_201:
	ld.param.u64 	%rd117, [_Z18eval_prefix_kernelPKiPKfS2_iiPf_param_5];
	cvta.to.global.u64 	%rd113, %rd117;
	st.global.f32 	[%rd113], %f715;
$L__BB1_202:
	ret;

}
	// .globl	_Z17eval_async_kernelPKiPKfS2_iiiPf
.visible .entry _Z17eval_async_kernelPKiPKfS2_iiiPf(
	.param .u64 .ptr .align 1 _Z17eval_async_kernelPKiPKfS2_iiiPf_param_0,
	.param .u64 .ptr .align 1 _Z17eval_async_kernelPKiPKfS2_iiiPf_param_1,
	.param .u64 .ptr .align 1 _Z17eval_async_kernelPKiPKfS2_iiiPf_param_2,
	.param .u32 _Z17eval_async_kernelPKiPKfS2_iiiPf_param_3,
	.param .u32 _Z17eval_async_kernelPKiPKfS2_iiiPf_param_4,
	.param .u32 _Z17eval_async_kernelPKiPKfS2_iiiPf_param_5,
	.param .u64 .ptr .align 1 _Z17eval_async_kernelPKiPKfS2_iiiPf_param_6
)
{
	.local .align 16 .b8 	__local_depot2[544];
	.reg .b64 	%SP;
	.reg .b64 	%SPL;
	.reg .pred 	%p<292>;
	.reg .b32 	%r<663>;
	.reg .b32 	%f<716>;
	.reg .b64 	%rd<299>;
	.reg .b64 	%fd<13>;

	mov.u64 	%SPL, __local_depot2;
	ld.param.u64 	%rd58, [_Z17eval_async_kernelPKiPKfS2_iiiPf_param_0];
	ld.param.u64 	%rd61, [_Z17eval_async_kernelPKiPKfS2_iiiPf_param_1];
	ld.param.u64 	%rd59, [_Z17eval_async_kernelPKiPKfS2_iiiPf_param_2];
	ld.param.u32 	%r188, [_Z17eval_async_kernelPKiPKfS2_iiiPf_param_3];
	ld.param.u32 	%r189, [_Z17eval_async_kernelPKiPKfS2_iiiPf_param_4];
	ld.param.u32 	%r190, [_Z17eval_async_kernelPKiPKfS2_iiiPf_param_5];
	cvta.to.global.u64 	%rd1, %rd61;
	add.u64 	%rd2, %SPL, 0;
	add.u64 	%rd3, %SPL, 0;
	add.u64 	%rd4, %SPL, 0;
	add.u64 	%rd5, %SPL, 0;
	add.u64 	%rd6, %SPL, 0;
	add.u64 	%rd7, %SPL, 0;
	add.u64 	%rd8, %SPL, 32;
	add.s32 	%r191, %r188, -129;
	setp.lt.u32 	%p2, %r191, -128;
	@%p2 bra 	$L__BB2_301;
	mov.u32 	%r1, %ntid.x;
	cvt.u64.u32 	%rd9, %r1;
	cvt.s64.s32 	%rd10, %r189;
	mov.u32 	%r192, %ctaid.y;
	mul.lo.s32 	%r618, %r192, %r1;
	mov.u32 	%r3, %tid.x;
	setp.ge.s32 	%p3, %r618, %r190;
	@%p3 bra 	$L__BB2_301;
	mul.lo.s64 	%rd11, %rd10, %rd9;
	cvt.u32.u64 	%r4, %rd11;
	add.s32 	%r5, %r618, %r3;
	setp.lt.u32 	%p4, %r5, %r190;
	@%p4 bra 	$L__BB2_41;
	setp.lt.s32 	%p5, %r189, 1;
	@%p5 bra 	$L__BB2_16;
	mul.lo.s32 	%r6, %r189, %r3;
	add.s32 	%r194, %r189, -1;
	and.b32  	%r7, %r189, 15;
	setp.lt.u32 	%p6, %r194, 15;
	mov.b32 	%r613, 0;
	@%p6 bra 	$L__BB2_7;
	and.b32  	%r613, %r189, 2147483632;
	mov.b32 	%r612, 0;
$L__BB2_6:
	.pragma "nounroll";
	add.s32 	%r196, %r612, %r6;
	shl.b32 	%r197, %r196, 2;
	mov.u32 	%r198, shmem;
	add.s32 	%r199, %r198, %r197;
	mov.b32 	%r200, 0;
	st.shared.u32 	[%r199], %r200;
	st.shared.u32 	[%r199+4], %r200;
	st.shared.u32 	[%r199+8], %r200;
	st.shared.u32 	[%r199+12], %r200;
	st.shared.u32 	[%r199+16], %r200;
	st.shared.u32 	[%r199+20], %r200;
	st.shared.u32 	[%r199+24], %r200;
	st.shared.u32 	[%r199+28], %r200;
	st.shared.u32 	[%r199+32], %r200;
	st.shared.u32 	[%r199+36], %r200;
	st.shared.u32 	[%r199+40], %r200;
	st.shared.u32 	[%r199+44], %r200;
	st.shared.u32 	[%r199+48], %r200;
	st.shared.u32 	[%r199+52], %r200;
	st.shared.u32 	[%r199+56], %r200;
	st.shared.u32 	[%r199+60], %r200;
	add.s32 	%r612, %r612, 16;
	setp.ne.s32 	%p7, %r612, %r613;
	@%p7 bra 	$L__BB2_6;
$L__BB2_7:
	setp.eq.s32 	%p8, %r7, 0;
	@%p8 bra 	$L__BB2_16;
	and.b32  	%r36, %r189, 7;
	setp.lt.u32 	%p9, %r7, 8;
	@%p9 bra 	$L__BB2_10;
	add.s32 	%r201, %r613, %r6;
	shl.b32 	%r202, %r201, 2;
	mov.u32 	%r203, shmem;
	add.s32 	%r204, %r203, %r202;
	mov.b32 	%r205, 0;
	st.shared.u32 	[%r204], %r205;
	st.shared.u32 	[%r204+4], %r205;
	st.shared.u32 	[%r204+8], %r205;
	st.shared.u32 	[%r204+12], %r205;
	st.shared.u32 	[%r204+16], %r205;
	st.shared.u32 	[%r204+20], %r205;
	st.shared.u32 	[%r204+24], %r205;
	st.shared.u32 	[%r204+28], %r205;
	add.s32 	%r613, %r613, 8;
$L__BB2_10:
	setp.eq.s32 	%p10, %r36, 0;
	@%p10 bra 	$L__BB2_16;
	and.b32  	%r39, %r189, 3;
	setp.lt.u32 	%p11, %r36, 4;
	@%p11 bra 	$L__BB2_13;
	add.s32 	%r206, %r613, %r6;
	shl.b32 	%r207, %r206, 2;
	mov.u32 	%r208, shmem;
	add.s32 	%r209, %r208, %r207;
	mov.b32 	%r210, 0;
	st.shared.u32 	[%r209], %r210;
	st.shared.u32 	[%r209+4], %r210;
	st.shared.u32 	[%r209+8], %r210;
	st.shared.u32 	[%r209+12], %r210;
	add.s32 	%r613, %r613, 4;
$L__BB2_13:
	setp.eq.s32 	%p12, %r39, 0;
	@%p12 bra 	$L__BB2_16;
	mov.b32 	%r617, 0;
	mov.u32 	%r214, shmem;
$L__BB2_15:
	.pragma "nounroll";
	add.s32 	%r212, %r613, %r6;
	shl.b32 	%r213, %r212, 2;
	add.s32 	%r215, %r214, %r213;
	mov.b32 	%r216, 0;
	st.shared.u32 	[%r215], %r216;
	add.s32 	%r613, %r613, 1;
	add.s32 	%r617, %r617, 1;
	setp.ne.s32 	%p13, %r617, %r39;
	@%p13 bra 	$L__BB2_15;
$L__BB2_16:
	shl.b32 	%r294, %r4, 2;
	mov.u32 	%r621, shmem;
	add.s32 	%r619, %r621, %r294;
	// begin inline asm
	cp.async.commit_group;

	// end inline asm
	// begin inline asm
	cp.async.wait_group 0;

	// end inline asm
	bar.sync 	0;
	mul.lo.s32 	%r47, %r189, %r3;
	cvt.u64.u32 	%rd131, %r3;
	mul.lo.s64 	%rd21, %rd10, %rd131;
	and.b32  	%r48, %r189, 15;
	and.b32  	%r49, %r189, 7;
	add.s32 	%r50, %r189, -4;
	shr.u32 	%r295, %r50, 2;
	add.s32 	%r296, %r295, 1;
	and.b32  	%r51, %r189, 2147483632;
	and.b32  	%r52, %r189, 3;
	and.b32  	%r53, %r296, 3;
	neg.s32 	%r54, %r51;
	cvta.to.global.u64 	%rd22, %rd58;
	mov.u32 	%r297, %nctaid.y;
	mul.lo.s32 	%r55, %r1, %r297;
	shl.b64 	%rd132, %rd11, 2;
	cvt.u64.u32 	%rd133, %r621;
	cvta.shared.u64 	%rd292, %rd133;
	add.s64 	%rd291, %rd292, %rd132;
	mov.u32 	%r620, %r619;
	mov.u32 	%r622, %r621;
$L__BB2_17:
	mov.u32 	%r57, %r620;
	mov.u64 	%rd24, %rd291;
	mov.u32 	%r56, %r619;
	add.s32 	%r61, %r618, %r55;
	setp.ge.s32 	%p29, %r61, %r190;
	@%p29 bra 	$L__BB2_34;
	add.s32 	%r62, %r61, %r3;
	setp.lt.s32 	%p30, %r62, %r190;
	@%p30 bra 	$L__BB2_69;
	setp.lt.s32 	%p31, %r189, 1;
	@%p31 bra 	$L__BB2_33;
	add.s32 	%r299, %r189, -1;
	setp.lt.u32 	%p32, %r299, 15;
	mov.b32 	%r633, 0;
	@%p32 bra 	$L__BB2_23;
	shl.b32 	%r300, %r47, 2;
	add.s32 	%r301, %r300, %r57;
	add.s32 	%r630, %r301, 32;
	mov.u32 	%r631, %r54;
$L__BB2_22:
	.pragma "nounroll";
	mov.b32 	%r302, 0;
	st.shared.u32 	[%r630+-32], %r302;
	st.shared.u32 	[%r630+-28], %r302;
	st.shared.u32 	[%r630+-24], %r302;
	st.shared.u32 	[%r630+-20], %r302;
	st.shared.u32 	[%r630+-16], %r302;
	st.shared.u32 	[%r630+-12], %r302;
	st.shared.u32 	[%r630+-8], %r302;
	st.shared.u32 	[%r630+-4], %r302;
	st.shared.u32 	[%r630], %r302;
	st.shared.u32 	[%r630+4], %r302;
	st.shared.u32 	[%r630+8], %r302;
	st.shared.u32 	[%r630+12], %r302;
	st.shared.u32 	[%r630+16], %r302;
	st.shared.u32 	[%r630+20], %r302;
	st.shared.u32 	[%r630+24], %r302;
	st.shared.u32 	[%r630+28], %r302;
	add.s32 	%r631, %r631, 16;
	add.s32 	%r630, %r630, 64;
	setp.ne.s32 	%p33, %r631, 0;
	mov.u32 	%r633, %r51;
	@%p33 bra 	$L__BB2_22;
$L__BB2_23:
	setp.eq.s32 	%p34, %r48, 0;
	@%p34 bra 	$L__BB2_33;
	add.s32 	%r303, %r48, -1;
	setp.lt.u32 	%p35, %r303, 7;
	@%p35 bra 	$L__BB2_26;
	add.s32 	%r304, %r633, %r47;
	shl.b32 	%r305, %r304, 2;
	add.s32 	%r306, %r57, %r305;
	mov.b32 	%r307, 0;
	st.shared.u32 	[%r306], %r307;
	st.shared.u32 	[%r306+4], %r307;
	st.shared.u32 	[%r306+8], %r307;
	st.shared.u32 	[%r306+12], %r307;
	st.shared.u32 	[%r306+16], %r307;
	st.shared.u32 	[%r306+20], %r307;
	st.shared.u32 	[%r306+24], %r307;
	st.shared.u32 	[%r306+28], %r307;
	add.s32 	%r633, %r633, 8;
$L__BB2_26:
	setp.eq.s32 	%p36, %r49, 0;
	@%p36 bra 	$L__BB2_33;
	add.s32 	%r308, %r49, -1;
	setp.lt.u32 	%p37, %r308, 3;
	@%p37 bra 	$L__BB2_29;
	add.s32 	%r309, %r633, %r47;
	shl.b32 	%r310, %r309, 2;
	add.s32 	%r311, %r57, %r310;
	mov.b32 	%r312, 0;
	st.shared.u32 	[%r311], %r312;
	st.shared.u32 	[%r311+4], %r312;
	st.shared.u32 	[%r311+8], %r312;
	st.shared.u32 	[%r311+12], %r312;
	add.s32 	%r633, %r633, 4;
$L__BB2_29:
	setp.eq.s32 	%p38, %r52, 0;
	@%p38 bra 	$L__BB2_33;
	setp.eq.s32 	%p39, %r52, 1;
	add.s32 	%r313, %r633, %r47;
	shl.b32 	%r314, %r313, 2;
	add.s32 	%r92, %r57, %r314;
	mov.b32 	%r315, 0;
	st.shared.u32 	[%r92], %r315;
	@%p39 bra 	$L__BB2_33;
	setp.eq.s32 	%p40, %r52, 2;
	mov.b32 	%r316, 0;
	st.shared.u32 	[%r92+4], %r316;
	@%p40 bra 	$L__BB2_33;
	mov.b32 	%r317, 0;
	st.shared.u32 	[%r92+8], %r317;
$L__BB2_33:
	// begin inline asm
	cp.async.commit_group;

	// end inline asm
$L__BB2_34:
	add.s32 	%r93, %r618, %r3;
	setp.ge.s32 	%p60, %r93, %r190;
	@%p60 bra 	$L__BB2_300;
	setp.lt.s32 	%p61, %r188, 1;
	mov.b32 	%r661, 0;
	@%p61 bra 	$L__BB2_297;
	mov.b32 	%r661, 0;
	mov.u32 	%r635, %r188;
$L__BB2_37:
	mov.u32 	%r94, %r635;
	add.s32 	%r635, %r94, -1;
	mul.wide.u32 	%rd207, %r635, 4;
	add.s64 	%rd208, %rd22, %rd207;
	ld.global.nc.u32 	%r97, [%rd208];
	mov.pred 	%p291, -1;
	add.s32 	%r413, %r97, -10;
	setp.lt.u32 	%p63, %r413, 15;
	@%p63 bra 	$L__BB2_109;
	setp.eq.s32 	%p64, %r97, -1;
	@%p64 bra 	$L__BB2_105;
	setp.ne.s32 	%p65, %r97, 0;
	@%p65 bra 	$L__BB2_108;
	mul.wide.u32 	%rd213, %r635, 4;
	add.s64 	%rd214, %rd1, %rd213;
	ld.global.nc.f32 	%f102, [%rd214];
	mul.wide.s32 	%rd215, %r661, 4;
	add.s64 	%rd216, %rd8, %rd215;
	st.local.f32 	[%rd216], %f102;
	add.s32 	%r661, %r661, 1;
	bra.uni 	$L__BB2_296;
$L__BB2_41:
	cvt.u64.u32 	%rd69, %r5;
	mul.lo.s64 	%rd70, %rd10, %rd69;
	shl.b64 	%rd71, %rd70, 2;
	add.s64 	%rd12, %rd59, %rd71;
	setp.lt.s32 	%p14, %r189, 4;
	mov.b32 	%r605, 0;
	@%p14 bra 	$L__BB2_52;
	cvt.u64.u32 	%rd72, %r3;
	mul.lo.s64 	%rd13, %rd10, %rd72;
	add.s32 	%r220, %r189, -4;
	shr.u32 	%r221, %r220, 2;
	add.s32 	%r9, %r221, 1;
	and.b32  	%r10, %r9, 3;
	setp.lt.u32 	%p15, %r220, 12;
	mov.b32 	%r605, 0;
	@%p15 bra 	$L__BB2_46;
	and.b32  	%r11, %r9, 2147483644;
	mov.b32 	%r605, 0;
	mov.u32 	%r610, %r605;
$L__BB2_44:
	cvt.u64.u32 	%rd73, %r605;
	add.s64 	%rd74, %rd13, %rd73;
	shl.b64 	%rd75, %rd74, 2;
	mov.u32 	%r223, shmem;
	cvt.u64.u32 	%rd76, %r223;
	cvta.shared.u64 	%rd77, %rd76;
	add.s64 	%rd16, %rd77, %rd75;
	mul.wide.u32 	%rd78, %r605, 4;
	add.s64 	%rd17, %rd12, %rd78;
	or.b64  	%rd79, %rd16, %rd17;
	and.b64  	%rd80, %rd79, 15;
	setp.ne.s64 	%p16, %rd80, 0;
	cvt.u32.u64 	%r224, %rd74;
	shl.b32 	%r225, %r224, 2;
	add.s32 	%r28, %r223, %r225;
	@%p16 bra 	$L__BB2_58;
	// begin inline asm
	{
   cp.async.cg.shared.global [%r28], [%rd17], 16;
}

	// end inline asm
	bra.uni 	$L__BB2_59;
$L__BB2_46:
	setp.eq.s32 	%p21, %r10, 0;
	@%p21 bra 	$L__BB2_52;
	mov.b32 	%r604, 0;
	mov.u32 	%r267, shmem;
	cvt.u64.u32 	%rd112, %r267;
$L__BB2_48:
	.pragma "nounroll";
	cvt.u64.u32 	%rd110, %r605;
	add.s64 	%rd14, %rd13, %rd110;
	shl.b64 	%rd111, %rd14, 2;
	cvta.shared.u64 	%rd113, %rd112;
	add.s64 	%rd114, %rd113, %rd111;
	mul.wide.u32 	%rd115, %r605, 4;
	add.s64 	%rd15, %rd12, %rd115;
	or.b64  	%rd116, %rd114, %rd15;
	and.b64  	%rd117, %rd116, 15;
	setp.eq.s64 	%p22, %rd117, 0;
	@%p22 bra 	$L__BB2_50;
	cvt.u32.u64 	%r272, %rd14;
	shl.b32 	%r273, %r272, 2;
	mov.u32 	%r274, shmem;
	add.s32 	%r268, %r274, %r273;
	// begin inline asm
	{
	cp.async.ca.shared.global [%r268], [%rd15], 4;
}
	// end inline asm
	add.s64 	%rd119, %rd15, 4;
	add.s32 	%r269, %r268, 4;
	// begin inline asm
	{
	cp.async.ca.shared.global [%r269], [%rd119], 4;
}
	// end inline asm
	add.s64 	%rd120, %rd15, 8;
	add.s32 	%r270, %r268, 8;
	// begin inline asm
	{
	cp.async.ca.shared.global [%r270], [%rd120], 4;
}
	// end inline asm
	add.s64 	%rd121, %rd15, 12;
	add.s32 	%r271, %r268, 12;
	// begin inline asm
	{
	cp.async.ca.shared.global [%r271], [%rd121], 4;
}
	// end inline asm
	bra.uni 	$L__BB2_51;
$L__BB2_50:
	cvt.u32.u64 	%r276, %rd14;
	shl.b32 	%r277, %r276, 2;
	mov.u32 	%r278, shmem;
	add.s32 	%r275, %r278, %r277;
	// begin inline asm
	{
   cp.async.cg.shared.global [%r275], [%rd15], 16;
}

	// end inline asm
$L__BB2_51:
	add.s32 	%r605, %r605, 4;
	add.s32 	%r604, %r604, 1;
	setp.ne.s32 	%p23, %r604, %r10;
	@%p23 bra 	$L__BB2_48;
$L__BB2_52:
	setp.ge.s32 	%p24, %r605, %r189;
	@%p24 bra 	$L__BB2_16;
	mul.lo.s32 	%r19, %r189, %r3;
	sub.s32 	%r279, %r189, %r605;
	and.b32  	%r20, %r279, 3;
	setp.eq.s32 	%p25, %r20, 0;
	mov.u32 	%r608, %r605;
	@%p25 bra 	$L__BB2_56;
	mov.b32 	%r607, 0;
	mov.u32 	%r608, %r605;
$L__BB2_55:
	.pragma "nounroll";
	add.s32 	%r282, %r608, %r19;
	mul.wide.u32 	%rd124, %r608, 4;
	add.s64 	%rd123, %rd12, %rd124;
	shl.b32 	%r283, %r282, 2;
	mov.u32 	%r284, shmem;
	add.s32 	%r281, %r284, %r283;
	// begin inline asm
	{
	cp.async.ca.shared.global [%r281], [%rd123], 4;
}
	// end inline asm
	add.s32 	%r608, %r608, 1;
	add.s32 	%r607, %r607, 1;
	setp.ne.s32 	%p26, %r607, %r20;
	@%p26 bra 	$L__BB2_55;
$L__BB2_56:
	sub.s32 	%r285, %r605, %r189;
	setp.gt.u32 	%p27, %r285, -4;
	@%p27 bra 	$L__BB2_16;
$L__BB2_57:
	add.s32 	%r290, %r608, %r19;
	mul.wide.u32 	%rd129, %r608, 4;
	add.s64 	%rd125, %rd12, %rd129;
	shl.b32 	%r291, %r290, 2;
	mov.u32 	%r292, shmem;
	add.s32 	%r286, %r292, %r291;
	// begin inline asm
	{
	cp.async.ca.shared.global [%r286], [%rd125], 4;
}
	// end inline asm
	add.s64 	%rd126, %rd125, 4;
	add.s32 	%r287, %r286, 4;
	// begin inline asm
	{
	cp.async.ca.shared.global [%r287], [%rd126], 4;
}
	// end inline asm
	add.s64 	%rd127, %rd125, 8;
	add.s32 	%r288, %r286, 8;
	// begin inline asm
	{
	cp.async.ca.shared.global [%r288], [%rd127], 4;
}
	// end inline asm
	add.s64 	%rd128, %rd125, 12;
	add.s32 	%r289, %r286, 12;
	// begin inline asm
	{
	cp.async.ca.shared.global [%r289], [%rd128], 4;
}
	// end inline asm
	add.s32 	%r608, %r608, 4;
	setp.eq.s32 	%p28, %r608, %r189;
	@%p28 bra 	$L__BB2_16;
	bra.uni 	$L__BB2_57;
$L__BB2_58:
	// begin inline asm
	{
	cp.async.ca.shared.global [%r28], [%rd17], 4;
}
	// end inline asm
	add.s64 	%rd82, %rd17, 4;
	add.s32 	%r227, %r28, 4;
	// begin inline asm
	{
	cp.async.ca.shared.global [%r227], [%rd82], 4;
}
	// end inline asm
	add.s64 	%rd83, %rd17, 8;
	add.s32 	%r228, %r28, 8;
	// begin inline asm
	{
	cp.async.ca.shared.global [%r228], [%rd83], 4;
}
	// end inline asm
	add.s64 	%rd84, %rd17, 12;
	add.s32 	%r229, %r28, 12;
	// begin inline asm
	{
	cp.async.ca.shared.global [%r229], [%rd84], 4;
}
	// end inline asm
$L__BB2_59:
	add.s64 	%rd86, %rd16, 16;
	add.s64 	%rd18, %rd17, 16;
	or.b64  	%rd87, %rd86, %rd18;
	and.b64  	%rd88, %rd87, 15;
	setp.eq.s64 	%p17, %rd88, 0;
	@%p17 bra 	$L__BB2_61;
	add.s32 	%r231, %r28, 16;
	// begin inline asm
	{
	cp.async.ca.shared.global [%r231], [%rd18], 4;
}
	// end inline asm
	add.s64 	%rd90, %rd17, 20;
	add.s32 	%r232, %r28, 20;
	// begin inline asm
	{
	cp.async.ca.shared.global [%r232], [%rd90], 4;
}
	// end inline asm
	add.s64 	%rd91, %rd17, 24;
	add.s32 	%r233, %r28, 24;
	// begin inline asm
	{
	cp.async.ca.shared.global [%r233], [%rd91], 4;
}
	// end inline asm
	add.s64 	%rd92, %rd17, 28;
	add.s32 	%r234, %r28, 28;
	// begin inline asm
	{
	cp.async.ca.shared.global [%r234], [%rd92], 4;
}
	// end inline asm
	bra.uni 	$L__BB2_62;
$L__BB2_61:
	add.s32 	%r235, %r28, 16;
	// begin inline asm
	{
   cp.async.cg.shared.global [%r235], [%rd18], 16;
}

	// end inline asm
$L__BB2_62:
	add.s64 	%rd94, %rd16, 32;
	add.s64 	%rd19, %rd17, 32;
	or.b64  	%rd95, %rd94, %rd19;
	and.b64  	%rd96, %rd95, 15;
	setp.eq.s64 	%p18, %rd96, 0;
	@%p18 bra 	$L__BB2_64;
	cvt.u32.u64 	%r240, %rd13;
	add.s32 	%r241, %r605, %r240;
	shl.b32 	%r242, %r241, 2;
	mov.u32 	%r243, shmem;
	add.s32 	%r244, %r243, %r242;
	add.s32 	%r236, %r244, 32;
	// begin inline asm
	{
	cp.async.ca.shared.global [%r236], [%rd19], 4;
}
	// end inline asm
	add.s64 	%rd98, %rd17, 36;
	add.s32 	%r237, %r244, 36;
	// begin inline asm
	{
	cp.async.ca.shared.global [%r237], [%rd98], 4;
}
	// end inline asm
	add.s64 	%rd99, %rd17, 40;
	add.s32 	%r238, %r244, 40;
	// begin inline asm
	{
	cp.async.ca.shared.global [%r238], [%rd99], 4;
}
	// end inline asm
	add.s64 	%rd100, %rd17, 44;
	add.s32 	%r239, %r244, 44;
	// begin inline asm
	{
	cp.async.ca.shared.global [%r239], [%rd100], 4;
}
	// end inline asm
	bra.uni 	$L__BB2_65;
$L__BB2_64:
	cvt.u32.u64 	%r246, %rd13;
	add.s32 	%r247, %r605, %r246;
	shl.b32 	%r248, %r247, 2;
	mov.u32 	%r249, shmem;
	add.s32 	%r250, %r249, %r248;
	add.s32 	%r245, %r250, 32;
	// begin inline asm
	{
   cp.async.cg.shared.global [%r245], [%rd19], 16;
}

	// end inline asm
$L__BB2_65:
	add.s64 	%rd102, %rd16, 48;
	add.s64 	%rd20, %rd17, 48;
	or.b64  	%rd103, %rd102, %rd20;
	and.b64  	%rd104, %rd103, 15;
	setp.eq.s64 	%p19, %rd104, 0;
	@%p19 bra 	$L__BB2_67;
	cvt.u32.u64 	%r255, %rd13;
	add.s32 	%r256, %r605, %r255;
	shl.b32 	%r257, %r256, 2;
	mov.u32 	%r258, shmem;
	add.s32 	%r259, %r258, %r257;
	add.s32 	%r251, %r259, 48;
	// begin inline asm
	{
	cp.async.ca.shared.global [%r251], [%rd20], 4;
}
	// end inline asm
	add.s64 	%rd106, %rd17, 52;
	add.s32 	%r252, %r259, 52;
	// begin inline asm
	{
	cp.async.ca.shared.global [%r252], [%rd106], 4;
}
	// end inline asm
	add.s64 	%rd107, %rd17, 56;
	add.s32 	%r253, %r259, 56;
	// begin inline asm
	{
	cp.async.ca.shared.global [%r253], [%rd107], 4;
}
	// end inline asm
	add.s64 	%rd108, %rd17, 60;
	add.s32 	%r254, %r259, 60;
	// begin inline asm
	{
	cp.async.ca.shared.global [%r254], [%rd108], 4;
}
	// end inline asm
	bra.uni 	$L__BB2_68;
$L__BB2_67:
	cvt.u32.u64 	%r261, %rd13;
	add.s32 	%r262, %r605, %r261;
	shl.b32 	%r263, %r262, 2;
	mov.u32 	%r264, shmem;
	add.s32 	%r265, %r264, %r263;
	add.s32 	%r260, %r265, 48;
	// begin inline asm
	{
   cp.async.cg.shared.global [%r260], [%rd20], 16;
}

	// end inline asm
$L__BB2_68:
	add.s32 	%r605, %r605, 16;
	add.s32 	%r610, %r610, 4;
	setp.eq.s32 	%p20, %r610, %r11;
	@%p20 bra 	$L__BB2_46;
	bra.uni 	$L__BB2_44;
$L__BB2_69:
	setp.lt.s32 	%p41, %r189, 4;
	cvt.u64.u32 	%rd134, %r62;
	mul.lo.s64 	%rd135, %rd134, %rd10;
	shl.b64 	%rd136, %rd135, 2;
	add.s64 	%rd26, %rd59, %rd136;
	mov.b32 	%r625, 0;
	@%p41 bra 	$L__BB2_87;
	setp.lt.u32 	%p42, %r50, 12;
	mov.b32 	%r627, 0;
	@%p42 bra 	$L__BB2_74;
	mov.b32 	%r627, 0;
	mov.u32 	%r628, %r627;
$L__BB2_72:
	cvt.u64.u32 	%rd137, %r627;
	add.s64 	%rd138, %rd21, %rd137;
	shl.b64 	%rd139, %rd138, 2;
	add.s64 	%rd33, %rd24, %rd139;
	mul.wide.u32 	%rd140, %r627, 4;
	add.s64 	%rd34, %rd26, %rd140;
	or.b64  	%rd141, %rd33, %rd34;
	and.b64  	%rd142, %rd141, 15;
	setp.ne.s64 	%p43, %rd142, 0;
	cvt.u32.u64 	%r322, %rd138;
	shl.b32 	%r323, %r322, 2;
	add.s32 	%r78, %r56, %r323;
	@%p43 bra 	$L__BB2_94;
	// begin inline asm
	{
   cp.async.cg.shared.global [%r78], [%rd34], 16;
}

	// end inline asm
	bra.uni 	$L__BB2_95;
$L__BB2_74:
	setp.eq.s32 	%p48, %r53, 0;
	mov.u32 	%r625, %r627;
	@%p48 bra 	$L__BB2_87;
	cvt.u64.u32 	%rd172, %r627;
	add.s64 	%rd27, %rd21, %rd172;
	shl.b64 	%rd173, %rd27, 2;
	add.s64 	%rd28, %rd24, %rd173;
	mul.wide.u32 	%rd174, %r627, 4;
	add.s64 	%rd29, %rd26, %rd174;
	or.b64  	%rd175, %rd28, %rd29;
	and.b64  	%rd176, %rd175, 15;
	setp.eq.s64 	%p49, %rd176, 0;
	@%p49 bra 	$L__BB2_77;
	cvt.u32.u64 	%r367, %rd27;
	shl.b32 	%r368, %r367, 2;
	add.s32 	%r363, %r56, %r368;
	// begin inline asm
	{
	cp.async.ca.shared.global [%r363], [%rd29], 4;
}
	// end inline asm
	add.s64 	%rd178, %rd29, 4;
	add.s32 	%r364, %r363, 4;
	// begin inline asm
	{
	cp.async.ca.shared.global [%r364], [%rd178], 4;
}
	// end inline asm
	add.s64 	%rd179, %rd29, 8;
	add.s32 	%r365, %r363, 8;
	// begin inline asm
	{
	cp.async.ca.shared.global [%r365], [%rd179], 4;
}
	// end inline asm
	add.s64 	%rd180, %rd29, 12;
	add.s32 	%r366, %r363, 12;
	// begin inline asm
	{
	cp.async.ca.shared.global [%r366], [%rd180], 4;
}
	// end inline asm
	bra.uni 	$L__BB2_78;
$L__BB2_77:
	cvt.u32.u64 	%r370, %rd27;
	shl.b32 	%r371, %r370, 2;
	add.s32 	%r369, %r56, %r371;
	// begin inline asm
	{
   cp.async.cg.shared.global [%r369], [%rd29], 16;
}

	// end inline asm
$L__BB2_78:
	setp.eq.s32 	%p50, %r53, 1;
	add.s32 	%r625, %r627, 4;
	@%p50 bra 	$L__BB2_87;
	add.s64 	%rd182, %rd28, 16;
	add.s64 	%rd30, %rd29, 16;
	or.b64  	%rd183, %rd182, %rd30;
	and.b64  	%rd184, %rd183, 15;
	setp.eq.s64 	%p51, %rd184, 0;
	@%p51 bra 	$L__BB2_81;
	cvt.u32.u64 	%r376, %rd21;
	add.s32 	%r377, %r627, %r376;
	shl.b32 	%r378, %r377, 2;
	add.s32 	%r379, %r56, %r378;
	add.s32 	%r372, %r379, 16;
	// begin inline asm
	{
	cp.async.ca.shared.global [%r372], [%rd30], 4;
}
	// end inline asm
	add.s64 	%rd186, %rd29, 20;
	add.s32 	%r373, %r379, 20;
	// begin inline asm
	{
	cp.async.ca.shared.global [%r373], [%rd186], 4;
}
	// end inline asm
	add.s64 	%rd187, %rd29, 24;
	add.s32 	%r374, %r379, 24;
	// begin inline asm
	{
	cp.async.ca.shared.global [%r374], [%rd187], 4;
}
	// end inline asm
	add.s64 	%rd188, %rd29, 28;
	add.s32 	%r375, %r379, 28;
	// begin inline asm
	{
	cp.async.ca.shared.global [%r375], [%rd188], 4;
}
	// end inline asm
	bra.uni 	$L__BB2_82;
$L__BB2_81:
	cvt.u32.u64 	%r381, %rd21;
	add.s32 	%r382, %r627, %r381;
	shl.b32 	%r383, %r382, 2;
	add.s32 	%r384, %r56, %r383;
	add.s32 	%r380, %r384, 16;
	// begin inline asm
	{
   cp.async.cg.shared.global [%r380], [%rd30], 16;
}

	// end inline asm
$L__BB2_82:
	setp.eq.s32 	%p52, %r53, 2;
	add.s32 	%r625, %r627, 8;
	@%p52 bra 	$L__BB2_87;
	add.s64 	%rd190, %rd28, 32;
	add.s64 	%rd31, %rd29, 32;
	or.b64  	%rd191, %rd190, %rd31;
	and.b64  	%rd192, %rd191, 15;
	setp.eq.s64 	%p53, %rd192, 0;
	@%p53 bra 	$L__BB2_85;
	cvt.u32.u64 	%r389, %rd21;
	add.s32 	%r390, %r627, %r389;
	shl.b32 	%r391, %r390, 2;
	add.s32 	%r392, %r56, %r391;
	add.s32 	%r385, %r392, 32;
	// begin inline asm
	{
	cp.async.ca.shared.global [%r385], [%rd31], 4;
}
	// end inline asm
	add.s64 	%rd194, %rd29, 36;
	add.s32 	%r386, %r392, 36;
	// begin inline asm
	{
	cp.async.ca.shared.global [%r386], [%rd194], 4;
}
	// end inline asm
	add.s64 	%rd195, %rd29, 40;
	add.s32 	%r387, %r392, 40;
	// begin inline asm
	{
	cp.async.ca.shared.global [%r387], [%rd195], 4;
}
	// end inline asm
	add.s64 	%rd196, %rd29, 44;
	add.s32 	%r388, %r392, 44;
	// begin inline asm
	{
	cp.async.ca.shared.global [%r388], [%rd196], 4;
}
	// end inline asm
	bra.uni 	$L__BB2_86;
$L__BB2_85:
	cvt.u32.u64 	%r394, %rd21;
	add.s32 	%r395, %r627, %r394;
	shl.b32 	%r396, %r395, 2;
	add.s32 	%r397, %r56, %r396;
	add.s32 	%r393, %r397, 32;
	// begin inline asm
	{
   cp.async.cg.shared.global [%r393], [%rd31], 16;
}

	// end inline asm
$L__BB2_86:
	add.s32 	%r625, %r627, 12;
$L__BB2_87:
	setp.ge.s32 	%p54, %r625, %r189;
	@%p54 bra 	$L__BB2_33;
	sub.s32 	%r398, %r189, %r625;
	and.b32  	%r70, %r398, 3;
	setp.eq.s32 	%p55, %r70, 0;
	mov.u32 	%r626, %r625;
	@%p55 bra 	$L__BB2_92;
	add.s32 	%r400, %r625, %r47;
	mul.wide.u32 	%rd199, %r625, 4;
	add.s64 	%rd198, %rd26, %rd199;
	shl.b32 	%r401, %r400, 2;
	add.s32 	%r399, %r56, %r401;
	// begin inline asm
	{
	cp.async.ca.shared.global [%r399], [%rd198], 4;
}
	// end inline asm
	add.s32 	%r626, %r625, 1;
	setp.eq.s32 	%p56, %r70, 1;
	@%p56 bra 	$L__BB2_92;
	add.s64 	%rd200, %rd198, 4;
	add.s32 	%r402, %r399, 4;
	// begin inline asm
	{
	cp.async.ca.shared.global [%r402], [%rd200], 4;
}
	// end inline asm
	add.s32 	%r626, %r625, 2;
	setp.eq.s32 	%p57, %r70, 2;
	@%p57 bra 	$L__BB2_92;
	add.s64 	%rd201, %rd198, 8;
	add.s32 	%r403, %r399, 8;
	// begin inline asm
	{
	cp.async.ca.shared.global [%r403], [%rd201], 4;
}
	// end inline asm
	add.s32 	%r626, %r625, 3;
$L__BB2_92:
	sub.s32 	%r404, %r625, %r189;
	setp.gt.u32 	%p58, %r404, -4;
	@%p58 bra 	$L__BB2_33;
$L__BB2_93:
	add.s32 	%r409, %r626, %r47;
	mul.wide.u32 	%rd206, %r626, 4;
	add.s64 	%rd202, %rd26, %rd206;
	shl.b32 	%r410, %r409, 2;
	add.s32 	%r405, %r56, %r410;
	// begin inline asm
	{
	cp.async.ca.shared.global [%r405], [%rd202], 4;
}
	// end inline asm
	add.s64 	%rd203, %rd202, 4;
	add.s32 	%r406, %r405, 4;
	// begin inline asm
	{
	cp.async.ca.shared.global [%r406], [%rd203], 4;
}
	// end inline asm
	add.s64 	%rd204, %rd202, 8;
	add.s32 	%r407, %r405, 8;
	// begin inline asm
	{
	cp.async.ca.shared.global [%r407], [%rd204], 4;
}
	// end inline asm
	add.s64 	%rd205, %rd202, 12;
	add.s32 	%r408, %r405, 12;
	// begin inline asm
	{
	cp.async.ca.shared.global [%r408], [%rd205], 4;
}
	// end inline asm
	add.s32 	%r626, %r626, 4;
	setp.eq.s32 	%p59, %r626, %r189;
	@%p59 bra 	$L__BB2_33;
	bra.uni 	$L__BB2_93;
$L__BB2_94:
	// begin inline asm
	{
	cp.async.ca.shared.global [%r78], [%rd34], 4;
}
	// end inline asm
	add.s64 	%rd144, %rd34, 4;
	add.s32 	%r325, %r78, 4;
	// begin inline asm
	{
	cp.async.ca.shared.global [%r325], [%rd144], 4;
}
	// end inline asm
	add.s64 	%rd145, %rd34, 8;
	add.s32 	%r326, %r78, 8;
	// begin inline asm
	{
	cp.async.ca.shared.global [%r326], [%rd145], 4;
}
	// end inline asm
	add.s64 	%rd146, %rd34, 12;
	add.s32 	%r327, %r78, 12;
	// begin inline asm
	{
	cp.async.ca.shared.global [%r327], [%rd146], 4;
}
	// end inline asm
$L__BB2_95:
	add.s64 	%rd148, %rd33, 16;
	add.s64 	%rd35, %rd34, 16;
	or.b64  	%rd149, %rd148, %rd35;
	and.b64  	%rd150, %rd149, 15;
	setp.eq.s64 	%p44, %rd150, 0;
	@%p44 bra 	$L__BB2_97;
	add.s32 	%r329, %r78, 16;
	// begin inline asm
	{
	cp.async.ca.shared.global [%r329], [%rd35], 4;
}
	// end inline asm
	add.s64 	%rd152, %rd34, 20;
	add.s32 	%r330, %r78, 20;
	// begin inline asm
	{
	cp.async.ca.shared.global [%r330], [%rd152], 4;
}
	// end inline asm
	add.s64 	%rd153, %rd34, 24;
	add.s32 	%r331, %r78, 24;
	// begin inline asm
	{
	cp.async.ca.shared.global [%r331], [%rd153], 4;
}
	// end inline asm
	add.s64 	%rd154, %rd34, 28;
	add.s32 	%r332, %r78, 28;
	// begin inline asm
	{
	cp.async.ca.shared.global [%r332], [%rd154], 4;
}
	// end inline asm
	bra.uni 	$L__BB2_98;
$L__BB2_97:
	add.s32 	%r333, %r78, 16;
	// begin inline asm
	{
   cp.async.cg.shared.global [%r333], [%rd35], 16;
}

	// end inline asm
$L__BB2_98:
	add.s64 	%rd156, %rd33, 32;
	add.s64 	%rd36, %rd34, 32;
	or.b64  	%rd157, %rd156, %rd36;
	and.b64  	%rd158, %rd157, 15;
	setp.eq.s64 	%p45, %rd158, 0;
	@%p45 bra 	$L__BB2_100;
	cvt.u32.u64 	%r338, %rd21;
	add.s32 	%r339, %r627, %r338;
	shl.b32 	%r340, %r339, 2;
	add.s32 	%r341, %r56, %r340;
	add.s32 	%r334, %r341, 32;
	// begin inline asm
	{
	cp.async.ca.shared.global [%r334], [%rd36], 4;
}
	// end inline asm
	add.s64 	%rd160, %rd34, 36;
	add.s32 	%r335, %r341, 36;
	// begin inline asm
	{
	cp.async.ca.shared.global [%r335], [%rd160], 4;
}
	// end inline asm
	add.s64 	%rd161, %rd34, 40;
	add.s32 	%r336, %r341, 40;
	// begin inline asm
	{
	cp.async.ca.shared.global [%r336], [%rd161], 4;
}
	// end inline asm
	add.s64 	%rd162, %rd34, 44;
	add.s32 	%r337, %r341, 44;
	// begin inline asm
	{
	cp.async.ca.shared.global [%r337], [%rd162], 4;
}
	// end inline asm
	bra.uni 	$L__BB2_101;
$L__BB2_100:
	cvt.u32.u64 	%r343, %rd21;
	add.s32 	%r344, %r627, %r343;
	shl.b32 	%r345, %r344, 2;
	add.s32 	%r346, %r56, %r345;
	add.s32 	%r342, %r346, 32;
	// begin inline asm
	{
   cp.async.cg.shared.global [%r342], [%rd36], 16;
}

	// end inline asm
$L__BB2_101:
	add.s64 	%rd164, %rd33, 48;
	add.s64 	%rd37, %rd34, 48;
	or.b64  	%rd165, %rd164, %rd37;
	and.b64  	%rd166, %rd165, 15;
	setp.eq.s64 	%p46, %rd166, 0;
	@%p46 bra 	$L__BB2_103;
	cvt.u32.u64 	%r351, %rd21;
	add.s32 	%r352, %r627, %r351;
	shl.b32 	%r353, %r352, 2;
	add.s32 	%r354, %r56, %r353;
	add.s32 	%r347, %r354, 48;
	// begin inline asm
	{
	cp.async.ca.shared.global [%r347], [%rd37], 4;
}
	// end inline asm
	add.s64 	%rd168, %rd34, 52;
	add.s32 	%r348, %r354, 52;
	// begin inline asm
	{
	cp.async.ca.shared.global [%r348], [%rd168], 4;
}
	// end inline asm
	add.s64 	%rd169, %rd34, 56;
	add.s32 	%r349, %r354, 56;
	// begin inline asm
	{
	cp.async.ca.shared.global [%r349], [%rd169], 4;
}
	// end inline asm
	add.s64 	%rd170, %rd34, 60;
	add.s32 	%r350, %r354, 60;
	// begin inline asm
	{
	cp.async.ca.shared.global [%r350], [%rd170], 4;
}
	// end inline asm
	bra.uni 	$L__BB2_104;
$L__BB2_103:
	cvt.u32.u64 	%r356, %rd21;
	add.s32 	%r357, %r627, %r356;
	shl.b32 	%r358, %r357, 2;
	add.s32 	%r359, %r56, %r358;
	add.s32 	%r355, %r359, 48;
	// begin inline asm
	{
   cp.async.cg.shared.global [%r355], [%rd37], 16;
}

	// end inline asm
$L__BB2_104:
	add.s32 	%r627, %r627, 16;
	add.s32 	%r628, %r628, 4;
	shr.u32 	%r360, %r50, 2;
	add.s32 	%r361, %r360, 1;
	and.b32  	%r362, %r361, 2147483644;
	setp.eq.s32 	%p47, %r628, %r362;
	@%p47 bra 	$L__BB2_74;
	bra.uni 	$L__BB2_72;
$L__BB2_105:
	mul.wide.u32 	%rd209, %r635, 4;
	add.s64 	%rd210, %rd1, %rd209;
	ld.global.nc.f32 	%f101, [%rd210];
	cvt.rzi.s32.f32 	%r99, %f101;
	setp.lt.s32 	%p66, %r99, 0;
	setp.ge.s32 	%p67, %r99, %r189;
	mov.f32 	%f706, 0f00000000;
	or.pred  	%p68, %p66, %p67;
	@%p68 bra 	$L__BB2_107;
	add.s32 	%r414, %r99, %r47;
	shl.b32 	%r415, %r414, 2;
	add.s32 	%r416, %r622, %r415;
	ld.shared.f32 	%f706, [%r416];
$L__BB2_107:
	mul.wide.s32 	%rd211, %r661, 4;
	add.s64 	%rd212, %rd8, %rd211;
	st.local.f32 	[%rd212], %f706;
	add.s32 	%r661, %r661, 1;
	bra.uni 	$L__BB2_296;
$L__BB2_108:
	mov.pred 	%p291, 0;
$L__BB2_109:
	add.s32 	%r417, %r97, -25;
	setp.gt.u32 	%p70, %r417, 2;
	not.pred 	%p71, %p291;
	and.pred  	%p72, %p70, %p71;
	mov.f32 	%f704, 0f00000000;
	mov.f32 	%f714, 0f00000000;
	@%p72 bra 	$L__BB2_200;
	mul.wide.s32 	%rd251, %r661, 4;
	add.s64 	%rd38, %rd8, %rd251;
	ld.local.f32 	%f3, [%rd38+-4];
	setp.gt.s32 	%p201, %r97, 13;
	@%p201 bra 	$L__BB2_136;
	setp.gt.s32 	%p221, %r97, 6;
	@%p221 bra 	$L__BB2_121;
	setp.gt.s32 	%p231, %r97, 3;
	@%p231 bra 	$L__BB2_117;
	setp.eq.s32 	%p235, %r97, 1;
	@%p235 bra 	$L__BB2_161;
	setp.eq.s32 	%p236, %r97, 2;
	mov.f32 	%f710, %f3;
	@%p236 bra 	$L__BB2_199;
	setp.eq.s32 	%p237, %r97, 3;
	mov.f32 	%f710, %f704;
	@%p237 bra 	$L__BB2_116;
	bra.uni 	$L__BB2_199;
$L__BB2_116:
	mul.f32 	%f710, %f3, 0f00000000;
	bra.uni 	$L__BB2_199;
$L__BB2_117:
	setp.eq.s32 	%p232, %r97, 4;
	@%p232 bra 	$L__BB2_162;
	setp.eq.s32 	%p233, %r97, 5;
	@%p233 bra 	$L__BB2_163;
	setp.eq.s32 	%p234, %r97, 6;
	mov.f32 	%f710, %f704;
	@%p234 bra 	$L__BB2_120;
	bra.uni 	$L__BB2_199;
$L__BB2_120:
	setp.le.f32 	%p287, %f3, 0f00000000;
	selp.f32 	%f710, %f3, 0f00000000, %p287;
	bra.uni 	$L__BB2_199;
$L__BB2_121:
	setp.gt.s32 	%p222, %r97, 9;
	@%p222 bra 	$L__BB2_127;
	setp.eq.s32 	%p228, %r97, 7;
	@%p228 bra 	$L__BB2_164;
	setp.eq.s32 	%p229, %r97, 8;
	@%p229 bra 	$L__BB2_165;
	setp.eq.s32 	%p230, %r97, 9;
	mov.f32 	%f710, %f704;
	@%p230 bra 	$L__BB2_125;
	bra.uni 	$L__BB2_199;
$L__BB2_125:
	setp.eq.f32 	%p285, %f3, 0f00000000;
	mov.f32 	%f710, %f704;
	@%p285 bra 	$L__BB2_199;
	mov.f32 	%f710, 0f3F800000;
	bra.uni 	$L__BB2_199;
$L__BB2_127:
	setp.gt.s32 	%p223, %r97, 11;
	@%p223 bra 	$L__BB2_133;
	setp.eq.s32 	%p226, %r97, 10;
	@%p226 bra 	$L__BB2_166;
	setp.eq.s32 	%p227, %r97, 11;
	mov.f32 	%f710, %f704;
	@%p227 bra 	$L__BB2_130;
	bra.uni 	$L__BB2_199;
$L__BB2_130:
	mul.f32 	%f661, %f3, 0f3F22F983;
	cvt.rni.s32.f32 	%r644, %f661;
	cvt.rn.f32.s32 	%f662, %r644;
	fma.rn.f32 	%f663, %f662, 0fBFC90FDA, %f3;
	fma.rn.f32 	%f664, %f662, 0fB3A22168, %f663;
	fma.rn.f32 	%f708, %f662, 0fA7C234C5, %f664;
	abs.f32 	%f16, %f3;
	setp.ltu.f32 	%p269, %f16, 0f47CE4780;
	@%p269 bra 	$L__BB2_180;
	setp.neu.f32 	%p270, %f16, 0f7F800000;
	@%p270 bra 	$L__BB2_175;
	mov.f32 	%f667, 0f00000000;
	mul.rn.f32 	%f708, %f3, %f667;
	mov.b32 	%r644, 0;
	bra.uni 	$L__BB2_180;
$L__BB2_133:
	setp.eq.s32 	%p224, %r97, 12;
	@%p224 bra 	$L__BB2_181;
	setp.eq.s32 	%p225, %r97, 13;
	mov.f32 	%f710, %f704;
	@%p225 bra 	$L__BB2_135;
	bra.uni 	$L__BB2_199;
$L__BB2_135:
	abs.f32 	%f617, %f3;
	mov.f32 	%f618, 0f3FB8AA3B;
	mul.rn.f32 	%f619, %f617, %f618;
	cvt.rzi.f32.f32 	%f620, %f619;
	abs.f32 	%f621, %f620;
	setp.gt.f32 	%p259, %f621, 0f42FC0000;
	mov.f32 	%f622, 0f42FC0000;
	copysign.f32 	%f623, %f620, %f622;
	selp.f32 	%f624, %f623, %f620, %p259;
	fma.rn.f32 	%f625, %f624, 0fBF317218, %f617;
	fma.rn.f32 	%f626, %f624, 0f3102E308, %f625;
	mul.f32 	%f627, %f626, 0f3FB8AA3B;
	add.f32 	%f628, %f624, 0f4B40007D;
	mov.b32 	%r535, %f628;
	shl.b32 	%r536, %r535, 23;
	mov.b32 	%f629, %r536;
	ex2.approx.ftz.f32 	%f630, %f627;
	mul.f32 	%f631, %f630, %f629;
	mov.f32 	%f632, 0fBE000000;
	div.approx.ftz.f32 	%f633, %f632, %f631;
	fma.rn.f32 	%f634, %f631, 0f40000000, %f633;
	mul.f32 	%f635, %f3, %f3;
	fma.rn.f32 	%f636, %f635, 0f363D0ADA, 0f394FFF49;
	fma.rn.f32 	%f637, %f636, %f635, 0f3C08889A;
	fma.rn.f32 	%f638, %f637, %f635, 0f3E2AAAAB;
	mul.f32 	%f639, %f635, %f638;
	fma.rn.f32 	%f640, %f639, %f3, %f3;
	setp.ge.f32 	%p260, %f617, 0f3F800000;
	copysign.f32 	%f641, %f3, %f634;
	selp.f32 	%f710, %f641, %f640, %p260;
	bra.uni 	$L__BB2_199;
$L__BB2_136:
	setp.gt.s32 	%p202, %r97, 20;
	@%p202 bra 	$L__BB2_149;
	setp.gt.s32 	%p212, %r97, 16;
	@%p212 bra 	$L__BB2_142;
	setp.eq.s32 	%p218, %r97, 14;
	@%p218 bra 	$L__BB2_190;
	setp.eq.s32 	%p219, %r97, 15;
	@%p219 bra 	$L__BB2_191;
	setp.eq.s32 	%p220, %r97, 16;
	mov.f32 	%f710, %f704;
	@%p220 bra 	$L__BB2_141;
	bra.uni 	$L__BB2_199;
$L__BB2_141:
	fma.rn.f32 	%f575, %f3, 0f3BBB989D, 0f3F000000;
	cvt.sat.f32.f32 	%f576, %f575;
	mov.f32 	%f577, 0f4B400001;
	mov.f32 	%f578, 0f437C0000;
	fma.rm.f32 	%f579, %f576, %f578, %f577;
	add.f32 	%f580, %f579, 0fCB40007F;
	neg.f32 	%f581, %f580;
	fma.rn.f32 	%f582, %f3, 0f3FB8AA3B, %f581;
	fma.rn.f32 	%f583, %f3, 0f32A57060, %f582;
	mov.b32 	%r531, %f579;
	shl.b32 	%r532, %r531, 23;
	mov.b32 	%f584, %r532;
	ex2.approx.ftz.f32 	%f585, %f583;
	mul.f32 	%f710, %f585, %f584;
	bra.uni 	$L__BB2_199;
$L__BB2_142:
	setp.gt.s32 	%p213, %r97, 18;
	@%p213 bra 	$L__BB2_146;
	setp.eq.s32 	%p216, %r97, 17;
	@%p216 bra 	$L__BB2_192;
	setp.eq.s32 	%p217, %r97, 18;
	mov.f32 	%f710, %f704;
	@%p217 bra 	$L__BB2_145;
	bra.uni 	$L__BB2_199;
$L__BB2_145:
	setp.eq.f32 	%p252, %f3, 0f00000000;
	rcp.rn.f32 	%f554, %f3;
	selp.f32 	%f710, 0f7FC00000, %f554, %p252;
	bra.uni 	$L__BB2_199;
$L__BB2_146:
	setp.eq.s32 	%p214, %r97, 19;
	@%p214 bra 	$L__BB2_193;
	setp.eq.s32 	%p215, %r97, 20;
	mov.f32 	%f710, %f704;
	@%p215 bra 	$L__BB2_148;
	bra.uni 	$L__BB2_199;
$L__BB2_148:
	abs.f32 	%f511, %f3;
	fma.rn.f32 	%f512, %f511, 0fBF000000, 0f3F000000;
	rsqrt.approx.ftz.f32 	%f513, %f512;
	mul.f32 	%f514, %f512, %f513;
	mul.f32 	%f515, %f513, 0fBF000000;
	fma.rn.f32 	%f516, %f514, %f515, 0f3F000000;
	fma.rn.f32 	%f517, %f514, %f516, %f514;
	setp.eq.f32 	%p246, %f511, 0f3F800000;
	selp.f32 	%f518, 0f00000000, %f517, %p246;
	setp.gt.f32 	%p247, %f511, 0f3F0F5C29;
	selp.f32 	%f519, %f518, %f511, %p247;
	copysign.f32 	%f520, %f3, %f519;
	mul.f32 	%f521, %f520, %f520;
	fma.rn.f32 	%f522, %f521, 0f3D10ECEF, 0f3C8B1ABB;
	fma.rn.f32 	%f523, %f522, %f521, 0f3CFC028C;
	fma.rn.f32 	%f524, %f523, %f521, 0f3D372139;
	fma.rn.f32 	%f525, %f524, %f521, 0f3D9993DB;
	fma.rn.f32 	%f526, %f525, %f521, 0f3E2AAAC6;
	mul.f32 	%f527, %f521, %f526;
	fma.rn.f32 	%f528, %f527, %f520, %f520;
	neg.f32 	%f529, %f528;
	selp.f32 	%f530, %f528, %f529, %p247;
	fma.rn.f32 	%f531, 0f3F6EE581, 0f3FD774EB, %f530;
	setp.gt.f32 	%p248, %f3, 0f3F0F5C29;
	selp.f32 	%f532, %f528, %f531, %p248;
	add.f32 	%f533, %f532, %f532;
	selp.f32 	%f710, %f533, %f532, %p247;
	bra.uni 	$L__BB2_199;
$L__BB2_149:
	setp.gt.s32 	%p203, %r97, 23;
	@%p203 bra 	$L__BB2_154;
	setp.eq.s32 	%p209, %r97, 21;
	@%p209 bra 	$L__BB2_194;
	setp.eq.s32 	%p210, %r97, 22;
	@%p210 bra 	$L__BB2_195;
	setp.eq.s32 	%p211, %r97, 23;
	mov.f32 	%f710, %f704;
	@%p211 bra 	$L__BB2_153;
	bra.uni 	$L__BB2_199;
$L__BB2_153:
	abs.f32 	%f469, %f3;
	setp.le.f32 	%p238, %f469, 0f3089705F;
	setp.lt.f32 	%p239, %f3, 0f00000000;
	selp.f32 	%f470, 0fB089705F, 0f3089705F, %p239;
	selp.f32 	%f471, %f470, %f3, %p238;
	rcp.rn.f32 	%f710, %f471;
	bra.uni 	$L__BB2_199;
$L__BB2_154:
	setp.gt.s32 	%p204, %r97, 25;
	@%p204 bra 	$L__BB2_158;
	setp.eq.s32 	%p207, %r97, 24;
	@%p207 bra 	$L__BB2_197;
	setp.eq.s32 	%p208, %r97, 25;
	mov.f32 	%f710, %f704;
	@%p208 bra 	$L__BB2_157;
	bra.uni 	$L__BB2_199;
$L__BB2_157:
	neg.f32 	%f710, %f3;
	bra.uni 	$L__BB2_199;
$L__BB2_158:
	setp.eq.s32 	%p205, %r97, 26;
	@%p205 bra 	$L__BB2_198;
	setp.eq.s32 	%p206, %r97, 27;
	mov.f32 	%f710, %f704;
	@%p206 bra 	$L__BB2_160;
	bra.uni 	$L__BB2_199;
$L__BB2_160:
	abs.f32 	%f468, %f3;
	sqrt.rn.f32 	%f710, %f468;
	bra.uni 	$L__BB2_199;
$L__BB2_161:
	add.f32 	%f710, %f3, 0f00000000;
	bra.uni 	$L__BB2_199;
$L__BB2_162:
	mov.f32 	%f710, 0f7FC00000;
	bra.uni 	$L__BB2_199;
$L__BB2_163:
	mov.f32 	%f710, 0f3F800000;
	bra.uni 	$L__BB2_199;
$L__BB2_164:
	setp.ge.f32 	%p286, %f3, 0f00000000;
	selp.f32 	%f710, %f3, 0f00000000, %p286;
	bra.uni 	$L__BB2_199;
$L__BB2_165:
	div.rn.f32 	%f710, %f3, 0f3089705F;
	bra.uni 	$L__BB2_199;
$L__BB2_166:
	mul.f32 	%f680, %f3, 0f3F22F983;
	cvt.rni.s32.f32 	%r640, %f680;
	cvt.rn.f32.s32 	%f681, %r640;
	fma.rn.f32 	%f682, %f681, 0fBFC90FDA, %f3;
	fma.rn.f32 	%f683, %f681, 0fB3A22168, %f682;
	fma.rn.f32 	%f707, %f681, 0fA7C234C5, %f683;
	abs.f32 	%f10, %f3;
	setp.ltu.f32 	%p277, %f10, 0f47CE4780;
	@%p277 bra 	$L__BB2_174;
	setp.neu.f32 	%p278, %f10, 0f7F800000;
	@%p278 bra 	$L__BB2_169;
	mov.f32 	%f686, 0f00000000;
	mul.rn.f32 	%f707, %f3, %f686;
	mov.b32 	%r640, 0;
	bra.uni 	$L__BB2_174;
$L__BB2_169:
	mov.b32 	%r102, %f3;
	shl.b32 	%r580, %r102, 8;
	or.b32  	%r103, %r580, -2147483648;
	mov.b64 	%rd293, 0;
	mov.b32 	%r637, 0;
$L__BB2_170:
	.pragma "nounroll";
	mul.wide.u32 	%rd275, %r637, 4;
	mov.u64 	%rd276, __cudart_i2opi_f;
	add.s64 	%rd277, %rd276, %rd275;
	ld.global.nc.u32 	%r581, [%rd277];
	mad.wide.u32 	%rd278, %r581, %r103, %rd293;
	shr.u64 	%rd293, %rd278, 32;
	add.s64 	%rd279, %rd7, %rd275;
	st.local.u32 	[%rd279], %rd278;
	add.s32 	%r637, %r637, 1;
	setp.ne.s32 	%p279, %r637, 6;
	@%p279 bra 	$L__BB2_170;
	shr.u32 	%r582, %r102, 23;
	st.local.u32 	[%rd7+24], %rd293;
	and.b32  	%r106, %r582, 31;
	and.b32  	%r583, %r582, 224;
	add.s32 	%r584, %r583, -128;
	shr.u32 	%r585, %r584, 5;
	mul.wide.u32 	%rd280, %r585, 4;
	sub.s64 	%rd41, %rd7, %rd280;
	ld.local.u32 	%r638, [%rd41+24];
	ld.local.u32 	%r639, [%rd41+20];
	setp.eq.s32 	%p280, %r106, 0;
	@%p280 bra 	$L__BB2_173;
	shf.l.wrap.b32 	%r638, %r639, %r638, %r106;
	ld.local.u32 	%r586, [%rd41+16];
	shf.l.wrap.b32 	%r639, %r586, %r639, %r106;
$L__BB2_173:
	shr.u32 	%r587, %r638, 30;
	shf.l.wrap.b32 	%r588, %r639, %r638, 2;
	shl.b32 	%r589, %r639, 2;
	shr.u32 	%r590, %r588, 31;
	add.s32 	%r591, %r590, %r587;
	neg.s32 	%r592, %r591;
	setp.lt.s32 	%p281, %r102, 0;
	selp.b32 	%r640, %r592, %r591, %p281;
	xor.b32  	%r593, %r588, %r102;
	shr.s32 	%r594, %r588, 31;
	xor.b32  	%r595, %r594, %r588;
	xor.b32  	%r596, %r594, %r589;
	cvt.u64.u32 	%rd281, %r595;
	shl.b64 	%rd282, %rd281, 32;
	cvt.u64.u32 	%rd283, %r596;
	or.b64  	%rd284, %rd282, %rd283;
	cvt.rn.f64.s64 	%fd11, %rd284;
	mul.f64 	%fd12, %fd11, 0d3BF921FB54442D19;
	cvt.rn.f32.f64 	%f684, %fd12;
	neg.f32 	%f685, %f684;
	setp.lt.s32 	%p282, %r593, 0;
	selp.f32 	%f707, %f685, %f684, %p282;
$L__BB2_174:
	mul.rn.f32 	%f687, %f707, %f707;
	and.b32  	%r598, %r640, 1;
	setp.eq.b32 	%p283, %r598, 1;
	selp.f32 	%f688, 0f3F800000, %f707, %p283;
	fma.rn.f32 	%f689, %f687, %f688, 0f00000000;
	fma.rn.f32 	%f690, %f687, 0f37CBAC00, 0fBAB607ED;
	selp.f32 	%f691, %f690, 0fB94D4153, %p283;
	selp.f32 	%f692, 0f3D2AAABB, 0f3C0885E4, %p283;
	fma.rn.f32 	%f693, %f691, %f687, %f692;
	selp.f32 	%f694, 0fBEFFFFFF, 0fBE2AAAA8, %p283;
	fma.rn.f32 	%f695, %f693, %f687, %f694;
	fma.rn.f32 	%f696, %f695, %f689, %f688;
	and.b32  	%r599, %r640, 2;
	setp.eq.s32 	%p284, %r599, 0;
	mov.f32 	%f697, 0f00000000;
	sub.f32 	%f698, %f697, %f696;
	selp.f32 	%f710, %f696, %f698, %p284;
	bra.uni 	$L__BB2_199;
$L__BB2_175:
	mov.b32 	%r116, %f3;
	shl.b32 	%r558, %r116, 8;
	or.b32  	%r117, %r558, -2147483648;
	mov.b64 	%rd294, 0;
	mov.b32 	%r641, 0;
$L__BB2_176:
	.pragma "nounroll";
	mul.wide.u32 	%rd264, %r641, 4;
	mov.u64 	%rd265, __cudart_i2opi_f;
	add.s64 	%rd266, %rd265, %rd264;
	ld.global.nc.u32 	%r559, [%rd266];
	mad.wide.u32 	%rd267, %r559, %r117, %rd294;
	shr.u64 	%rd294, %rd267, 32;
	add.s64 	%rd268, %rd6, %rd264;
	st.local.u32 	[%rd268], %rd267;
	add.s32 	%r641, %r641, 1;
	setp.ne.s32 	%p271, %r641, 6;
	@%p271 bra 	$L__BB2_176;
	shr.u32 	%r560, %r116, 23;
	st.local.u32 	[%rd6+24], %rd294;
	and.b32  	%r120, %r560, 31;
	and.b32  	%r561, %r560, 224;
	add.s32 	%r562, %r561, -128;
	shr.u32 	%r563, %r562, 5;
	mul.wide.u32 	%rd269, %r563, 4;
	sub.s64 	%rd44, %rd6, %rd269;
	ld.local.u32 	%r642, [%rd44+24];
	ld.local.u32 	%r643, [%rd44+20];
	setp.eq.s32 	%p272, %r120, 0;
	@%p272 bra 	$L__BB2_179;
	shf.l.wrap.b32 	%r642, %r643, %r642, %r120;
	ld.local.u32 	%r564, [%rd44+16];
	shf.l.wrap.b32 	%r643, %r564, %r643, %r120;
$L__BB2_179:
	shr.u32 	%r565, %r642, 30;
	shf.l.wrap.b32 	%r566, %r643, %r642, 2;
	shl.b32 	%r567, %r643, 2;
	shr.u32 	%r568, %r566, 31;
	add.s32 	%r569, %r568, %r565;
	neg.s32 	%r570, %r569;
	setp.lt.s32 	%p273, %r116, 0;
	selp.b32 	%r644, %r570, %r569, %p273;
	xor.b32  	%r571, %r566, %r116;
	shr.s32 	%r572, %r566, 31;
	xor.b32  	%r573, %r572, %r566;
	xor.b32  	%r574, %r572, %r567;
	cvt.u64.u32 	%rd270, %r573;
	shl.b64 	%rd271, %rd270, 32;
	cvt.u64.u32 	%rd272, %r574;
	or.b64  	%rd273, %rd271, %rd272;
	cvt.rn.f64.s64 	%fd9, %rd273;
	mul.f64 	%fd10, %fd9, 0d3BF921FB54442D19;
	cvt.rn.f32.f64 	%f665, %fd10;
	neg.f32 	%f666, %f665;
	setp.lt.s32 	%p274, %r571, 0;
	selp.f32 	%f708, %f666, %f665, %p274;
$L__BB2_180:
	add.s32 	%r576, %r644, 1;
	mul.rn.f32 	%f668, %f708, %f708;
	and.b32  	%r577, %r644, 1;
	setp.eq.b32 	%p275, %r577, 1;
	selp.f32 	%f669, %f708, 0f3F800000, %p275;
	fma.rn.f32 	%f670, %f668, %f669, 0f00000000;
	fma.rn.f32 	%f671, %f668, 0f37CBAC00, 0fBAB607ED;
	selp.f32 	%f672, 0fB94D4153, %f671, %p275;
	selp.f32 	%f673, 0f3C0885E4, 0f3D2AAABB, %p275;
	fma.rn.f32 	%f674, %f672, %f668, %f673;
	selp.f32 	%f675, 0fBE2AAAA8, 0fBEFFFFFF, %p275;
	fma.rn.f32 	%f676, %f674, %f668, %f675;
	fma.rn.f32 	%f677, %f676, %f670, %f669;
	and.b32  	%r578, %r576, 2;
	setp.eq.s32 	%p276, %r578, 0;
	mov.f32 	%f678, 0f00000000;
	sub.f32 	%f679, %f678, %f677;
	selp.f32 	%f710, %f677, %f679, %p276;
	bra.uni 	$L__BB2_199;
$L__BB2_181:
	mul.f32 	%f642, %f3, 0f3F22F983;
	cvt.rni.s32.f32 	%r648, %f642;
	cvt.rn.f32.s32 	%f643, %r648;
	fma.rn.f32 	%f644, %f643, 0fBFC90FDA, %f3;
	fma.rn.f32 	%f645, %f643, 0fB3A22168, %f644;
	fma.rn.f32 	%f709, %f643, 0fA7C234C5, %f645;
	abs.f32 	%f22, %f3;
	setp.ltu.f32 	%p261, %f22, 0f47CE4780;
	@%p261 bra 	$L__BB2_189;
	setp.neu.f32 	%p262, %f22, 0f7F800000;
	@%p262 bra 	$L__BB2_184;
	mov.f32 	%f648, 0f00000000;
	mul.rn.f32 	%f709, %f3, %f648;
	mov.b32 	%r648, 0;
	bra.uni 	$L__BB2_189;
$L__BB2_184:
	mov.b32 	%r130, %f3;
	shl.b32 	%r538, %r130, 8;
	or.b32  	%r131, %r538, -2147483648;
	mov.b64 	%rd295, 0;
	mov.b32 	%r645, 0;
$L__BB2_185:
	.pragma "nounroll";
	mul.wide.u32 	%rd253, %r645, 4;
	mov.u64 	%rd254, __cudart_i2opi_f;
	add.s64 	%rd255, %rd254, %rd253;
	ld.global.nc.u32 	%r539, [%rd255];
	mad.wide.u32 	%rd256, %r539, %r131, %rd295;
	shr.u64 	%rd295, %rd256, 32;
	add.s64 	%rd257, %rd5, %rd253;
	st.local.u32 	[%rd257], %rd256;
	add.s32 	%r645, %r645, 1;
	setp.ne.s32 	%p263, %r645, 6;
	@%p263 bra 	$L__BB2_185;
	shr.u32 	%r540, %r130, 23;
	st.local.u32 	[%rd5+24], %rd295;
	and.b32  	%r134, %r540, 31;
	and.b32  	%r541, %r540, 224;
	add.s32 	%r542, %r541, -128;
	shr.u32 	%r543, %r542, 5;
	mul.wide.u32 	%rd258, %r543, 4;
	sub.s64 	%rd47, %rd5, %rd258;
	ld.local.u32 	%r646, [%rd47+24];
	ld.local.u32 	%r647, [%rd47+20];
	setp.eq.s32 	%p264, %r134, 0;
	@%p264 bra 	$L__BB2_188;
	shf.l.wrap.b32 	%r646, %r647, %r646, %r134;
	ld.local.u32 	%r544, [%rd47+16];
	shf.l.wrap.b32 	%r647, %r544, %r647, %r134;
$L__BB2_188:
	shr.u32 	%r545, %r646, 30;
	shf.l.wrap.b32 	%r546, %r647, %r646, 2;
	shl.b32 	%r547, %r647, 2;
	shr.u32 	%r548, %r546, 31;
	add.s32 	%r549, %r548, %r545;
	neg.s32 	%r550, %r549;
	setp.lt.s32 	%p265, %r130, 0;
	selp.b32 	%r648, %r550, %r549, %p265;
	xor.b32  	%r551, %r546, %r130;
	shr.s32 	%r552, %r546, 31;
	xor.b32  	%r553, %r552, %r546;
	xor.b32  	%r554, %r552, %r547;
	cvt.u64.u32 	%rd259, %r553;
	shl.b64 	%rd260, %rd259, 32;
	cvt.u64.u32 	%rd261, %r554;
	or.b64  	%rd262, %rd260, %rd261;
	cvt.rn.f64.s64 	%fd7, %rd262;
	mul.f64 	%fd8, %fd7, 0d3BF921FB54442D19;
	cvt.rn.f32.f64 	%f646, %fd8;
	neg.f32 	%f647, %f646;
	setp.lt.s32 	%p266, %r551, 0;
	selp.f32 	%f709, %f647, %f646, %p266;
$L__BB2_189:
	mul.f32 	%f649, %f709, %f709;
	fma.rn.f32 	%f650, %f649, 0f3C190000, 0f3B560000;
	fma.rn.f32 	%f651, %f650, %f649, 0f3CC70000;
	fma.rn.f32 	%f652, %f651, %f649, 0f3D5B0000;
	fma.rn.f32 	%f653, %f652, %f649, 0f3E089438;
	fma.rn.f32 	%f654, %f653, %f649, 0f3EAAAA88;
	mul.rn.f32 	%f655, %f649, %f709;
	fma.rn.f32 	%f656, %f654, %f655, %f709;
	abs.f32 	%f657, %f709;
	setp.eq.f32 	%p267, %f657, 0f3A00B43C;
	selp.f32 	%f658, %f709, %f656, %p267;
	and.b32  	%r556, %r648, 1;
	setp.eq.b32 	%p268, %r556, 1;
	neg.f32 	%f659, %f658;
	rcp.approx.ftz.f32 	%f660, %f659;
	selp.f32 	%f710, %f660, %f658, %p268;
	bra.uni 	$L__BB2_199;
$L__BB2_190:
	abs.f32 	%f600, %f3;
	mov.f32 	%f601, 0f3FB8AA3B;
	mul.rn.f32 	%f602, %f600, %f601;
	cvt.rzi.f32.f32 	%f603, %f602;
	abs.f32 	%f604, %f603;
	setp.gt.f32 	%p258, %f604, 0f42FC0000;
	mov.f32 	%f605, 0f42FC0000;
	copysign.f32 	%f606, %f603, %f605;
	selp.f32 	%f607, %f606, %f603, %p258;
	fma.rn.f32 	%f608, %f607, 0fBF317218, %f600;
	fma.rn.f32 	%f609, %f607, 0f3102E308, %f608;
	mul.f32 	%f610, %f609, 0f3FB8AA3B;
	add.f32 	%f611, %f607, 0f4B40007D;
	mov.b32 	%r533, %f611;
	shl.b32 	%r534, %r533, 23;
	mov.b32 	%f612, %r534;
	ex2.approx.ftz.f32 	%f613, %f610;
	mul.f32 	%f614, %f613, %f612;
	mov.f32 	%f615, 0f3E000000;
	div.approx.ftz.f32 	%f616, %f615, %f614;
	fma.rn.f32 	%f710, %f614, 0f40000000, %f616;
	bra.uni 	$L__BB2_199;
$L__BB2_191:
	abs.f32 	%f586, %f3;
	mul.f32 	%f587, %f586, 0f4038AA3B;
	ex2.approx.ftz.f32 	%f588, %f587;
	add.f32 	%f589, %f588, 0f3F800000;
	rcp.approx.ftz.f32 	%f590, %f589;
	fma.rn.f32 	%f591, %f590, 0fC0000000, 0f3F800000;
	setp.ge.f32 	%p256, %f586, 0f41102CB4;
	selp.f32 	%f592, 0f3F800000, %f591, %p256;
	copysign.f32 	%f593, %f3, %f592;
	mul.f32 	%f594, %f3, %f3;
	fma.rn.f32 	%f595, %f594, 0f3C80F082, 0fBD563CAE;
	fma.rn.f32 	%f596, %f595, %f594, 0f3E085941;
	fma.rn.f32 	%f597, %f596, %f594, 0fBEAAA9ED;
	fma.rn.f32 	%f598, %f597, %f594, 0f00000000;
	fma.rn.f32 	%f599, %f598, %f3, %f3;
	setp.ge.f32 	%p257, %f586, 0f3F19999A;
	selp.f32 	%f710, %f593, %f599, %p257;
	bra.uni 	$L__BB2_199;
$L__BB2_192:
	setp.lt.f32 	%p253, %f3, 0f00800000;
	mul.f32 	%f555, %f3, 0f4B000000;
	selp.f32 	%f556, %f555, %f3, %p253;
	selp.f32 	%f557, 0fC1B80000, 0f00000000, %p253;
	mov.b32 	%r527, %f556;
	add.s32 	%r528, %r527, -1059760811;
	and.b32  	%r529, %r528, -8388608;
	sub.s32 	%r530, %r527, %r529;
	mov.b32 	%f558, %r530;
	cvt.rn.f32.s32 	%f559, %r529;
	fma.rn.f32 	%f560, %f559, 0f34000000, %f557;
	add.f32 	%f561, %f558, 0fBF800000;
	fma.rn.f32 	%f562, %f561, 0fBE055027, 0f3E1039F6;
	fma.rn.f32 	%f563, %f562, %f561, 0fBDF8CDCC;
	fma.rn.f32 	%f564, %f563, %f561, 0f3E0F2955;
	fma.rn.f32 	%f565, %f564, %f561, 0fBE2AD8B9;
	fma.rn.f32 	%f566, %f565, %f561, 0f3E4CED0B;
	fma.rn.f32 	%f567, %f566, %f561, 0fBE7FFF22;
	fma.rn.f32 	%f568, %f567, %f561, 0f3EAAAA78;
	fma.rn.f32 	%f569, %f568, %f561, 0fBF000000;
	mul.f32 	%f570, %f561, %f569;
	fma.rn.f32 	%f571, %f570, %f561, %f561;
	fma.rn.f32 	%f572, %f560, 0f3F317218, %f571;
	setp.gt.u32 	%p254, %r527, 2139095039;
	fma.rn.f32 	%f573, %f556, 0f7F800000, 0f7F800000;
	selp.f32 	%f574, %f573, %f572, %p254;
	setp.eq.f32 	%p255, %f556, 0f00000000;
	selp.f32 	%f710, 0fFF800000, %f574, %p255;
	bra.uni 	$L__BB2_199;
$L__BB2_193:
	abs.f32 	%f534, %f3;
	fma.rn.f32 	%f535, %f534, 0fBF000000, 0f3F000000;
	rsqrt.approx.ftz.f32 	%f536, %f535;
	mul.f32 	%f537, %f535, %f536;
	mul.f32 	%f538, %f536, 0fBF000000;
	fma.rn.f32 	%f539, %f537, %f538, 0f3F000000;
	fma.rn.f32 	%f540, %f537, %f539, %f537;
	setp.eq.f32 	%p249, %f534, 0f3F800000;
	selp.f32 	%f541, 0f00000000, %f540, %p249;
	setp.gt.f32 	%p250, %f534, 0f3F0F5C29;
	selp.f32 	%f542, %f541, %f534, %p250;
	mul.f32 	%f543, %f542, %f542;
	fma.rn.f32 	%f544, %f543, 0f3D4DD2F7, 0f3C99CA97;
	fma.rn.f32 	%f545, %f544, %f543, 0f3D3F90E8;
	fma.rn.f32 	%f546, %f545, %f543, 0f3D993CCF;
	fma.rn.f32 	%f547, %f546, %f543, 0f3E2AAC04;
	mul.f32 	%f548, %f543, %f547;
	fma.rn.f32 	%f549, %f548, %f542, %f542;
	mul.f32 	%f550, %f549, 0fC0000000;
	fma.rn.f32 	%f551, 0f3F6EE581, 0f3FD774EB, %f550;
	selp.f32 	%f552, %f551, %f549, %p250;
	setp.num.f32 	%p251, %f552, %f552;
	copysign.f32 	%f553, %f3, %f552;
	selp.f32 	%f710, %f553, %f552, %p251;
	bra.uni 	$L__BB2_199;
$L__BB2_194:
	abs.f32 	%f494, %f3;
	setp.gt.f32 	%p244, %f494, 0f3F800000;
	rcp.approx.ftz.f32 	%f495, %f494;
	selp.f32 	%f496, %f495, %f494, %p244;
	mul.f32 	%f497, %f496, %f496;
	fma.rn.f32 	%f498, %f497, 0f3B2090AA, 0fBC6BE14F;
	fma.rn.f32 	%f499, %f498, %f497, 0f3D23397E;
	fma.rn.f32 	%f500, %f499, %f497, 0fBD948A7A;
	fma.rn.f32 	%f501, %f500, %f497, 0f3DD76B21;
	fma.rn.f32 	%f502, %f501, %f497, 0fBE111E88;
	fma.rn.f32 	%f503, %f502, %f497, 0f3E4CAF60;
	fma.rn.f32 	%f504, %f503, %f497, 0fBEAAAA27;
	mul.f32 	%f505, %f497, %f504;
	fma.rn.f32 	%f506, %f505, %f496, %f496;
	neg.f32 	%f507, %f506;
	fma.rn.f32 	%f508, 0f3F6EE581, 0f3FD774EB, %f507;
	selp.f32 	%f509, %f508, %f506, %p244;
	setp.num.f32 	%p245, %f494, %f494;
	copysign.f32 	%f510, %f3, %f509;
	selp.f32 	%f710, %f510, %f509, %p245;
	bra.uni 	$L__BB2_199;
$L__BB2_195:
	setp.eq.f32 	%p240, %f3, 0f00000000;
	mov.f32 	%f710, 0fCE6E6B28;
	@%p240 bra 	$L__BB2_199;
	abs.f32 	%f473, %f3;
	setp.lt.f32 	%p241, %f473, 0f00800000;
	mul.f32 	%f474, %f473, 0f4B000000;
	selp.f32 	%f475, %f474, %f473, %p241;
	selp.f32 	%f476, 0fC1B80000, 0f00000000, %p241;
	mov.b32 	%r523, %f475;
	add.s32 	%r524, %r523, -1059760811;
	and.b32  	%r525, %r524, -8388608;
	sub.s32 	%r526, %r523, %r525;
	mov.b32 	%f477, %r526;
	cvt.rn.f32.s32 	%f478, %r525;
	fma.rn.f32 	%f479, %f478, 0f34000000, %f476;
	add.f32 	%f480, %f477, 0fBF800000;
	fma.rn.f32 	%f481, %f480, 0fBE055027, 0f3E1039F6;
	fma.rn.f32 	%f482, %f481, %f480, 0fBDF8CDCC;
	fma.rn.f32 	%f483, %f482, %f480, 0f3E0F2955;
	fma.rn.f32 	%f484, %f483, %f480, 0fBE2AD8B9;
	fma.rn.f32 	%f485, %f484, %f480, 0f3E4CED0B;
	fma.rn.f32 	%f486, %f485, %f480, 0fBE7FFF22;
	fma.rn.f32 	%f487, %f486, %f480, 0f3EAAAA78;
	fma.rn.f32 	%f488, %f487, %f480, 0fBF000000;
	mul.f32 	%f489, %f480, %f488;
	fma.rn.f32 	%f490, %f489, %f480, %f480;
	fma.rn.f32 	%f491, %f479, 0f3F317218, %f490;
	setp.gt.u32 	%p242, %r523, 2139095039;
	fma.rn.f32 	%f492, %f475, 0f7F800000, 0f7F800000;
	selp.f32 	%f493, %f492, %f491, %p242;
	setp.eq.f32 	%p243, %f475, 0f00000000;
	selp.f32 	%f710, 0fFF800000, %f493, %p243;
	bra.uni 	$L__BB2_199;
$L__BB2_197:
	abs.f32 	%f710, %f3;
	bra.uni 	$L__BB2_199;
$L__BB2_198:
	sqrt.rn.f32 	%f710, %f3;
$L__BB2_199:
	st.local.f32 	[%rd38+-4], %f710;
	bra.uni 	$L__BB2_296;
$L__BB2_200:
	mul.wide.s32 	%rd217, %r661, 4;
	add.s64 	%rd48, %rd8, %rd217;
	ld.local.f32 	%f43, [%rd48+-4];
	ld.local.f32 	%f44, [%rd48+-8];
	setp.gt.s32 	%p73, %r97, 12;
	@%p73 bra 	$L__BB2_225;
	setp.gt.s32 	%p89, %r97, 6;
	@%p89 bra 	$L__BB2_211;
	setp.gt.s32 	%p97, %r97, 3;
	@%p97 bra 	$L__BB2_207;
	setp.eq.s32 	%p101, %r97, 1;
	@%p101 bra 	$L__BB2_244;
	setp.eq.s32 	%p102, %r97, 2;
	@%p102 bra 	$L__BB2_245;
	setp.eq.s32 	%p103, %r97, 3;
	@%p103 bra 	$L__BB2_206;
	bra.uni 	$L__BB2_295;
$L__BB2_206:
	mul.f32 	%f714, %f43, %f44;
	bra.uni 	$L__BB2_295;
$L__BB2_207:
	setp.eq.s32 	%p98, %r97, 4;
	@%p98 bra 	$L__BB2_246;
	setp.eq.s32 	%p99, %r97, 5;
	@%p99 bra 	$L__BB2_247;
	setp.eq.s32 	%p100, %r97, 6;
	@%p100 bra 	$L__BB2_210;
	bra.uni 	$L__BB2_295;
$L__BB2_210:
	setp.le.f32 	%p170, %f43, %f44;
	selp.f32 	%f714, %f43, %f44, %p170;
	bra.uni 	$L__BB2_295;
$L__BB2_211:
	setp.gt.s32 	%p90, %r97, 9;
	@%p90 bra 	$L__BB2_219;
	setp.eq.s32 	%p94, %r97, 7;
	@%p94 bra 	$L__BB2_255;
	setp.eq.s32 	%p95, %r97, 8;
	@%p95 bra 	$L__BB2_256;
	setp.eq.s32 	%p96, %r97, 9;
	@%p96 bra 	$L__BB2_215;
	bra.uni 	$L__BB2_295;
$L__BB2_215:
	setp.eq.f32 	%p143, %f43, 0f00000000;
	setp.eq.f32 	%p144, %f44, 0f00000000;
	and.pred  	%p145, %p143, %p144;
	@%p145 bra 	$L__BB2_295;
	abs.f32 	%f59, %f43;
	mul.f32 	%f294, %f44, 0f3F000000;
	cvt.rzi.f32.f32 	%f295, %f294;
	add.f32 	%f296, %f295, %f295;
	sub.f32 	%f297, %f44, %f296;
	abs.f32 	%f60, %f297;
	abs.f32 	%f61, %f59;
	setp.lt.f32 	%p147, %f61, 0f00800000;
	mul.f32 	%f298, %f61, 0f4B800000;
	selp.f32 	%f299, %f298, %f61, %p147;
	selp.f32 	%f300, 0fC1C00000, 0f00000000, %p147;
	mov.b32 	%r491, %f299;
	add.s32 	%r492, %r491, -1060439283;
	and.b32  	%r493, %r492, -8388608;
	sub.s32 	%r494, %r491, %r493;
	mov.b32 	%f301, %r494;
	cvt.rn.f32.s32 	%f302, %r493;
	fma.rn.f32 	%f303, %f302, 0f34000000, %f300;
	add.f32 	%f304, %f301, 0fBF800000;
	add.f32 	%f305, %f301, 0f3F800000;
	rcp.approx.ftz.f32 	%f306, %f305;
	add.f32 	%f307, %f304, %f304;
	mul.f32 	%f308, %f307, %f306;
	mul.f32 	%f309, %f308, %f308;
	sub.f32 	%f310, %f304, %f308;
	add.f32 	%f311, %f310, %f310;
	neg.f32 	%f312, %f308;
	fma.rn.f32 	%f313, %f312, %f304, %f311;
	mul.rn.f32 	%f314, %f306, %f313;
	fma.rn.f32 	%f315, %f309, 0f3A2C32E4, 0f3B52E7DB;
	fma.rn.f32 	%f316, %f315, %f309, 0f3C93BB73;
	fma.rn.f32 	%f317, %f316, %f309, 0f3DF6384F;
	mul.rn.f32 	%f318, %f317, %f309;
	fma.rn.f32 	%f319, %f308, 0f3FB8AA3B, %f303;
	sub.f32 	%f320, %f303, %f319;
	fma.rn.f32 	%f321, %f308, 0f3FB8AA3B, %f320;
	fma.rn.f32 	%f322, %f314, 0f3FB8AA3B, %f321;
	fma.rn.f32 	%f323, %f308, 0f32A55E34, %f322;
	mul.f32 	%f324, %f318, 0f40400000;
	fma.rn.f32 	%f325, %f324, %f314, %f323;
	fma.rn.f32 	%f326, %f318, %f308, %f325;
	add.rn.f32 	%f327, %f319, %f326;
	neg.f32 	%f328, %f319;
	add.rn.f32 	%f329, %f327, %f328;
	neg.f32 	%f330, %f329;
	add.rn.f32 	%f331, %f326, %f330;
	mul.rn.f32 	%f332, %f327, %f44;
	neg.f32 	%f333, %f332;
	fma.rn.f32 	%f334, %f327, %f44, %f333;
	fma.rn.f32 	%f335, %f331, %f44, %f334;
	cvt.rni.f32.f32 	%f336, %f332;
	sub.f32 	%f337, %f332, %f336;
	add.f32 	%f338, %f337, %f335;
	fma.rn.f32 	%f339, %f338, 0f391FCB8E, 0f3AAF85ED;
	fma.rn.f32 	%f340, %f339, %f338, 0f3C1D9856;
	fma.rn.f32 	%f341, %f340, %f338, 0f3D6357BB;
	fma.rn.f32 	%f342, %f341, %f338, 0f3E75FDEC;
	fma.rn.f32 	%f343, %f342, %f338, 0f3F317218;
	fma.rn.f32 	%f344, %f343, %f338, 0f3F800000;
	cvt.rzi.s32.f32 	%r495, %f336;
	setp.gt.f32 	%p148, %f336, 0f00000000;
	selp.b32 	%r496, 0, -2097152000, %p148;
	add.s32 	%r497, %r496, 2130706432;
	mov.b32 	%f345, %r497;
	mul.f32 	%f346, %f344, %f345;
	shl.b32 	%r498, %r495, 23;
	sub.s32 	%r499, %r498, %r496;
	mov.b32 	%f347, %r499;
	mul.f32 	%f348, %f346, %f347;
	abs.f32 	%f349, %f332;
	setp.gt.f32 	%p149, %f349, 0f43180000;
	setp.lt.f32 	%p150, %f332, 0f00000000;
	selp.f32 	%f350, 0f00000000, 0f7F800000, %p150;
	selp.f32 	%f62, %f350, %f348, %p149;
	setp.eq.f32 	%p151, %f59, 0f3F800000;
	or.pred  	%p152, %p151, %p144;
	mov.f32 	%f714, 0f3F800000;
	@%p152 bra 	$L__BB2_295;
	setp.num.f32 	%p153, %f61, %f61;
	abs.f32 	%f351, %f44;
	setp.num.f32 	%p154, %f351, %f351;
	and.pred  	%p155, %p153, %p154;
	@%p155 bra 	$L__BB2_257;
	add.rn.f32 	%f714, %f59, %f44;
	bra.uni 	$L__BB2_295;
$L__BB2_219:
	setp.eq.s32 	%p91, %r97, 10;
	@%p91 bra 	$L__BB2_262;
	setp.eq.s32 	%p92, %r97, 11;
	@%p92 bra 	$L__BB2_271;
	setp.eq.s32 	%p93, %r97, 12;
	@%p93 bra 	$L__BB2_222;
	bra.uni 	$L__BB2_295;
$L__BB2_222:
	mul.f32 	%f235, %f43, 0f3F22F983;
	cvt.rni.s32.f32 	%r660, %f235;
	cvt.rn.f32.s32 	%f236, %r660;
	fma.rn.f32 	%f237, %f236, 0fBFC90FDA, %f43;
	fma.rn.f32 	%f238, %f236, 0fB3A22168, %f237;
	fma.rn.f32 	%f713, %f236, 0fA7C234C5, %f238;
	abs.f32 	%f80, %f43;
	setp.ltu.f32 	%p119, %f80, 0f47CE4780;
	@%p119 bra 	$L__BB2_285;
	setp.neu.f32 	%p120, %f80, 0f7F800000;
	@%p120 bra 	$L__BB2_280;
	mov.f32 	%f241, 0f00000000;
	mul.rn.f32 	%f713, %f43, %f241;
	mov.b32 	%r660, 0;
	bra.uni 	$L__BB2_285;
$L__BB2_225:
	setp.gt.s32 	%p74, %r97, 18;
	@%p74 bra 	$L__BB2_235;
	setp.gt.s32 	%p82, %r97, 15;
	@%p82 bra 	$L__BB2_231;
	setp.eq.s32 	%p86, %r97, 13;
	@%p86 bra 	$L__BB2_286;
	setp.eq.s32 	%p87, %r97, 14;
	@%p87 bra 	$L__BB2_287;
	setp.eq.s32 	%p88, %r97, 15;
	@%p88 bra 	$L__BB2_230;
	bra.uni 	$L__BB2_295;
$L__BB2_230:
	abs.f32 	%f179, %f43;
	mul.f32 	%f180, %f179, 0f4038AA3B;
	ex2.approx.ftz.f32 	%f181, %f180;
	add.f32 	%f182, %f181, 0f3F800000;
	rcp.approx.ftz.f32 	%f183, %f182;
	fma.rn.f32 	%f184, %f183, 0fC0000000, 0f3F800000;
	setp.ge.f32 	%p114, %f179, 0f41102CB4;
	selp.f32 	%f185, 0f3F800000, %f184, %p114;
	copysign.f32 	%f186, %f43, %f185;
	mul.f32 	%f187, %f43, %f43;
	fma.rn.f32 	%f188, %f187, 0f3C80F082, 0fBD563CAE;
	fma.rn.f32 	%f189, %f188, %f187, 0f3E085941;
	fma.rn.f32 	%f190, %f189, %f187, 0fBEAAA9ED;
	fma.rn.f32 	%f191, %f190, %f187, 0f00000000;
	fma.rn.f32 	%f192, %f191, %f43, %f43;
	setp.ge.f32 	%p115, %f179, 0f3F19999A;
	selp.f32 	%f714, %f186, %f192, %p115;
	bra.uni 	$L__BB2_295;
$L__BB2_231:
	setp.eq.s32 	%p83, %r97, 16;
	@%p83 bra 	$L__BB2_288;
	setp.eq.s32 	%p84, %r97, 17;
	@%p84 bra 	$L__BB2_289;
	setp.eq.s32 	%p85, %r97, 18;
	@%p85 bra 	$L__BB2_234;
	bra.uni 	$L__BB2_295;
$L__BB2_234:
	setp.eq.f32 	%p110, %f43, 0f00000000;
	rcp.rn.f32 	%f147, %f43;
	selp.f32 	%f714, 0f7FC00000, %f147, %p110;
	bra.uni 	$L__BB2_295;
$L__BB2_235:
	setp.gt.s32 	%p75, %r97, 21;
	@%p75 bra 	$L__BB2_240;
	setp.eq.s32 	%p79, %r97, 19;
	@%p79 bra 	$L__BB2_290;
	setp.eq.s32 	%p80, %r97, 20;
	@%p80 bra 	$L__BB2_291;
	setp.eq.s32 	%p81, %r97, 21;
	@%p81 bra 	$L__BB2_239;
	bra.uni 	$L__BB2_295;
$L__BB2_239:
	abs.f32 	%f424, %f43;
	setp.gt.f32 	%p192, %f424, 0f3F800000;
	rcp.approx.ftz.f32 	%f425, %f424;
	selp.f32 	%f426, %f425, %f424, %p192;
	mul.f32 	%f427, %f426, %f426;
	fma.rn.f32 	%f428, %f427, 0f3B2090AA, 0fBC6BE14F;
	fma.rn.f32 	%f429, %f428, %f427, 0f3D23397E;
	fma.rn.f32 	%f430, %f429, %f427, 0fBD948A7A;
	fma.rn.f32 	%f431, %f430, %f427, 0f3DD76B21;
	fma.rn.f32 	%f432, %f431, %f427, 0fBE111E88;
	fma.rn.f32 	%f433, %f432, %f427, 0f3E4CAF60;
	fma.rn.f32 	%f434, %f433, %f427, 0fBEAAAA27;
	mul.f32 	%f435, %f427, %f434;
	fma.rn.f32 	%f436, %f435, %f426, %f426;
	neg.f32 	%f437, %f436;
	fma.rn.f32 	%f438, 0f3F6EE581, 0f3FD774EB, %f437;
	selp.f32 	%f439, %f438, %f436, %p192;
	setp.num.f32 	%p193, %f424, %f424;
	copysign.f32 	%f440, %f43, %f439;
	selp.f32 	%f714, %f440, %f439, %p193;
	bra.uni 	$L__BB2_295;
$L__BB2_240:
	setp.eq.s32 	%p76, %r97, 22;
	@%p76 bra 	$L__BB2_292;
	setp.eq.s32 	%p77, %r97, 23;
	@%p77 bra 	$L__BB2_294;
	setp.eq.s32 	%p78, %r97, 24;
	@%p78 bra 	$L__BB2_243;
	bra.uni 	$L__BB2_295;
$L__BB2_243:
	abs.f32 	%f714, %f43;
	bra.uni 	$L__BB2_295;
$L__BB2_244:
	add.f32 	%f714, %f43, %f44;
	bra.uni 	$L__BB2_295;
$L__BB2_245:
	sub.f32 	%f714, %f43, %f44;
	bra.uni 	$L__BB2_295;
$L__BB2_246:
	setp.eq.f32 	%p200, %f44, 0f00000000;
	div.rn.f32 	%f466, %f43, %f44;
	selp.f32 	%f714, 0f7FC00000, %f466, %p200;
	bra.uni 	$L__BB2_295;
$L__BB2_247:
	mul.f32 	%f361, %f44, 0f3F000000;
	cvt.rzi.f32.f32 	%f362, %f361;
	add.f32 	%f363, %f362, %f362;
	sub.f32 	%f364, %f44, %f363;
	abs.f32 	%f49, %f364;
	abs.f32 	%f50, %f43;
	setp.lt.f32 	%p171, %f50, 0f00800000;
	mul.f32 	%f365, %f50, 0f4B800000;
	selp.f32 	%f366, %f365, %f50, %p171;
	selp.f32 	%f367, 0fC1C00000, 0f00000000, %p171;
	mov.b32 	%r505, %f366;
	add.s32 	%r506, %r505, -1060439283;
	and.b32  	%r507, %r506, -8388608;
	sub.s32 	%r508, %r505, %r507;
	mov.b32 	%f368, %r508;
	cvt.rn.f32.s32 	%f369, %r507;
	fma.rn.f32 	%f370, %f369, 0f34000000, %f367;
	add.f32 	%f371, %f368, 0fBF800000;
	add.f32 	%f372, %f368, 0f3F800000;
	rcp.approx.ftz.f32 	%f373, %f372;
	add.f32 	%f374, %f371, %f371;
	mul.f32 	%f375, %f374, %f373;
	mul.f32 	%f376, %f375, %f375;
	sub.f32 	%f377, %f371, %f375;
	add.f32 	%f378, %f377, %f377;
	neg.f32 	%f379, %f375;
	fma.rn.f32 	%f380, %f379, %f371, %f378;
	mul.rn.f32 	%f381, %f373, %f380;
	fma.rn.f32 	%f382, %f376, 0f3A2C32E4, 0f3B52E7DB;
	fma.rn.f32 	%f383, %f382, %f376, 0f3C93BB73;
	fma.rn.f32 	%f384, %f383, %f376, 0f3DF6384F;
	mul.rn.f32 	%f385, %f384, %f376;
	fma.rn.f32 	%f386, %f375, 0f3FB8AA3B, %f370;
	sub.f32 	%f387, %f370, %f386;
	fma.rn.f32 	%f388, %f375, 0f3FB8AA3B, %f387;
	fma.rn.f32 	%f389, %f381, 0f3FB8AA3B, %f388;
	fma.rn.f32 	%f390, %f375, 0f32A55E34, %f389;
	mul.f32 	%f391, %f385, 0f40400000;
	fma.rn.f32 	%f392, %f391, %f381, %f390;
	fma.rn.f32 	%f393, %f385, %f375, %f392;
	add.rn.f32 	%f394, %f386, %f393;
	neg.f32 	%f395, %f386;
	add.rn.f32 	%f396, %f394, %f395;
	neg.f32 	%f397, %f396;
	add.rn.f32 	%f398, %f393, %f397;
	mul.rn.f32 	%f399, %f394, %f44;
	neg.f32 	%f400, %f399;
	fma.rn.f32 	%f401, %f394, %f44, %f400;
	fma.rn.f32 	%f402, %f398, %f44, %f401;
	cvt.rni.f32.f32 	%f403, %f399;
	sub.f32 	%f404, %f399, %f403;
	add.f32 	%f405, %f404, %f402;
	fma.rn.f32 	%f406, %f405, 0f391FCB8E, 0f3AAF85ED;
	fma.rn.f32 	%f407, %f406, %f405, 0f3C1D9856;
	fma.rn.f32 	%f408, %f407, %f405, 0f3D6357BB;
	fma.rn.f32 	%f409, %f408, %f405, 0f3E75FDEC;
	fma.rn.f32 	%f410, %f409, %f405, 0f3F317218;
	fma.rn.f32 	%f411, %f410, %f405, 0f3F800000;
	cvt.rzi.s32.f32 	%r509, %f403;
	setp.gt.f32 	%p172, %f403, 0f00000000;
	selp.b32 	%r510, 0, -2097152000, %p172;
	add.s32 	%r511, %r510, 2130706432;
	mov.b32 	%f412, %r511;
	mul.f32 	%f413, %f411, %f412;
	shl.b32 	%r512, %r509, 23;
	sub.s32 	%r513, %r512, %r510;
	mov.b32 	%f414, %r513;
	mul.f32 	%f415, %f413, %f414;
	abs.f32 	%f416, %f399;
	setp.gt.f32 	%p173, %f416, 0f43180000;
	setp.lt.f32 	%p174, %f399, 0f00000000;
	selp.f32 	%f417, 0f00000000, 0f7F800000, %p174;
	selp.f32 	%f51, %f417, %f415, %p173;
	setp.eq.f32 	%p175, %f43, 0f3F800000;
	setp.eq.f32 	%p176, %f44, 0f00000000;
	or.pred  	%p177, %p175, %p176;
	mov.f32 	%f714, 0f3F800000;
	@%p177 bra 	$L__BB2_295;
	setp.num.f32 	%p178, %f50, %f50;
	abs.f32 	%f418, %f44;
	setp.num.f32 	%p179, %f418, %f418;
	and.pred  	%p180, %p178, %p179;
	@%p180 bra 	$L__BB2_250;
	add.rn.f32 	%f714, %f43, %f44;
	bra.uni 	$L__BB2_295;
$L__BB2_250:
	setp.neu.f32 	%p181, %f43, 0f00000000;
	setp.neu.f32 	%p182, %f50, 0f7F800000;
	and.pred  	%p183, %p181, %p182;
	@%p183 bra 	$L__BB2_252;
	setp.neu.f32 	%p190, %f49, 0f3F800000;
	add.f32 	%f423, %f43, %f43;
	mov.b32 	%r514, %f423;
	setp.lt.f32 	%p191, %f44, 0f00000000;
	xor.b32  	%r515, %r514, 2139095040;
	selp.b32 	%r516, %r515, %r514, %p191;
	and.b32  	%r517, %r516, 2147483647;
	selp.b32 	%r518, %r517, %r516, %p190;
	mov.b32 	%f714, %r518;
	bra.uni 	$L__BB2_295;
$L__BB2_252:
	setp.eq.f32 	%p184, %f43, 0fBF800000;
	setp.eq.f32 	%p185, %f418, 0f7F800000;
	and.pred  	%p186, %p184, %p185;
	@%p186 bra 	$L__BB2_295;
	setp.geu.f32 	%p187, %f43, 0f00000000;
	mov.f32 	%f714, %f51;
	@%p187 bra 	$L__BB2_295;
	setp.neu.f32 	%p188, %f49, 0f3F800000;
	neg.f32 	%f420, %f51;
	selp.f32 	%f421, %f51, %f420, %p188;
	cvt.rmi.f32.f32 	%f422, %f44;
	setp.neu.f32 	%p189, %f44, %f422;
	selp.f32 	%f714, 0f7FFFFFFF, %f421, %p189;
	bra.uni 	$L__BB2_295;
$L__BB2_255:
	setp.ge.f32 	%p169, %f43, %f44;
	selp.f32 	%f714, %f43, %f44, %p169;
	bra.uni 	$L__BB2_295;
$L__BB2_256:
	abs.f32 	%f357, %f44;
	setp.le.f32 	%p167, %f357, 0f3089705F;
	setp.lt.f32 	%p168, %f44, 0f00000000;
	selp.f32 	%f358, 0fB089705F, 0f3089705F, %p168;
	selp.f32 	%f359, %f358, %f44, %p167;
	div.rn.f32 	%f714, %f43, %f359;
	bra.uni 	$L__BB2_295;
$L__BB2_257:
	setp.neu.f32 	%p156, %f59, 0f00000000;
	setp.neu.f32 	%p157, %f61, 0f7F800000;
	and.pred  	%p158, %p156, %p157;
	@%p158 bra 	$L__BB2_259;
	setp.neu.f32 	%p165, %f60, 0f3F800000;
	add.f32 	%f356, %f59, %f59;
	mov.b32 	%r500, %f356;
	setp.lt.f32 	%p166, %f44, 0f00000000;
	xor.b32  	%r501, %r500, 2139095040;
	selp.b32 	%r502, %r501, %r500, %p166;
	and.b32  	%r503, %r502, 2147483647;
	selp.b32 	%r504, %r503, %r502, %p165;
	mov.b32 	%f714, %r504;
	bra.uni 	$L__BB2_295;
$L__BB2_259:
	setp.eq.f32 	%p159, %f59, 0fBF800000;
	setp.eq.f32 	%p160, %f351, 0f7F800000;
	and.pred  	%p161, %p159, %p160;
	@%p161 bra 	$L__BB2_295;
	setp.geu.f32 	%p162, %f59, 0f00000000;
	mov.f32 	%f714, %f62;
	@%p162 bra 	$L__BB2_295;
	setp.neu.f32 	%p163, %f60, 0f3F800000;
	neg.f32 	%f353, %f62;
	selp.f32 	%f354, %f62, %f353, %p163;
	cvt.rmi.f32.f32 	%f355, %f44;
	setp.neu.f32 	%p164, %f44, %f355;
	selp.f32 	%f714, 0f7FFFFFFF, %f354, %p164;
	bra.uni 	$L__BB2_295;
$L__BB2_262:
	mul.f32 	%f273, %f43, 0f3F22F983;
	cvt.rni.s32.f32 	%r652, %f273;
	cvt.rn.f32.s32 	%f274, %r652;
	fma.rn.f32 	%f275, %f274, 0fBFC90FDA, %f43;
	fma.rn.f32 	%f276, %f274, 0fB3A22168, %f275;
	fma.rn.f32 	%f711, %f274, 0fA7C234C5, %f276;
	abs.f32 	%f68, %f43;
	setp.ltu.f32 	%p135, %f68, 0f47CE4780;
	@%p135 bra 	$L__BB2_270;
	setp.neu.f32 	%p136, %f68, 0f7F800000;
	@%p136 bra 	$L__BB2_265;
	mov.f32 	%f279, 0f00000000;
	mul.rn.f32 	%f711, %f43, %f279;
	mov.b32 	%r652, 0;
	bra.uni 	$L__BB2_270;
$L__BB2_265:
	mov.b32 	%r144, %f43;
	shl.b32 	%r471, %r144, 8;
	or.b32  	%r145, %r471, -2147483648;
	mov.b64 	%rd296, 0;
	mov.b32 	%r649, 0;
$L__BB2_266:
	.pragma "nounroll";
	mul.wide.u32 	%rd241, %r649, 4;
	mov.u64 	%rd242, __cudart_i2opi_f;
	add.s64 	%rd243, %rd242, %rd241;
	ld.global.nc.u32 	%r472, [%rd243];
	mad.wide.u32 	%rd244, %r472, %r145, %rd296;
	shr.u64 	%rd296, %rd244, 32;
	add.s64 	%rd245, %rd4, %rd241;
	st.local.u32 	[%rd245], %rd244;
	add.s32 	%r649, %r649, 1;
	setp.ne.s32 	%p137, %r649, 6;
	@%p137 bra 	$L__BB2_266;
	shr.u32 	%r473, %r144, 23;
	st.local.u32 	[%rd4+24], %rd296;
	and.b32  	%r148, %r473, 31;
	and.b32  	%r474, %r473, 224;
	add.s32 	%r475, %r474, -128;
	shr.u32 	%r476, %r475, 5;
	mul.wide.u32 	%rd246, %r476, 4;
	sub.s64 	%rd51, %rd4, %rd246;
	ld.local.u32 	%r650, [%rd51+24];
	ld.local.u32 	%r651, [%rd51+20];
	setp.eq.s32 	%p138, %r148, 0;
	@%p138 bra 	$L__BB2_269;
	shf.l.wrap.b32 	%r650, %r651, %r650, %r148;
	ld.local.u32 	%r477, [%rd51+16];
	shf.l.wrap.b32 	%r651, %r477, %r651, %r148;
$L__BB2_269:
	shr.u32 	%r478, %r650, 30;
	shf.l.wrap.b32 	%r479, %r651, %r650, 2;
	shl.b32 	%r480, %r651, 2;
	shr.u32 	%r481, %r479, 31;
	add.s32 	%r482, %r481, %r478;
	neg.s32 	%r483, %r482;
	setp.lt.s32 	%p139, %r144, 0;
	selp.b32 	%r652, %r483, %r482, %p139;
	xor.b32  	%r484, %r479, %r144;
	shr.s32 	%r485, %r479, 31;
	xor.b32  	%r486, %r485, %r479;
	xor.b32  	%r487, %r485, %r480;
	cvt.u64.u32 	%rd247, %r486;
	shl.b64 	%rd248, %rd247, 32;
	cvt.u64.u32 	%rd249, %r487;
	or.b64  	%rd250, %rd248, %rd249;
	cvt.rn.f64.s64 	%fd5, %rd250;
	mul.f64 	%fd6, %fd5, 0d3BF921FB54442D19;
	cvt.rn.f32.f64 	%f277, %fd6;
	neg.f32 	%f278, %f277;
	setp.lt.s32 	%p140, %r484, 0;
	selp.f32 	%f711, %f278, %f277, %p140;
$L__BB2_270:
	mul.rn.f32 	%f280, %f711, %f711;
	and.b32  	%r489, %r652, 1;
	setp.eq.b32 	%p141, %r489, 1;
	selp.f32 	%f281, 0f3F800000, %f711, %p141;
	fma.rn.f32 	%f282, %f280, %f281, 0f00000000;
	fma.rn.f32 	%f283, %f280, 0f37CBAC00, 0fBAB607ED;
	selp.f32 	%f284, %f283, 0fB94D4153, %p141;
	selp.f32 	%f285, 0f3D2AAABB, 0f3C0885E4, %p141;
	fma.rn.f32 	%f286, %f284, %f280, %f285;
	selp.f32 	%f287, 0fBEFFFFFF, 0fBE2AAAA8, %p141;
	fma.rn.f32 	%f288, %f286, %f280, %f287;
	fma.rn.f32 	%f289, %f288, %f282, %f281;
	and.b32  	%r490, %r652, 2;
	setp.eq.s32 	%p142, %r490, 0;
	mov.f32 	%f290, 0f00000000;
	sub.f32 	%f291, %f290, %f289;
	selp.f32 	%f714, %f289, %f291, %p142;
	bra.uni 	$L__BB2_295;
$L__BB2_271:
	mul.f32 	%f254, %f43, 0f3F22F983;
	cvt.rni.s32.f32 	%r656, %f254;
	cvt.rn.f32.s32 	%f255, %r656;
	fma.rn.f32 	%f256, %f255, 0fBFC90FDA, %f43;
	fma.rn.f32 	%f257, %f255, 0fB3A22168, %f256;
	fma.rn.f32 	%f712, %f255, 0fA7C234C5, %f257;
	abs.f32 	%f74, %f43;
	setp.ltu.f32 	%p127, %f74, 0f47CE4780;
	@%p127 bra 	$L__BB2_279;
	setp.neu.f32 	%p128, %f74, 0f7F800000;
	@%p128 bra 	$L__BB2_274;
	mov.f32 	%f260, 0f00000000;
	mul.rn.f32 	%f712, %f43, %f260;
	mov.b32 	%r656, 0;
	bra.uni 	$L__BB2_279;
$L__BB2_274:
	mov.b32 	%r158, %f43;
	shl.b32 	%r449, %r158, 8;
	or.b32  	%r159, %r449, -2147483648;
	mov.b64 	%rd297, 0;
	mov.b32 	%r653, 0;
$L__BB2_275:
	.pragma "nounroll";
	mul.wide.u32 	%rd230, %r653, 4;
	mov.u64 	%rd231, __cudart_i2opi_f;
	add.s64 	%rd232, %rd231, %rd230;
	ld.global.nc.u32 	%r450, [%rd232];
	mad.wide.u32 	%rd233, %r450, %r159, %rd297;
	shr.u64 	%rd297, %rd233, 32;
	add.s64 	%rd234, %rd3, %rd230;
	st.local.u32 	[%rd234], %rd233;
	add.s32 	%r653, %r653, 1;
	setp.ne.s32 	%p129, %r653, 6;
	@%p129 bra 	$L__BB2_275;
	shr.u32 	%r451, %r158, 23;
	st.local.u32 	[%rd3+24], %rd297;
	and.b32  	%r162, %r451, 31;
	and.b32  	%r452, %r451, 224;
	add.s32 	%r453, %r452, -128;
	shr.u32 	%r454, %r453, 5;
	mul.wide.u32 	%rd235, %r454, 4;
	sub.s64 	%rd54, %rd3, %rd235;
	ld.local.u32 	%r654, [%rd54+24];
	ld.local.u32 	%r655, [%rd54+20];
	setp.eq.s32 	%p130, %r162, 0;
	@%p130 bra 	$L__BB2_278;
	shf.l.wrap.b32 	%r654, %r655, %r654, %r162;
	ld.local.u32 	%r455, [%rd54+16];
	shf.l.wrap.b32 	%r655, %r455, %r655, %r162;
$L__BB2_278:
	shr.u32 	%r456, %r654, 30;
	shf.l.wrap.b32 	%r457, %r655, %r654, 2;
	shl.b32 	%r458, %r655, 2;
	shr.u32 	%r459, %r457, 31;
	add.s32 	%r460, %r459, %r456;
	neg.s32 	%r461, %r460;
	setp.lt.s32 	%p131, %r158, 0;
	selp.b32 	%r656, %r461, %r460, %p131;
	xor.b32  	%r462, %r457, %r158;
	shr.s32 	%r463, %r457, 31;
	xor.b32  	%r464, %r463, %r457;
	xor.b32  	%r465, %r463, %r458;
	cvt.u64.u32 	%rd236, %r464;
	shl.b64 	%rd237, %rd236, 32;
	cvt.u64.u32 	%rd238, %r465;
	or.b64  	%rd239, %rd237, %rd238;
	cvt.rn.f64.s64 	%fd3, %rd239;
	mul.f64 	%fd4, %fd3, 0d3BF921FB54442D19;
	cvt.rn.f32.f64 	%f258, %fd4;
	neg.f32 	%f259, %f258;
	setp.lt.s32 	%p132, %r462, 0;
	selp.f32 	%f712, %f259, %f258, %p132;
$L__BB2_279:
	add.s32 	%r467, %r656, 1;
	mul.rn.f32 	%f261, %f712, %f712;
	and.b32  	%r468, %r656, 1;
	setp.eq.b32 	%p133, %r468, 1;
	selp.f32 	%f262, %f712, 0f3F800000, %p133;
	fma.rn.f32 	%f263, %f261, %f262, 0f00000000;
	fma.rn.f32 	%f264, %f261, 0f37CBAC00, 0fBAB607ED;
	selp.f32 	%f265, 0fB94D4153, %f264, %p133;
	selp.f32 	%f266, 0f3C0885E4, 0f3D2AAABB, %p133;
	fma.rn.f32 	%f267, %f265, %f261, %f266;
	selp.f32 	%f268, 0fBE2AAAA8, 0fBEFFFFFF, %p133;
	fma.rn.f32 	%f269, %f267, %f261, %f268;
	fma.rn.f32 	%f270, %f269, %f263, %f262;
	and.b32  	%r469, %r467, 2;
	setp.eq.s32 	%p134, %r469, 0;
	mov.f32 	%f271, 0f00000000;
	sub.f32 	%f272, %f271, %f270;
	selp.f32 	%f714, %f270, %f272, %p134;
	bra.uni 	$L__BB2_295;
$L__BB2_280:
	mov.b32 	%r172, %f43;
	shl.b32 	%r429, %r172, 8;
	or.b32  	%r173, %r429, -2147483648;
	mov.b64 	%rd298, 0;
	mov.b32 	%r657, 0;
$L__BB2_281:
	.pragma "nounroll";
	mul.wide.u32 	%rd219, %r657, 4;
	mov.u64 	%rd220, __cudart_i2opi_f;
	add.s64 	%rd221, %rd220, %rd219;
	ld.global.nc.u32 	%r430, [%rd221];
	mad.wide.u32 	%rd222, %r430, %r173, %rd298;
	shr.u64 	%rd298, %rd222, 32;
	add.s64 	%rd223, %rd2, %rd219;
	st.local.u32 	[%rd223], %rd222;
	add.s32 	%r657, %r657, 1;
	setp.ne.s32 	%p121, %r657, 6;
	@%p121 bra 	$L__BB2_281;
	shr.u32 	%r431, %r172, 23;
	st.local.u32 	[%rd2+24], %rd298;
	and.b32  	%r176, %r431, 31;
	and.b32  	%r432, %r431, 224;
	add.s32 	%r433, %r432, -128;
	shr.u32 	%r434, %r433, 5;
	mul.wide.u32 	%rd224, %r434, 4;
	sub.s64 	%rd57, %rd2, %rd224;
	ld.local.u32 	%r658, [%rd57+24];
	ld.local.u32 	%r659, [%rd57+20];
	setp.eq.s32 	%p122, %r176, 0;
	@%p122 bra 	$L__BB2_284;
	shf.l.wrap.b32 	%r658, %r659, %r658, %r176;
	ld.local.u32 	%r435, [%rd57+16];
	shf.l.wrap.b32 	%r659, %r435, %r659, %r176;
$L__BB2_284:
	shr.u32 	%r436, %r658, 30;
	shf.l.wrap.b32 	%r437, %r659, %r658, 2;
	shl.b32 	%r438, %r659, 2;
	shr.u32 	%r439, %r437, 31;
	add.s32 	%r440, %r439, %r436;
	neg.s32 	%r441, %r440;
	setp.lt.s32 	%p123, %r172, 0;
	selp.b32 	%r660, %r441, %r440, %p123;
	xor.b32  	%r442, %r437, %r172;
	shr.s32 	%r443, %r437, 31;
	xor.b32  	%r444, %r443, %r437;
	xor.b32  	%r445, %r443, %r438;
	cvt.u64.u32 	%rd225, %r444;
	shl.b64 	%rd226, %rd225, 32;
	cvt.u64.u32 	%rd227, %r445;
	or.b64  	%rd228, %rd226, %rd227;
	cvt.rn.f64.s64 	%fd1, %rd228;
	mul.f64 	%fd2, %fd1, 0d3BF921FB54442D19;
	cvt.rn.f32.f64 	%f239, %fd2;
	neg.f32 	%f240, %f239;
	setp.lt.s32 	%p124, %r442, 0;
	selp.f32 	%f713, %f240, %f239, %p124;
$L__BB2_285:
	mul.f32 	%f242, %f713, %f713;
	fma.rn.f32 	%f243, %f242, 0f3C190000, 0f3B560000;
	fma.rn.f32 	%f244, %f243, %f242, 0f3CC70000;
	fma.rn.f32 	%f245, %f244, %f242, 0f3D5B0000;
	fma.rn.f32 	%f246, %f245, %f242, 0f3E089438;
	fma.rn.f32 	%f247, %f246, %f242, 0f3EAAAA88;
	mul.rn.f32 	%f248, %f242, %f713;
	fma.rn.f32 	%f249, %f247, %f248, %f713;
	abs.f32 	%f250, %f713;
	setp.eq.f32 	%p125, %f250, 0f3A00B43C;
	selp.f32 	%f251, %f713, %f249, %p125;
	and.b32  	%r447, %r660, 1;
	setp.eq.b32 	%p126, %r447, 1;
	neg.f32 	%f252, %f251;
	rcp.approx.ftz.f32 	%f253, %f252;
	selp.f32 	%f714, %f253, %f251, %p126;
	bra.uni 	$L__BB2_295;
$L__BB2_286:
	abs.f32 	%f210, %f43;
	mov.f32 	%f211, 0f3FB8AA3B;
	mul.rn.f32 	%f212, %f210, %f211;
	cvt.rzi.f32.f32 	%f213, %f212;
	abs.f32 	%f214, %f213;
	setp.gt.f32 	%p117, %f214, 0f42FC0000;
	mov.f32 	%f215, 0f42FC0000;
	copysign.f32 	%f216, %f213, %f215;
	selp.f32 	%f217, %f216, %f213, %p117;
	fma.rn.f32 	%f218, %f217, 0fBF317218, %f210;
	fma.rn.f32 	%f219, %f217, 0f3102E308, %f218;
	mul.f32 	%f220, %f219, 0f3FB8AA3B;
	add.f32 	%f221, %f217, 0f4B40007D;
	mov.b32 	%r426, %f221;
	shl.b32 	%r427, %r426, 23;
	mov.b32 	%f222, %r427;
	ex2.approx.ftz.f32 	%f223, %f220;
	mul.f32 	%f224, %f223, %f222;
	mov.f32 	%f225, 0fBE000000;
	div.approx.ftz.f32 	%f226, %f225, %f224;
	fma.rn.f32 	%f227, %f224, 0f40000000, %f226;
	mul.f32 	%f228, %f43, %f43;
	fma.rn.f32 	%f229, %f228, 0f363D0ADA, 0f394FFF49;
	fma.rn.f32 	%f230, %f229, %f228, 0f3C08889A;
	fma.rn.f32 	%f231, %f230, %f228, 0f3E2AAAAB;
	mul.f32 	%f232, %f228, %f231;
	fma.rn.f32 	%f233, %f232, %f43, %f43;
	setp.ge.f32 	%p118, %f210, 0f3F800000;
	copysign.f32 	%f234, %f43, %f227;
	selp.f32 	%f714, %f234, %f233, %p118;
	bra.uni 	$L__BB2_295;
$L__BB2_287:
	abs.f32 	%f193, %f43;
	mov.f32 	%f194, 0f3FB8AA3B;
	mul.rn.f32 	%f195, %f193, %f194;
	cvt.rzi.f32.f32 	%f196, %f195;
	abs.f32 	%f197, %f196;
	setp.gt.f32 	%p116, %f197, 0f42FC0000;
	mov.f32 	%f198, 0f42FC0000;
	copysign.f32 	%f199, %f196, %f198;
	selp.f32 	%f200, %f199, %f196, %p116;
	fma.rn.f32 	%f201, %f200, 0fBF317218, %f193;
	fma.rn.f32 	%f202, %f200, 0f3102E308, %f201;
	mul.f32 	%f203, %f202, 0f3FB8AA3B;
	add.f32 	%f204, %f200, 0f4B40007D;
	mov.b32 	%r424, %f204;
	shl.b32 	%r425, %r424, 23;
	mov.b32 	%f205, %r425;
	ex2.approx.ftz.f32 	%f206, %f203;
	mul.f32 	%f207, %f206, %f205;
	mov.f32 	%f208, 0f3E000000;
	div.approx.ftz.f32 	%f209, %f208, %f207;
	fma.rn.f32 	%f714, %f207, 0f40000000, %f209;
	bra.uni 	$L__BB2_295;
$L__BB2_288:
	fma.rn.f32 	%f168, %f43, 0f3BBB989D, 0f3F000000;
	cvt.sat.f32.f32 	%f169, %f168;
	mov.f32 	%f170, 0f4B400001;
	mov.f32 	%f171, 0f437C0000;
	fma.rm.f32 	%f172, %f169, %f171, %f170;
	add.f32 	%f173, %f172, 0fCB40007F;
	neg.f32 	%f174, %f173;
	fma.rn.f32 	%f175, %f43, 0f3FB8AA3B, %f174;
	fma.rn.f32 	%f176, %f43, 0f32A57060, %f175;
	mov.b32 	%r422, %f172;
	shl.b32 	%r423, %r422, 23;
	mov.b32 	%f177, %r423;
	ex2.approx.ftz.f32 	%f178, %f176;
	mul.f32 	%f714, %f178, %f177;
	bra.uni 	$L__BB2_295;
$L__BB2_289:
	setp.lt.f32 	%p111, %f43, 0f00800000;
	mul.f32 	%f148, %f43, 0f4B000000;
	selp.f32 	%f149, %f148, %f43, %p111;
	selp.f32 	%f150, 0fC1B80000, 0f00000000, %p111;
	mov.b32 	%r418, %f149;
	add.s32 	%r419, %r418, -1059760811;
	and.b32  	%r420, %r419, -8388608;
	sub.s32 	%r421, %r418, %r420;
	mov.b32 	%f151, %r421;
	cvt.rn.f32.s32 	%f152, %r420;
	fma.rn.f32 	%f153, %f152, 0f34000000, %f150;
	add.f32 	%f154, %f151, 0fBF800000;
	fma.rn.f32 	%f155, %f154, 0fBE055027, 0f3E1039F6;
	fma.rn.f32 	%f156, %f155, %f154, 0fBDF8CDCC;
	fma.rn.f32 	%f157, %f156, %f154, 0f3E0F2955;
	fma.rn.f32 	%f158, %f157, %f154, 0fBE2AD8B9;
	fma.rn.f32 	%f159, %f158, %f154, 0f3E4CED0B;
	fma.rn.f32 	%f160, %f159, %f154, 0fBE7FFF22;
	fma.rn.f32 	%f161, %f160, %f154, 0f3EAAAA78;
	fma.rn.f32 	%f162, %f161, %f154, 0fBF000000;
	mul.f32 	%f163, %f154, %f162;
	fma.rn.f32 	%f164, %f163, %f154, %f154;
	fma.rn.f32 	%f165, %f153, 0f3F317218, %f164;
	setp.gt.u32 	%p112, %r418, 2139095039;
	fma.rn.f32 	%f166, %f149, 0f7F800000, 0f7F800000;
	selp.f32 	%f167, %f166, %f165, %p112;
	setp.eq.f32 	%p113, %f149, 0f00000000;
	selp.f32 	%f714, 0fFF800000, %f167, %p113;
	bra.uni 	$L__BB2_295;
$L__BB2_290:
	abs.f32 	%f127, %f43;
	fma.rn.f32 	%f128, %f127, 0fBF000000, 0f3F000000;
	rsqrt.approx.ftz.f32 	%f129, %f128;
	mul.f32 	%f130, %f128, %f129;
	mul.f32 	%f131, %f129, 0fBF000000;
	fma.rn.f32 	%f132, %f130, %f131, 0f3F000000;
	fma.rn.f32 	%f133, %f130, %f132, %f130;
	setp.eq.f32 	%p107, %f127, 0f3F800000;
	selp.f32 	%f134, 0f00000000, %f133, %p107;
	setp.gt.f32 	%p108, %f127, 0f3F0F5C29;
	selp.f32 	%f135, %f134, %f127, %p108;
	mul.f32 	%f136, %f135, %f135;
	fma.rn.f32 	%f137, %f136, 0f3D4DD2F7, 0f3C99CA97;
	fma.rn.f32 	%f138, %f137, %f136, 0f3D3F90E8;
	fma.rn.f32 	%f139, %f138, %f136, 0f3D993CCF;
	fma.rn.f32 	%f140, %f139, %f136, 0f3E2AAC04;
	mul.f32 	%f141, %f136, %f140;
	fma.rn.f32 	%f142, %f141, %f135, %f135;
	mul.f32 	%f143, %f142, 0fC0000000;
	fma.rn.f32 	%f144, 0f3F6EE581, 0f3FD774EB, %f143;
	selp.f32 	%f145, %f144, %f142, %p108;
	setp.num.f32 	%p109, %f145, %f145;
	copysign.f32 	%f146, %f43, %f145;
	selp.f32 	%f714, %f146, %f145, %p109;
	bra.uni 	$L__BB2_295;
$L__BB2_291:
	abs.f32 	%f104, %f43;
	fma.rn.f32 	%f105, %f104, 0fBF000000, 0f3F000000;
	rsqrt.approx.ftz.f32 	%f106, %f105;
	mul.f32 	%f107, %f105, %f106;
	mul.f32 	%f108, %f106, 0fBF000000;
	fma.rn.f32 	%f109, %f107, %f108, 0f3F000000;
	fma.rn.f32 	%f110, %f107, %f109, %f107;
	setp.eq.f32 	%p104, %f104, 0f3F800000;
	selp.f32 	%f111, 0f00000000, %f110, %p104;
	setp.gt.f32 	%p105, %f104, 0f3F0F5C29;
	selp.f32 	%f112, %f111, %f104, %p105;
	copysign.f32 	%f113, %f43, %f112;
	mul.f32 	%f114, %f113, %f113;
	fma.rn.f32 	%f115, %f114, 0f3D10ECEF, 0f3C8B1ABB;
	fma.rn.f32 	%f116, %f115, %f114, 0f3CFC028C;
	fma.rn.f32 	%f117, %f116, %f114, 0f3D372139;
	fma.rn.f32 	%f118, %f117, %f114, 0f3D9993DB;
	fma.rn.f32 	%f119, %f118, %f114, 0f3E2AAAC6;
	mul.f32 	%f120, %f114, %f119;
	fma.rn.f32 	%f121, %f120, %f113, %f113;
	neg.f32 	%f122, %f121;
	selp.f32 	%f123, %f121, %f122, %p105;
	fma.rn.f32 	%f124, 0f3F6EE581, 0f3FD774EB, %f123;
	setp.gt.f32 	%p106, %f43, 0f3F0F5C29;
	selp.f32 	%f125, %f121, %f124, %p106;
	add.f32 	%f126, %f125, %f125;
	selp.f32 	%f714, %f126, %f125, %p105;
	bra.uni 	$L__BB2_295;
$L__BB2_292:
	setp.eq.f32 	%p194, %f43, 0f00000000;
	mov.f32 	%f714, 0fCE6E6B28;
	@%p194 bra 	$L__BB2_295;
	abs.f32 	%f442, %f43;
	setp.lt.f32 	%p195, %f442, 0f00800000;
	mul.f32 	%f443, %f442, 0f4B000000;
	selp.f32 	%f444, %f443, %f442, %p195;
	selp.f32 	%f445, 0fC1B80000, 0f00000000, %p195;
	mov.b32 	%r519, %f444;
	add.s32 	%r520, %r519, -1059760811;
	and.b32  	%r521, %r520, -8388608;
	sub.s32 	%r522, %r519, %r521;
	mov.b32 	%f446, %r522;
	cvt.rn.f32.s32 	%f447, %r521;
	fma.rn.f32 	%f448, %f447, 0f34000000, %f445;
	add.f32 	%f449, %f446, 0fBF800000;
	fma.rn.f32 	%f450, %f449, 0fBE055027, 0f3E1039F6;
	fma.rn.f32 	%f451, %f450, %f449, 0fBDF8CDCC;
	fma.rn.f32 	%f452, %f451, %f449, 0f3E0F2955;
	fma.rn.f32 	%f453, %f452, %f449, 0fBE2AD8B9;
	fma.rn.f32 	%f454, %f453, %f449, 0f3E4CED0B;
	fma.rn.f32 	%f455, %f454, %f449, 0fBE7FFF22;
	fma.rn.f32 	%f456, %f455, %f449, 0f3EAAAA78;
	fma.rn.f32 	%f457, %f456, %f449, 0fBF000000;
	mul.f32 	%f458, %f449, %f457;
	fma.rn.f32 	%f459, %f458, %f449, %f449;
	fma.rn.f32 	%f460, %f448, 0f3F317218, %f459;
	setp.gt.u32 	%p196, %r519, 2139095039;
	fma.rn.f32 	%f461, %f444, 0f7F800000, 0f7F800000;
	selp.f32 	%f462, %f461, %f460, %p196;
	setp.eq.f32 	%p197, %f444, 0f00000000;
	selp.f32 	%f714, 0fFF800000, %f462, %p197;
	bra.uni 	$L__BB2_295;
$L__BB2_294:
	abs.f32 	%f463, %f43;
	setp.le.f32 	%p198, %f463, 0f3089705F;
	setp.lt.f32 	%p199, %f43, 0f00000000;
	selp.f32 	%f464, 0fB089705F, 0f3089705F, %p199;
	selp.f32 	%f465, %f464, %f43, %p198;
	rcp.rn.f32 	%f714, %f465;
$L__BB2_295:
	st.local.f32 	[%rd48+-8], %f714;
	add.s32 	%r661, %r661, -1;
$L__BB2_296:
	setp.gt.u32 	%p288, %r94, 1;
	@%p288 bra 	$L__BB2_37;
$L__BB2_297:
	setp.lt.s32 	%p289, %r661, 1;
	mov.f32 	%f715, 0f00000000;
	@%p289 bra 	$L__BB2_299;
	add.s32 	%r600, %r661, -1;
	mul.wide.u32 	%rd285, %r600, 4;
	add.s64 	%rd286, %rd8, %rd285;
	ld.local.f32 	%f715, [%rd286];
$L__BB2_299:
	ld.param.u64 	%rd290, [_Z17eval_async_kernelPKiPKfS2_iiiPf_param_6];
	cvta.to.global.u64 	%rd287, %rd290;
	mul.wide.u32 	%rd288, %r93, 4;
	add.s64 	%rd289, %rd287, %rd288;
	st.global.f32 	[%rd289], %f715;
$L__BB2_300:
	setp.lt.s32 	%p290, %r61, %r190;
	// begin inline asm
	cp.async.wait_group 0;

	// end inline asm
	bar.sync 	0;
	mov.u32 	%r618, %r61;
	mov.u32 	%r619, %r621;
	mov.u64 	%rd291, %rd292;
	mov.u32 	%r620, %r622;
	mov.u32 	%r621, %r56;
	mov.u64 	%rd292, %rd24;
	mov.u32 	%r622, %r57;
	@%p290 bra 	$L__BB2_17;
$L__BB2_301:
	ret;

}


// ===== COMPILED SASS (sm_100) =====

	.target	sm_100

	.elftype	@"ET_EXEC"


//--------------------- .note.nv.tkinfo           --------------------------
	.section	.note.nv.tkinfo,"",@"SHT_NOTE"
	.sectionflags	@"SHF_NOTE_NV_TKINFO"
	.tkinfo
        /*0018*/ 	.word	0x00000002
        /*0030*/ 	.string	""
        /*0030*/ 	.string	"ptxas"
        /*0030*/ 	.string	"Cuda compilation tools, release 13.0, V13.0.88"
        /*0030*/ 	.string	"Build cuda_13.0.r13.0/compiler.36424714_0"
        /*0030*/ 	.string	"-arch sm_100 -m 64 "



//--------------------- .note.nv.cuinfo           --------------------------
	.section	.note.nv.cuinfo,"",@"SHT_NOTE"
	.sectionflags	@"SHF_NOTE_NV_CUINFO"
        /*0018*/ 	.short	0x0002
        /*001a*/ 	.short	0x0064
        /*001c*/ 	.short	0x0082
	.zero		2


//--------------------- .nv.info                  --------------------------
	.section	.nv.info,"",@"SHT_CUDA_INFO"
	.align	4


	//----- nvinfo : EIATTR_REGCOUNT
	.align		4
        /*0000*/ 	.byte	0x04, 0x2f
        /*0002*/ 	.short	(.L_2 - .L_1)
	.align		4
.L_1:
        /*0004*/ 	.word	index@(_Z24eval_prefix_kernel_batchPKiPKfS2_iiiPf)
        /*0008*/ 	.word	0x00000016


	//----- nvinfo : EIATTR_FRAME_SIZE
	.align		4
.L_2:
        /*000c*/ 	.byte	0x04, 0x11
        /*000e*/ 	.short	(.L_4 - .L_3)
	.align		4
.L_3:
        /*0010*/ 	.word	index@($__internal_8_$__cuda_sm3x_div_rn_noftz_f32_slowpath)
        /*0014*/ 	.word	0x00000220


	//----- nvinfo : EIATTR_FRAME_SIZE
	.align		4
.L_4:
        /*0018*/ 	.byte	0x04, 0x11
        /*001a*/ 	.short	(.L_6 - .L_5)
	.align		4
.L_5:
        /*001c*/ 	.word	index@($__internal_7_$__cuda_sm20_sqrt_rn_f32_slowpath)
        /*0020*/ 	.word	0x00000220


	//----- nvinfo : EIATTR_FRAME_SIZE
	.align		4
.L_6:
        /*0024*/ 	.byte	0x04, 0x11
        /*0026*/ 	.short	(.L_8 - .L_7)
	.align		4
.L_7:
        /*0028*/ 	.word	index@($__internal_6_$__cuda_sm20_rcp_rn_f32_slowpath)
        /*002c*/ 	.word	0x00000220


	//----- nvinfo : EIATTR_FRAME_SIZE
	.align		4
.L_8:
        /*0030*/ 	.byte	0x04, 0x11
        /*0032*/ 	.short	(.L_10 - .L_9)
	.align		4
.L_9:
        /*0034*/ 	.word	index@(_Z24eval_prefix_kernel_batchPKiPKfS2_iiiPf)
        /*0038*/ 	.word	0x00000220


	//----- nvinfo : EIATTR_REGCOUNT
	.align		4
.L_10:
        /*003c*/ 	.byte	0x04, 0x2f
        /*003e*/ 	.short	(.L_12 - .L_11)
	.align		4
.L_11:
        /*0040*/ 	.word	index@(_Z18eval_prefix_kernelPKiPKfS2_iiPf)
        /*0044*/ 	.word	0x0000001c


	//----- nvinfo : EIATTR_FRAME_SIZE
	.align		4
.L_12:
        /*0048*/ 	.byte	0x04, 0x11
        /*004a*/ 	.short	(.L_14 - .L_13)
	.align		4
.L_13:
        /*004c*/ 	.word	index@($__internal_5_$__cuda_sm3x_div_rn_noftz_f32_slowpath)
        /*0050*/ 	.word	0x00000000


	//----- nvinfo : EIATTR_FRAME_SIZE
	.align		4
.L_14:
        /*0054*/ 	.byte	0x04, 0x11
        /*0056*/ 	.short	(.L_16 - .L_15)
	.align		4
.L_15:
        /*0058*/ 	.word	index@($__internal_4_$__cuda_sm20_sqrt_rn_f32_slowpath)
        /*005c*/ 	.word	0x00000000


	//----- nvinfo : EIATTR_FRAME_SIZE
	.align		4
.L_16:
        /*0060*/ 	.byte	0x04, 0x11
        /*0062*/ 	.short	(.L_18 - .L_17)
	.align		4
.L_17:
        /*0064*/ 	.word	index@($__internal_3_$__cuda_sm20_rcp_rn_f32_slowpath)
        /*0068*/ 	.word	0x00000000


	//----- nvinfo : EIATTR_FRAME_SIZE
	.align		4
.L_18:
        /*006c*/ 	.byte	0x04, 0x11
        /*006e*/ 	.short	(.L_20 - .L_19)
	.align		4
.L_19:
        /*0070*/ 	.word	index@(_Z18eval_prefix_kernelPKiPKfS2_iiPf)
        /*0074*/ 	.word	0x00000000


	//----- nvinfo : EIATTR_REGCOUNT
	.align		4
.L_20:
        /*0078*/ 	.byte	0x04, 0x2f
        /*007a*/ 	.short	(.L_22 - .L_21)
	.align		4
.L_21:
        /*007c*/ 	.word	index@(_Z17eval_async_kernelPKiPKfS2_iiiPf)
        /*0080*/ 	.word	0x0000001e


	//----- nvinfo : EIATTR_FRAME_SIZE
	.align		4
.L_22:
        /*0084*/ 	.byte	0x04, 0x11
        /*0086*/ 	.short	(.L_24 - .L_23)
	.align		4
.L_23:
        /*0088*/ 	.word	index@($__internal_2_$__cuda_sm3x_div_rn_noftz_f32_slowpath)
        /*008c*/ 	.word	0x00000220


	//----- nvinfo : EIATTR_FRAME_SIZE
	.align		4
.L_24:
        /*0090*/ 	.byte	0x04, 0x11
        /*0092*/ 	.short	(.L_26 - .L_25)
	.align		4
.L_25:
        /*0094*/ 	.word	index@($__internal_1_$__cuda_sm20_sqrt_rn_f32_slowpath)
        /*0098*/ 	.word	0x00000220


	//----- nvinfo : EIATTR_FRAME_SIZE
	.align		4
.L_26:
        /*009c*/ 	.byte	0x04, 0x11
        /*009e*/ 	.short	(.L_28 - .L_27)
	.align		4
.L_27:
        /*00a0*/ 	.word	index@($__internal_0_$__cuda_sm20_rcp_rn_f32_slowpath)
        /*00a4*/ 	.word	0x00000220


	//----- nvinfo : EIATTR_FRAME_SIZE
	.align		4
.L_28:
        /*00a8*/ 	.byte	0x04, 0x11
        /*00aa*/ 	.short	(.L_30 - .L_29)
	.align		4
.L_29:
        /*00ac*/ 	.word	index@(_Z17eval_async_kernelPKiPKfS2_iiiPf)
        /*00b0*/ 	.word	0x00000220


	//----- nvinfo : EIATTR_MIN_STACK_SIZE
	.align		4
.L_30:
        /*00b4*/ 	.byte	0x04, 0x12
        /*00b6*/ 	.short	(.L_32 - .L_31)
	.align		4
.L_31:
        /*00b8*/ 	.word	index@(_Z17eval_async_kernelPKiPKfS2_iiiPf)
        /*00bc*/ 	.word	0x00000220


	//----- nvinfo : EIATTR_MIN_STACK_SIZE
	.align		4
.L_32:
        /*00c0*/ 	.byte	0x04, 0x12
        /*00c2*/ 	.short	(.L_34 - .L_33)
	.align		4
.L_33:
        /*00c4*/ 	.word	index@(_Z18eval_prefix_kernelPKiPKfS2_iiPf)
        /*00c8*/ 	.word	0x00000000


	//----- nvinfo : EIATTR_MIN_STACK_SIZE
	.align		4
.L_34:
        /*00cc*/ 	.byte	0x04, 0x12
        /*00ce*/ 	.short	(.L_36 - .L_35)
	.align		4
.L_35:
        /*00d0*/ 	.word	index@(_Z24eval_prefix_kernel_batchPKiPKfS2_iiiPf)
        /*00d4*/ 	.word	0x00000220
.L_36:


//--------------------- .nv.compat                --------------------------
	.section	.nv.compat,"",@"SHT_CUDA_COMPAT_INFO"
	.align	4
        /*0000*/ 	.byte	0x02, 0x09, 0x00, 0x00, 0x02, 0x02, 0x01, 0x00, 0x02, 0x05, 0x05, 0x00, 0x03, 0x07, 0x01, 0x01
        /*0010*/ 	.byte	0x02, 0x03, 0x00, 0x00, 0x02, 0x06, 0x01, 0x00, 0x04, 0x0b, 0x08, 0x00, 0x01, 0x00, 0x00, 0x00
        /*0020*/ 	.byte	0x00, 0x00, 0x00, 0x00


//--------------------- .nv.info._Z17eval_async_kernelPKiPKfS2_iiiPf --------------------------
	.section	.nv.info._Z17eval_async_kernelPKiPKfS2_iiiPf,"",@"SHT_CUDA_INFO"
	.sectionflags	@""
	.align	4


	//----- nvinfo : EIATTR_CUDA_API_VERSION
	.align		4
        /*0000*/ 	.byte	0x04, 0x37
        /*0002*/ 	.short	(.L_38 - .L_37)
.L_37:
        /*0004*/ 	.word	0x00000082


	//----- nvinfo : EIATTR_KPARAM_INFO
	.align		4
.L_38:
        /*0008*/ 	.byte	0x04, 0x17
        /*000a*/ 	.short	(.L_40 - .L_39)
.L_39:
        /*000c*/ 	.word	0x00000000
        /*0010*/ 	.short	0x0006
        /*0012*/ 	.short	0x0028
        /*0014*/ 	.byte	0x00, 0xf5, 0x21, 0x00


	//----- nvinfo : EIATTR_KPARAM_INFO
	.align		4
.L_40:
        /*0018*/ 	.byte	0x04, 0x17
        /*001a*/ 	.short	(.L_42 - .L_41)
.L_41:
        /*001c*/ 	.word	0x00000000
        /*0020*/ 	.short	0x0005
        /*0022*/ 	.short	0x0020
        /*0024*/ 	.byte	0x00, 0xf0, 0x11, 0x00


	//----- nvinfo : EIATTR_KPARAM_INFO
	.align		4
.L_42:
        /*0028*/ 	.byte	0x04, 0x17
        /*002a*/ 	.short	(.L_44 - .L_43)
.L_43:
        /*002c*/ 	.word	0x00000000
        /*0030*/ 	.short	0x0004
        /*0032*/ 	.short	0x001c
        /*0034*/ 	.byte	0x00, 0xf0, 0x11, 0x00


	//----- nvinfo : EIATTR_KPARAM_INFO
	.align		4
.L_44:
        /*0038*/ 	.byte	0x04, 0x17
        /*003a*/ 	.short	(.L_46 - .L_45)
.L_45:
        /*003c*/ 	.word	0x00000000
        /*0040*/ 	.short	0x0003
        /*0042*/ 	.short	0x0018
        /*0044*/ 	.byte	0x00, 0xf0, 0x11, 0x00


	//----- nvinfo : EIATTR_KPARAM_INFO
	.align		4
.L_46:
        /*0048*/ 	.byte	0x04, 0x17
        /*004a*/ 	.short	(.L_48 - .L_47)
.L_47:
        /*004c*/ 	.word	0x00000000
        /*0050*/ 	.short	0x0002
        /*0052*/ 	.short	0x0010
        /*0054*/ 	.byte	0x00, 0xf5, 0x21, 0x00


	//----- nvinfo : EIATTR_KPARAM_INFO
	.align		4
.L_48:
        /*0058*/ 	.byte	0x04, 0x17
        /*005a*/ 	.short	(.L_50 - .L_49)
.L_49:
        /*005c*/ 	.word	0x00000000
        /*0060*/ 	.short	0x0001
        /*0062*/ 	.short	0x0008
        /*0064*/ 	.byte	0x00, 0xf5, 0x21, 0x00


	//----- nvinfo : EIATTR_KPARAM_INFO
	.align		4
.L_50:
        /*0068*/ 	.byte	0x04, 0x17
        /*006a*/ 	.short	(.L_52 - .L_51)
.L_51:
        /*006c*/ 	.word	0x00000000
        /*0070*/ 	.short	0x0000
        /*0072*/ 	.short	0x0000
        /*0074*/ 	.byte	0x00, 0xf5, 0x21, 0x00


	//----- nvinfo : EIATTR_SPARSE_MMA_MASK
	.align		4
.L_52:
        /*0078*/ 	.byte	0x03, 0x50
        /*007a*/ 	.short	0x0000


	//----- nvinfo : EIATTR_MAXREG_COUNT
	.align		4
        /*007c*/ 	.byte	0x03, 0x1b
        /*007e*/ 	.short	0x00ff


	//----- nvinfo : EIATTR_NUM_BARRIERS
	.align		4
        /*0080*/ 	.byte	0x02, 0x4c
        /*0082*/ 	.byte	0x01
	.zero		1


	//----- nvinfo : EIATTR_MERCURY_ISA_VERSION
	.align		4
        /*0084*/ 	.byte	0x03, 0x5f
        /*0086*/ 	.short	0x0101


	//----- nvinfo : EIATTR_VRC_CTA_INIT_COUNT
	.align		4
        /*0088*/ 	.byte	0x02, 0x4a
	.zero		1
	.zero		1


	//----- nvinfo : EIATTR_EXIT_INSTR_OFFSETS
	.align		4
        /*008c*/ 	.byte	0x04, 0x1c
        /*008e*/ 	.short	(.L_54 - .L_53)


	//   ....[0]....
.L_53:
        /*0090*/ 	.word	0x00000060


	//   ....[1]....
        /*0094*/ 	.word	0x000000c0


	//   ....[2]....
        /*0098*/ 	.word	0x00008770


	//----- nvinfo : EIATTR_INDIRECT_BRANCH_TARGETS
	.align		4
.L_54:
        /*009c*/ 	.byte	0x04, 0x34
        /*009e*/ 	.short	(.L_56 - .L_55)


	//   ....[0]....
.L_55:
        /*00a0*/ 	.word	.L_x_314@srel
        /*00a4*/ 	.short	0x0
        /*00a6*/ 	.short	0x0
        /*00a8*/ 	.word	0x3
        /*00ac*/ 	.word	.L_x_315@srel
        /*00b0*/ 	.word	.L_x_316@srel
        /*00b4*/ 	.word	.L_x_317@srel


	//   ....[1]....
        /*00b8*/ 	.word	.L_x_318@srel
        /*00bc*/ 	.short	0x0
        /*00be*/ 	.short	0x0
        /*00c0*/ 	.word	0x3
        /*00c4*/ 	.word	.L_x_319@srel
        /*00c8*/ 	.word	.L_x_320@srel
        /*00cc*/ 	.word	.L_x_321@srel


	//   ....[2]....
        /*00d0*/ 	.word	.L_x_322@srel
        /*00d4*/ 	.short	0x0
        /*00d6*/ 	.short	0x0
        /*00d8*/ 	.word	0x3
        /*00dc*/ 	.word	.L_x_323@srel
        /*00e0*/ 	.word	.L_x_324@srel
        /*00e4*/ 	.word	.L_x_325@srel


	//   ....[3]....
        /*00e8*/ 	.word	.L_x_326@srel
        /*00ec*/ 	.short	0x0
        /*00ee*/ 	.short	0x0
        /*00f0*/ 	.word	0x3
        /*00f4*/ 	.word	.L_x_327@srel
        /*00f8*/ 	.word	.L_x_328@srel
        /*00fc*/ 	.word	.L_x_329@srel


	//   ....[4]....
        /*0100*/ 	.word	.L_x_330@srel
        /*0104*/ 	.short	0x0
        /*0106*/ 	.short	0x0
        /*0108*/ 	.word	0x4
        /*010c*/ 	.word	.L_x_331@srel
        /*0110*/ 	.word	.L_x_332@srel
        /*0114*/ 	.word	.L_x_333@srel
        /*0118*/ 	.word	.L_x_95@srel


	//   ....[5]....
        /* <DEDUP_REMOVED lines=8> */


	//   ....[6]....
        /* <DEDUP_REMOVED lines=8> */


	//   ....[7]....
        /* <DEDUP_REMOVED lines=8> */


	//   ....[8]....
        /* <DEDUP_REMOVED lines=8> */


	//   ....[9]....
        /* <DEDUP_REMOVED lines=8> */


	//   ....[10]....
        /* <DEDUP_REMOVED lines=8> */


	//   ....[11]....
        /* <DEDUP_REMOVED lines=8> */


	//----- nvinfo : EIATTR_CRS_STACK_SIZE
	.align		4
.L_56:
        /*01e0*/ 	.byte	0x04, 0x1e
        /*01e2*/ 	.short	(.L_58 - .L_57)
.L_57:
        /*01e4*/ 	.word	0x00000000


	//----- nvinfo : EIATTR_CBANK_PARAM_SIZE
	.align		4
.L_58:
        /*01e8*/ 	.byte	0x03, 0x19
        /*01ea*/ 	.short	0x0030


	//----- nvinfo : EIATTR_PARAM_CBANK
	.align		4
        /*01ec*/ 	.byte	0x04, 0x0a
        /*01ee*/ 	.short	(.L_60 - .L_59)
	.align		4
.L_59:
        /*01f0*/ 	.word	index@(.nv.constant0._Z17eval_async_kernelPKiPKfS2_iiiPf)
        /*01f4*/ 	.short	0x0380
        /*01f6*/ 	.short	0x0030


	//----- nvinfo : EIATTR_SW_WAR
	.align		4
.L_60:
        /*01f8*/ 	.byte	0x04, 0x36
        /*01fa*/ 	.short	(.L_62 - .L_61)
.L_61:
        /*01fc*/ 	.word	0x00000008
.L_62:


//--------------------- .nv.info._Z18eval_prefix_kernelPKiPKfS2_iiPf --------------------------
	.section	.nv.info._Z18eval_prefix_kernelPKiPKfS2_iiPf,"",@"SHT_CUDA_INFO"
	.sectionflags	@""
	.align	4


	//----- nvinfo : EIATTR_CUDA_API_VERSION
	.align		4
        /*0000*/ 	.byte	0x04, 0x37
        /*0002*/ 	.short	(.L_64 - .L_63)
.L_63:
        /*0004*/ 	.word	0x00000082


	//----- nvinfo : EIATTR_KPARAM_INFO
	.align		4
.L_64:
        /*0008*/ 	.byte	0x04, 0x17
        /*000a*/ 	.short	(.L_66 - .L_65)
.L_65:
        /*000c*/ 	.word	0x00000000
        /*0010*/ 	.short	0x0005
        /*0012*/ 	.short	0x0020
        /*0014*/ 	.byte	0x00, 0xf5, 0x21, 0x00


	//----- nvinfo : EIATTR_KPARAM_INFO
	.align		4
.L_66:
        /*0018*/ 	.byte	0x04, 0x17
        /*001a*/ 	.short	(.L_68 - .L_67)
.L_67:
        /*001c*/ 	.word	0x00000000
        /*0020*/ 	.short	0x0004
        /*0022*/ 	.short	0x001c
        /*0024*/ 	.byte	0x00, 0xf0, 0x11, 0x00


	//----- nvinfo : EIATTR_KPARAM_INFO
	.align		4
.L_68:
        /*0028*/ 	.byte	0x04, 0x17
        /*002a*/ 	.short	(.L_70 - .L_69)
.L_69:
        /*002c*/ 	.word	0x00000000
        /*0030*/ 	.short	0x0003
        /*0032*/ 	.short	0x0018
        /*0034*/ 	.byte	0x00, 0xf0, 0x11, 0x00


	//----- nvinfo : EIATTR_KPARAM_INFO
	.align		4
.L_70:
        /*0038*/ 	.byte	0x04, 0x17
        /*003a*/ 	.short	(.L_72 - .L_71)
.L_71:
        /*003c*/ 	.word	0x00000000
        /*0040*/ 	.short	0x0002
        /*0042*/ 	.short	0x0010
        /*0044*/ 	.byte	0x00, 0xf5, 0x21, 0x00


	//----- nvinfo : EIATTR_KPARAM_INFO
	.align		4
.L_72:
        /*0048*/ 	.byte	0x04, 0x17
        /*004a*/ 	.short	(.L_74 - .L_73)
.L_73:
        /*004c*/ 	.word	0x00000000
        /*0050*/ 	.short	0x0001
        /*0052*/ 	.short	0x0008
        /*0054*/ 	.byte	0x00, 0xf5, 0x21, 0x00


	//----- nvinfo : EIATTR_KPARAM_INFO
	.align		4
.L_74:
        /*0058*/ 	.byte	0x04, 0x17
        /*005a*/ 	.short	(.L_76 - .L_75)
.L_75:
        /*005c*/ 	.word	0x00000000
        /*0060*/ 	.short	0x0000
        /*0062*/ 	.short	0x0000
        /*0064*/ 	.byte	0x00, 0xf5, 0x21, 0x00


	//----- nvinfo : EIATTR_SPARSE_MMA_MASK
	.align		4
.L_76:
        /*0068*/ 	.byte	0x03, 0x50
        /*006a*/ 	.short	0x0000


	//----- nvinfo : EIATTR_MAXREG_COUNT
	.align		4
        /*006c*/ 	.byte	0x03, 0x1b
        /*006e*/ 	.short	0x00ff


	//----- nvinfo : EIATTR_MERCURY_ISA_VERSION
	.align		4
        /*0070*/ 	.byte	0x03, 0x5f
        /*0072*/ 	.short	0x0101


	//----- nvinfo : EIATTR_VRC_CTA_INIT_COUNT
	.align		4
        /*0074*/ 	.byte	0x02, 0x4a
	.zero		1
	.zero		1


	//----- nvinfo : EIATTR_EXIT_INSTR_OFFSETS
	.align		4
        /*0078*/ 	.byte	0x04, 0x1c
        /*007a*/ 	.short	(.L_78 - .L_77)


	//   ....[0]....
.L_77:
        /*007c*/ 	.word	0x00000060


	//   ....[1]....
        /*0080*/ 	.word	0x00006c60


	//----- nvinfo : EIATTR_INDIRECT_BRANCH_TARGETS
	.align		4
.L_78:
        /*0084*/ 	.byte	0x04, 0x34
        /*0086*/ 	.short	(.L_80 - .L_79)


	//   ....[0]....
.L_79:
        /*0088*/ 	.word	.L_x_370@srel
        /*008c*/ 	.short	0x0
        /*008e*/ 	.short	0x0
        /*0090*/ 	.word	0x3
        /*0094*/ 	.word	.L_x_371@srel
        /*0098*/ 	.word	.L_x_372@srel
        /*009c*/ 	.word	.L_x_373@srel


	//   ....[1]....
        /*00a0*/ 	.word	.L_x_374@srel
        /*00a4*/ 	.short	0x0
        /*00a6*/ 	.short	0x0
        /*00a8*/ 	.word	0x3
        /*00ac*/ 	.word	.L_x_375@srel
        /*00b0*/ 	.word	.L_x_376@srel
        /*00b4*/ 	.word	.L_x_377@srel


	//   ....[2]....
        /*00b8*/ 	.word	.L_x_378@srel
        /*00bc*/ 	.short	0x0
        /*00be*/ 	.short	0x0
        /*00c0*/ 	.word	0x3
        /*00c4*/ 	.word	.L_x_379@srel
        /*00c8*/ 	.word	.L_x_380@srel
        /*00cc*/ 	.word	.L_x_381@srel


	//   ....[3]....
        /*00d0*/ 	.word	.L_x_382@srel
        /*00d4*/ 	.short	0x0
        /*00d6*/ 	.short	0x0
        /*00d8*/ 	.word	0x3
        /*00dc*/ 	.word	.L_x_383@srel
        /*00e0*/ 	.word	.L_x_384@srel
        /*00e4*/ 	.word	.L_x_385@srel


	//   ....[4]....
        /* <DEDUP_REMOVED lines=8> */


	//   ....[5]....
        /* <DEDUP_REMOVED lines=8> */


	//   ....[6]....
        /* <DEDUP_REMOVED lines=8> */


	//   ....[7]....
        /* <DEDUP_REMOVED lines=8> */


	//   ....[8]....
        /* <DEDUP_REMOVED lines=8> */


	//   ....[9]....
        /* <DEDUP_REMOVED lines=8> */


	//   ....[10]....
        /* <DEDUP_REMOVED lines=8> */


	//   ....[11]....
        /* <DEDUP_REMOVED lines=8> */


	//----- nvinfo : EIATTR_CRS_STACK_SIZE
	.align		4
.L_80:
        /*01c8*/ 	.byte	0x04, 0x1e
        /*01ca*/ 	.short	(.L_82 - .L_81)
.L_81:
        /*01cc*/ 	.word	0x00000000


	//----- nvinfo : EIATTR_CBANK_PARAM_SIZE
	.align		4
.L_82:
        /*01d0*/ 	.byte	0x03, 0x19
        /*01d2*/ 	.short	0x0028


	//----- nvinfo : EIATTR_PARAM_CBANK
	.align		4
        /*01d4*/ 	.byte	0x04, 0x0a
        /*01d6*/ 	.short	(.L_84 - .L_83)
	.align		4
.L_83:
        /*01d8*/ 	.word	index@(.nv.constant0._Z18eval_prefix_kernelPKiPKfS2_iiPf)
        /*01dc*/ 	.short	0x0380
        /*01de*/ 	.short	0x0028


	//----- nvinfo : EIATTR_SW_WAR
	.align		4
.L_84:
        /*01e0*/ 	.byte	0x04, 0x36
        /*01e2*/ 	.short	(.L_86 - .L_85)
.L_85:
        /*01e4*/ 	.word	0x00000008
.L_86:


//--------------------- .nv.info._Z24eval_prefix_kernel_batchPKiPKfS2_iiiPf --------------------------
	.section	.nv.info._Z24eval_prefix_kernel_batchPKiPKfS2_iiiPf,"",@"SHT_CUDA_INFO"
	.sectionflags	@""
	.align	4


	//----- nvinfo : EIATTR_CUDA_API_VERSION
	.align		4
        /*0000*/ 	.byte	0x04, 0x37
        /*0002*/ 	.short	(.L_88 - .L_87)
.L_87:
        /*0004*/ 	.word	0x00000082


	//----- nvinfo : EIATTR_KPARAM_INFO
	.align		4
.L_88:
        /*0008*/ 	.byte	0x04, 0x17
        /*000a*/ 	.short	(.L_90 - .L_89)
.L_89:
        /*000c*/ 	.word	0x00000000
        /*0010*/ 	.short	0x0006
        /*0012*/ 	.short	0x0028
        /*0014*/ 	.byte	0x00, 0xf5, 0x21, 0x00


	//----- nvinfo : EIATTR_KPARAM_INFO
	.align		4
.L_90:
        /*0018*/ 	.byte	0x04, 0x17
        /*001a*/ 	.short	(.L_92 - .L_91)
.L_91:
        /*001c*/ 	.word	0x00000000
        /*0020*/ 	.short	0x0005
        /*0022*/ 	.short	0x0020
        /*0024*/ 	.byte	0x00, 0xf0, 0x11, 0x00


	//----- nvinfo : EIATTR_KPARAM_INFO
	.align		4
.L_92:
        /*0028*/ 	.byte	0x04, 0x17
        /*002a*/ 	.short	(.L_94 - .L_93)
.L_93:
        /*002c*/ 	.word	0x00000000
        /*0030*/ 	.short	0x0004
        /*0032*/ 	.short	0x001c
        /*0034*/ 	.byte	0x00, 0xf0, 0x11, 0x00


	//----- nvinfo : EIATTR_KPARAM_INFO
	.align		4
.L_94:
        /*0038*/ 	.byte	0x04, 0x17
        /*003a*/ 	.short	(.L_96 - .L_95)
.L_95:
        /*003c*/ 	.word	0x00000000
        /*0040*/ 	.short	0x0003
        /*0042*/ 	.short	0x0018
        /*0044*/ 	.byte	0x00, 0xf0, 0x11, 0x00


	//----- nvinfo : EIATTR_KPARAM_INFO
	.align		4
.L_96:
        /*0048*/ 	.byte	0x04, 0x17
        /*004a*/ 	.short	(.L_98 - .L_97)
.L_97:
        /*004c*/ 	.word	0x00000000
        /*0050*/ 	.short	0x0002
        /*0052*/ 	.short	0x0010
        /*0054*/ 	.byte	0x00, 0xf5, 0x21, 0x00


	//----- nvinfo : EIATTR_KPARAM_INFO
	.align		4
.L_98:
        /*0058*/ 	.byte	0x04, 0x17
        /*005a*/ 	.short	(.L_100 - .L_99)
.L_99:
        /*005c*/ 	.word	0x00000000
        /*0060*/ 	.short	0x0001
        /*0062*/ 	.short	0x0008
        /*0064*/ 	.byte	0x00, 0xf5, 0x21, 0x00


	//----- nvinfo : EIATTR_KPARAM_INFO
	.align		4
.L_100:
        /*0068*/ 	.byte	0x04, 0x17
        /*006a*/ 	.short	(.L_102 - .L_101)
.L_101:
        /*006c*/ 	.word	0x00000000
        /*0070*/ 	.short	0x0000
        /*0072*/ 	.short	0x0000
        /*0074*/ 	.byte	0x00, 0xf5, 0x21, 0x00


	//----- nvinfo : EIATTR_SPARSE_MMA_MASK
	.align		4
.L_102:
        /*0078*/ 	.byte	0x03, 0x50
        /*007a*/ 	.short	0x0000


	//----- nvinfo : EIATTR_MAXREG_COUNT
	.align		4
        /*007c*/ 	.byte	0x03, 0x1b
        /*007e*/ 	.short	0x00ff


	//----- nvinfo : EIATTR_MERCURY_ISA_VERSION
	.align		4
        /*0080*/ 	.byte	0x03, 0x5f
        /*0082*/ 	.short	0x0101


	//----- nvinfo : EIATTR_VRC_CTA_INIT_COUNT
	.align		4
        /*0084*/ 	.byte	0x02, 0x4a
	.zero		1
	.zero		1


	//----- nvinfo : EIATTR_EXIT_INSTR_OFFSETS
	.align		4
        /*0088*/ 	.byte	0x04, 0x1c
        /*008a*/ 	.short	(.L_104 - .L_103)


	//   ....[0]....
.L_103:
        /*008c*/ 	.word	0x000000a0


	//   ....[1]....
        /*0090*/ 	.word	0x00000100


	//   ....[2]....
        /*0094*/ 	.word	0x00000140


	//   ....[3]....
        /*0098*/ 	.word	0x00005dc0


	//----- nvinfo : EIATTR_INDIRECT_BRANCH_TARGETS
	.align		4
.L_104:
        /*009c*/ 	.byte	0x04, 0x34
        /*009e*/ 	.short	(.L_106 - .L_105)


	//   ....[0]....
.L_105:
        /*00a0*/ 	.word	.L_x_426@srel
        /*00a4*/ 	.short	0x0
        /*00a6*/ 	.short	0x0
        /*00a8*/ 	.word	0x3
        /*00ac*/ 	.word	.L_x_427@srel
        /*00b0*/ 	.word	.L_x_428@srel
        /*00b4*/ 	.word	.L_x_429@srel


	//   ....[1]....
        /*00b8*/ 	.word	.L_x_430@srel
        /*00bc*/ 	.short	0x0
        /*00be*/ 	.short	0x0
        /*00c0*/ 	.word	0x3
        /*00c4*/ 	.word	.L_x_431@srel
        /*00c8*/ 	.word	.L_x_432@srel
        /*00cc*/ 	.word	.L_x_433@srel


	//   ....[2]....
        /*00d0*/ 	.word	.L_x_434@srel
        /*00d4*/ 	.short	0x0
        /*00d6*/ 	.short	0x0
        /*00d8*/ 	.word	0x3
        /*00dc*/ 	.word	.L_x_435@srel
        /*00e0*/ 	.word	.L_x_436@srel
        /*00e4*/ 	.word	.L_x_437@srel


	//   ....[3]....
        /*00e8*/ 	.word	.L_x_438@srel
        /*00ec*/ 	.short	0x0
        /*00ee*/ 	.short	0x0
        /*00f0*/ 	.word	0x3
        /*00f4*/ 	.word	.L_x_439@srel
        /*00f8*/ 	.word	.L_x_440@srel
        /*00fc*/ 	.word	.L_x_441@srel


	//   ....[4]....
        /* <DEDUP_REMOVED lines=8> */


	//   ....[5]....
        /* <DEDUP_REMOVED lines=8> */


	//   ....[6]....
        /* <DEDUP_REMOVED lines=8> */


	//   ....[7]....
        /* <DEDUP_REMOVED lines=8> */


	//   ....[8]....
        /* <DEDUP_REMOVED lines=8> */


	//   ....[9]....
        /* <DEDUP_REMOVED lines=8> */


	//   ....[10]....
        /* <DEDUP_REMOVED lines=8> */


	//   ....[11]....
        /* <DEDUP_REMOVED lines=8> */


	//----- nvinfo : EIATTR_CRS_STACK_SIZE
	.align		4
.L_106:
        /*01e0*/ 	.byte	0x04, 0x1e
        /*01e2*/ 	.short	(.L_108 - .L_107)
.L_107:
        /*01e4*/ 	.word	0x00000000


	//----- nvinfo : EIATTR_CBANK_PARAM_SIZE
	.align		4
.L_108:
        /*01e8*/ 	.byte	0x03, 0x19
        /*01ea*/ 	.short	0x0030


	//----- nvinfo : EIATTR_PARAM_CBANK
	.align		4
        /*01ec*/ 	.byte	0x04, 0x0a
        /*01ee*/ 	.short	(.L_110 - .L_109)
	.align		4
.L_109:
        /*01f0*/ 	.word	index@(.nv.constant0._Z24eval_prefix_kernel_batchPKiPKfS2_iiiPf)
        /*01f4*/ 	.short	0x0380
        /*01f6*/ 	.short	0x0030


	//----- nvinfo : EIATTR_SW_WAR
	.align		4
.L_110:
        /*01f8*/ 	.byte	0x04, 0x36
        /*01fa*/ 	.short	(.L_112 - .L_111)
.L_111:
        /*01fc*/ 	.word	0x00000008
.L_112:


//--------------------- .nv.callgraph             --------------------------
	.section	.nv.callgraph,"",@"SHT_CUDA_CALLGRAPH"
	.align	4
	.sectionentsize	8
	.align		4
        /*0000*/ 	.word	0x00000000
	.align		4
        /*0004*/ 	.word	0xffffffff
	.align		4
        /*0008*/ 	.word	0x00000000
	.align		4
        /*000c*/ 	.word	0xfffffffe
	.align		4
        /*0010*/ 	.word	0x00000000
	.align		4
        /*0014*/ 	.word	0xfffffffd
	.align		4
        /*0018*/ 	.word	0x00000000
	.align		4
        /*001c*/ 	.word	0xfffffffc


//--------------------- .nv.constant4             --------------------------
	.section	.nv.constant4,"a",@progbits
	.align	8
	.align		8
.nv.constant4:
        /*0000*/ 	.dword	__cudart_i2opi_f


//--------------------- .nv.constant2._Z17eval_async_kernelPKiPKfS2_iiiPf --------------------------
	.section	.nv.constant2._Z17eval_async_kernelPKiPKfS2_iiiPf,"a",@progbits
	.sectionflags	@""
	.align	4
.nv.constant2._Z17eval_async_kernelPKiPKfS2_iiiPf:
        /*0000*/ 	.byte	0x50, 0x2e, 0x00, 0x00, 0x70, 0x2e, 0x00, 0x00, 0x00, 0x2e, 0x00, 0x00, 0x90, 0x2f, 0x00, 0x00
        /* <DEDUP_REMOVED lines=10> */


//--------------------- .nv.constant2._Z18eval_prefix_kernelPKiPKfS2_iiPf --------------------------
	.section	.nv.constant2._Z18eval_prefix_kernelPKiPKfS2_iiPf,"a",@progbits
	.sectionflags	@""
	.align	4
.nv.constant2._Z18eval_prefix_kernelPKiPKfS2_iiPf:
        /* <DEDUP_REMOVED lines=11> */


//--------------------- .nv.constant2._Z24eval_prefix_kernel_batchPKiPKfS2_iiiPf --------------------------
	.section	.nv.constant2._Z24eval_prefix_kernel_batchPKiPKfS2_iiiPf,"a",@progbits
	.sectionflags	@""
	.align	4
.nv.constant2._Z24eval_prefix_kernel_batchPKiPKfS2_iiiPf:
        /* <DEDUP_REMOVED lines=11> */


//--------------------- .text._Z17eval_async_kernelPKiPKfS2_iiiPf --------------------------
	.section	.text._Z17eval_async_kernelPKiPKfS2_iiiPf,"ax",@progbits
	.align	128
        .global         _Z17eval_async_kernelPKiPKfS2_iiiPf
        .type           _Z17eval_async_kernelPKiPKfS2_iiiPf,@function
        .size           _Z17eval_async_kernelPKiPKfS2_iiiPf,(.L_x_484 - _Z17eval_async_kernelPKiPKfS2_iiiPf)
        .other          _Z17eval_async_kernelPKiPKfS2_iiiPf,@"STO_CUDA_ENTRY STV_DEFAULT"
_Z17eval_async_kernelPKiPKfS2_iiiPf:
.text._Z17eval_async_kernelPKiPKfS2_iiiPf:
[----:B------:R-:W1:Y:S08]  /*0000*/  LDC R1, c[0x0][0x37c] ;  /* 0x0000df00ff017b82 */ /* 0x000e700000000800 */
[----:B------:R-:W2:Y:S01]  /*0010*/  LDC R0, c[0x0][0x398] ;  /* 0x0000e600ff007b82 */ /* 0x000ea20000000800 */
[----:B-1----:R-:W-:-:S05]  /*0020*/  VIADD R1, R1, 0xfffffde0 ;  /* 0xfffffde001017836 */ /* 0x002fca0000000000 */
[----:B------:R-:W-:Y:S01]  /*0030*/  R2UR UR12, R1 ;  /* 0x00000000010c72ca */ /* 0x000fe200000e0000 */
[----:B--2---:R-:W-:-:S05]  /*0040*/  VIADD R0, R0, 0xffffff7f ;  /* 0xffffff7f00007836 */ /* 0x004fca0000000000 */
[----:B------:R-:W-:-:S13]  /*0050*/  ISETP.GE.U32.AND P0, PT, R0, -0x80, PT ;  /* 0xffffff800000780c */ /* 0x000fda0003f06070 */
[----:B------:R-:W-:Y:S05]  /*0060*/  @!P0 EXIT ;  /* 0x000000000000894d */ /* 0x000fea0003800000 */
[----:B------:R-:W1:Y:S01]  /*0070*/  S2UR UR5, SR_CTAID.Y ;  /* 0x00000000000579c3 */ /* 0x000e620000002600 */
[----:B------:R-:W1:Y:S07]  /*0080*/  LDCU UR8, c[0x0][0x360] ;  /* 0x00006c00ff0877ac */ /* 0x000e6e0008000800 */
[----:B------:R-:W2:Y:S01]  /*0090*/  LDC R0, c[0x0][0x3a0] ;  /* 0x0000e800ff007b82 */ /* 0x000ea20000000800 */
[----:B-1----:R-:W-:-:S06]  /*00a0*/  UIMAD UR5, UR8, UR5, URZ ;  /* 0x00000005080572a4 */ /* 0x002fcc000f8e02ff */
[----:B--2---:R-:W-:-:S13]  /*00b0*/  ISETP.LE.AND P0, PT, R0, UR5, PT ;  /* 0x0000000500007c0c */ /* 0x004fda000bf03270 */
[----:B------:R-:W-:Y:S05]  /*00c0*/  @P0 EXIT ;  /* 0x000000000000094d */ /* 0x000fea0003800000 */
[----:B------:R-:W1:Y:S01]  /*00d0*/  S2R R2, SR_TID.X ;  /* 0x0000000000027919 */ /* 0x000e620000002100 */
[----:B------:R-:W2:Y:S01]  /*00e0*/  LDCU UR4, c[0x0][0x39c] ;  /* 0x00007380ff0477ac */ /* 0x000ea20008000800 */
[----:B------:R-:W-:Y:S01]  /*00f0*/  BSSY.RECONVERGENT B0, `(.L_x_0) ;  /* 0x0000138000007945 */ /* 0x000fe20003800200 */
[----:B------:R-:W3:Y:S01]  /*0100*/  LDCU.64 UR18, c[0x0][0x358] ;  /* 0x00006b00ff1277ac */ /* 0x000ee20008000a00 */
[----:B--2---:R-:W-:-:S05]  /*0110*/  IMAD.U32 R11, RZ, RZ, UR4 ;  /* 0x00000004ff0b7e24 */ /* 0x004fca000f8e00ff */
[----:B------:R-:W-:Y:S02]  /*0120*/  R2UR UR10, R11 ;  /* 0x000000000b0a72ca */ /* 0x000fe400000e0000 */
[----:B------:R-:W-:Y:S02]  /*0130*/  SHF.R.S32.HI R3, RZ, 0x1f, R11 ;  /* 0x0000001fff037819 */ /* 0x000fe4000001140b */
[----:B-1----:R-:W-:-:S04]  /*0140*/  IADD3 R6, PT, PT, R2, UR5, RZ ;  /* 0x0000000502067c10 */ /* 0x002fc8000fffe0ff */
[----:B------:R-:W-:-:S05]  /*0150*/  ISETP.GE.U32.AND P0, PT, R6, R0, PT ;  /* 0x000000000600720c */ /* 0x000fca0003f06070 */
[----:B------:R-:W-:-:S08]  /*0160*/  UIMAD UR10, UR8, UR10, URZ ;  /* 0x0000000a080a72a4 */ /* 0x000fd0000f8e02ff */
[----:B---3--:R-:W-:Y:S05]  /*0170*/  @!P0 BRA `(.L_x_1) ;  /* 0x0000000400448947 */ /* 0x008fea0003800000 */
[----:B------:R-:W-:-:S13]  /*0180*/  ISETP.GE.AND P0, PT, R11, 0x1, PT ;  /* 0x000000010b00780c */ /* 0x000fda0003f06270 */
[----:B------:R-:W-:Y:S05]  /*0190*/  @!P0 BRA `(.L_x_2) ;  /* 0x0000001000b48947 */ /* 0x000fea0003800000 */
[C---:B------:R-:W-:Y:S01]  /*01a0*/  VIADD R0, R11.reuse, 0xffffffff ;  /* 0xffffffff0b007836 */ /* 0x040fe20000000000 */
[----:B------:R-:W-:-:S04]  /*01b0*/  LOP3.LUT R5, R11, 0xf, RZ, 0xc0, !PT ;  /* 0x0000000f0b057812 */ /* 0x000fc800078ec0ff */
[----:B------:R-:W-:Y:S01]  /*01c0*/  ISETP.GE.U32.AND P0, PT, R0, 0xf, PT ;  /* 0x0000000f0000780c */ /* 0x000fe20003f06070 */
[----:B------:R-:W-:Y:S01]  /*01d0*/  IMAD.MOV.U32 R0, RZ, RZ, RZ ;  /* 0x000000ffff007224 */ /* 0x000fe200078e00ff */
[----:B------:R-:W-:-:S11]  /*01e0*/  ISETP.NE.AND P1, PT, R5, RZ, PT ;  /* 0x000000ff0500720c */ /* 0x000fd60003f25270 */
[----:B------:R-:W-:Y:S05]  /*01f0*/  @!P0 BRA `(.L_x_3) ;  /* 0x0000000000688947 */ /* 0x000fea0003800000 */
[----:B------:R-:W1:Y:S01]  /*0200*/  S2UR UR6, SR_CgaCtaId ;  /* 0x00000000000679c3 */ /* 0x000e620000008800 */
[----:B------:R-:W-:Y:S01]  /*0210*/  UMOV UR4, 0x400 ;  /* 0x0000040000047882 */ /* 0x000fe20000000000 */
[----:B------:R-:W-:Y:S01]  /*0220*/  LOP3.LUT R0, R11, 0x7ffffff0, RZ, 0xc0, !PT ;  /* 0x7ffffff00b007812 */ /* 0x000fe200078ec0ff */
[----:B-1----:R-:W-:-:S03]  /*0230*/  ULEA UR6, UR6, UR4, 0x18 ;  /* 0x0000000406067291 */ /* 0x002fc6000f8ec0ff */
[----:B------:R-:W-:-:S09]  /*0240*/  UMOV UR4, URZ ;  /* 0x000000ff00047c82 */ /* 0x000fd20008000000 */
.L_x_4:
[----:B-1----:R-:W-:Y:S01]  /*0250*/  IMAD R4, R2, R11, UR4 ;  /* 0x0000000402047e24 */ /* 0x002fe2000f8e020b */
[----:B------:R-:W-:-:S04]  /*0260*/  UIADD3 UR4, UPT, UPT, UR4, 0x10, URZ ;  /* 0x0000001004047890 */ /* 0x000fc8000fffe0ff */
[----:B------:R-:W-:Y:S02]  /*0270*/  LEA R4, R4, UR6, 0x2 ;  /* 0x0000000604047c11 */ /* 0x000fe4000f8e10ff */
[----:B------:R-:W-:-:S03]  /*0280*/  ISETP.NE.AND P0, PT, R0, UR4, PT ;  /* 0x0000000400007c0c */ /* 0x000fc6000bf05270 */
[----:B------:R1:W-:Y:S04]  /*0290*/  STS [R4], RZ ;  /* 0x000000ff04007388 */ /* 0x0003e80000000800 */
[----:B------:R1:W-:Y:S04]  /*02a0*/  STS [R4+0x4], RZ ;  /* 0x000004ff04007388 */ /* 0x0003e80000000800 */
        /* <DEDUP_REMOVED lines=13> */
[----:B------:R1:W-:Y:S01]  /*0380*/  STS [R4+0x3c], RZ ;  /* 0x00003cff04007388 */ /* 0x0003e20000000800 */
[----:B------:R-:W-:Y:S05]  /*0390*/  @P0 BRA `(.L_x_4) ;  /* 0xfffffffc00ac0947 */ /* 0x000fea000383ffff */
.L_x_3:
[----:B------:R-:W-:Y:S05]  /*03a0*/  @!P1 BRA `(.L_x_2) ;  /* 0x0000001000309947 */ /* 0x000fea0003800000 */
[----:B------:R-:W-:Y:S02]  /*03b0*/  ISETP.GE.U32.AND P0, PT, R5, 0x8, PT ;  /* 0x000000080500780c */ /* 0x000fe40003f06070 */
[----:B------:R-:W-:-:S04]  /*03c0*/  LOP3.LUT R6, R11, 0x7, RZ, 0xc0, !PT ;  /* 0x000000070b067812 */ /* 0x000fc800078ec0ff */
[----:B------:R-:W-:-:S07]  /*03d0*/  ISETP.NE.AND P1, PT, R6, RZ, PT ;  /* 0x000000ff0600720c */ /* 0x000fce0003f25270 */
[----:B------:R-:W-:Y:S06]  /*03e0*/  @!P0 BRA `(.L_x_5) ;  /* 0x0000000000388947 */ /* 0x000fec0003800000 */
[----:B------:R-:W2:Y:S01]  /*03f0*/  S2UR UR6, SR_CgaCtaId ;  /* 0x00000000000679c3 */ /* 0x000ea20000008800 */
[----:B------:R-:W-:Y:S01]  /*0400*/  UMOV UR4, 0x400 ;  /* 0x0000040000047882 */ /* 0x000fe20000000000 */
[----:B-1----:R-:W-:Y:S02]  /*0410*/  IMAD R4, R2, R11, R0 ;  /* 0x0000000b02047224 */ /* 0x002fe400078e0200 */
[----:B------:R-:W-:Y:S01]  /*0420*/  VIADD R0, R0, 0x8 ;  /* 0x0000000800007836 */ /* 0x000fe20000000000 */
[----:B--2---:R-:W-:-:S06]  /*0430*/  ULEA UR4, UR6, UR4, 0x18 ;  /* 0x0000000406047291 */ /* 0x004fcc000f8ec0ff */
[----:B------:R-:W-:-:S05]  /*0440*/  LEA R4, R4, UR4, 0x2 ;  /* 0x0000000404047c11 */ /* 0x000fca000f8e10ff */
[----:B------:R2:W-:Y:S04]  /*0450*/  STS [R4], RZ ;  /* 0x000000ff04007388 */ /* 0x0005e80000000800 */
[----:B------:R2:W-:Y:S04]  /*0460*/  STS [R4+0x4], RZ ;  /* 0x000004ff04007388 */ /* 0x0005e80000000800 */
[----:B------:R2:W-:Y:S04]  /*0470*/  STS [R4+0x8], RZ ;  /* 0x000008ff04007388 */ /* 0x0005e80000000800 */
[----:B------:R2:W-:Y:S04]  /*0480*/  STS [R4+0xc], RZ ;  /* 0x00000cff04007388 */ /* 0x0005e80000000800 */
[----:B------:R2:W-:Y:S04]  /*0490*/  STS [R4+0x10], RZ ;  /* 0x000010ff04007388 */ /* 0x0005e80000000800 */
[----:B------:R2:W-:Y:S04]  /*04a0*/  STS [R4+0x14], RZ ;  /* 0x000014ff04007388 */ /* 0x0005e80000000800 */
[----:B------:R2:W-:Y:S04]  /*04b0*/  STS [R4+0x18], RZ ;  /* 0x000018ff04007388 */ /* 0x0005e80000000800 */
[----:B------:R2:W-:Y:S02]  /*04c0*/  STS [R4+0x1c], RZ ;  /* 0x00001cff04007388 */ /* 0x0005e40000000800 */
.L_x_5:
[----:B------:R-:W-:Y:S05]  /*04d0*/  @!P1 BRA `(.L_x_2) ;  /* 0x0000000c00e49947 */ /* 0x000fea0003800000 */
[----:B------:R-:W-:Y:S02]  /*04e0*/  ISETP.GE.U32.AND P0, PT, R6, 0x4, PT ;  /* 0x000000040600780c */ /* 0x000fe40003f06070 */
[----:B------:R-:W-:-:S04]  /*04f0*/  LOP3.LUT R5, R11, 0x3, RZ, 0xc0, !PT ;  /* 0x000000030b057812 */ /* 0x000fc800078ec0ff */
[----:B------:R-:W-:-:S07]  /*0500*/  ISETP.NE.AND P1, PT, R5, RZ, PT ;  /* 0x000000ff0500720c */ /* 0x000fce0003f25270 */
[----:B------:R-:W-:Y:S06]  /*0510*/  @!P0 BRA `(.L_x_6) ;  /* 0x0000000000288947 */ /* 0x000fec0003800000 */
[----:B------:R-:W3:Y:S01]  /*0520*/  S2UR UR6, SR_CgaCtaId ;  /* 0x00000000000679c3 */ /* 0x000ee20000008800 */
[----:B------:R-:W-:Y:S01]  /*0530*/  UMOV UR4, 0x400 ;  /* 0x0000040000047882 */ /* 0x000fe20000000000 */
[----:B-12---:R-:W-:Y:S01]  /*0540*/  IMAD R4, R2, R11, R0 ;  /* 0x0000000b02047224 */ /* 0x006fe200078e0200 */
[----:B------:R-:W-:Y:S01]  /*0550*/  IADD3 R0, PT, PT, R0, 0x4, RZ ;  /* 0x0000000400007810 */ /* 0x000fe20007ffe0ff */
[----:B---3--:R-:W-:-:S06]  /*0560*/  ULEA UR4, UR6, UR4, 0x18 ;  /* 0x0000000406047291 */ /* 0x008fcc000f8ec0ff */
[----:B------:R-:W-:-:S05]  /*0570*/  LEA R4, R4, UR4, 0x2 ;  /* 0x0000000404047c11 */ /* 0x000fca000f8e10ff */
[----:B------:R3:W-:Y:S04]  /*0580*/  STS [R4], RZ ;  /* 0x000000ff04007388 */ /* 0x0007e80000000800 */
[----:B------:R3:W-:Y:S04]  /*0590*/  STS [R4+0x4], RZ ;  /* 0x000004ff04007388 */ /* 0x0007e80000000800 */
[----:B------:R3:W-:Y:S04]  /*05a0*/  STS [R4+0x8], RZ ;  /* 0x000008ff04007388 */ /* 0x0007e80000000800 */
[----:B------:R3:W-:Y:S02]  /*05b0*/  STS [R4+0xc], RZ ;  /* 0x00000cff04007388 */ /* 0x0007e40000000800 */
.L_x_6:
[----:B------:R-:W-:Y:S05]  /*05c0*/  @!P1 BRA `(.L_x_2) ;  /* 0x0000000c00a89947 */ /* 0x000fea0003800000 */
[----:B------:R-:W4:Y:S01]  /*05d0*/  S2UR UR6, SR_CgaCtaId ;  /* 0x00000000000679c3 */ /* 0x000f220000008800 */
[----:B------:R-:W-:Y:S02]  /*05e0*/  UMOV UR4, 0x400 ;  /* 0x0000040000047882 */ /* 0x000fe40000000000 */
[----:B----4-:R-:W-:-:S03]  /*05f0*/  ULEA UR6, UR6, UR4, 0x18 ;  /* 0x0000000406067291 */ /* 0x010fc6000f8ec0ff */
[----:B------:R-:W-:-:S09]  /*0600*/  UMOV UR4, URZ ;  /* 0x000000ff00047c82 */ /* 0x000fd20008000000 */
.L_x_7:
[----:B-123--:R-:W-:Y:S01]  /*0610*/  IMAD R4, R2, R11, R0 ;  /* 0x0000000b02047224 */ /* 0x00efe200078e0200 */
[----:B------:R-:W-:Y:S01]  /*0620*/  UIADD3 UR4, UPT, UPT, UR4, 0x1, URZ ;  /* 0x0000000104047890 */ /* 0x000fe2000fffe0ff */
[----:B------:R-:W-:-:S03]  /*0630*/  VIADD R0, R0, 0x1 ;  /* 0x0000000100007836 */ /* 0x000fc60000000000 */
[----:B------:R-:W-:Y:S02]  /*0640*/  LEA R4, R4, UR6, 0x2 ;  /* 0x0000000604047c11 */ /* 0x000fe4000f8e10ff */
[----:B------:R-:W-:-:S03]  /*0650*/  ISETP.NE.AND P0, PT, R5, UR4, PT ;  /* 0x0000000405007c0c */ /* 0x000fc6000bf05270 */
[----:B------:R4:W-:Y:S10]  /*0660*/  STS [R4], RZ ;  /* 0x000000ff04007388 */ /* 0x0009f40000000800 */
[----:B----4-:R-:W-:Y:S05]  /*0670*/  @P0 BRA `(.L_x_7) ;  /* 0xfffffffc00e40947 */ /* 0x010fea000383ffff */
[----:B------:R-:W-:Y:S05]  /*0680*/  BRA `(.L_x_2) ;  /* 0x0000000c00787947 */ /* 0x000fea0003800000 */
.L_x_1:
[----:B------:R-:W1:Y:S01]  /*0690*/  LDCU.64 UR6, c[0x0][0x390] ;  /* 0x00007200ff0677ac */ /* 0x000e620008000a00 */
[----:B------:R-:W-:Y:S01]  /*06a0*/  ISETP.GE.AND P0, PT, R11, 0x4, PT ;  /* 0x000000040b00780c */ /* 0x000fe20003f06270 */
[----:B------:R-:W-:Y:S02]  /*06b0*/  IMAD R5, R3, R6, RZ ;  /* 0x0000000603057224 */ /* 0x000fe400078e02ff */
[----:B------:R-:W-:-:S04]  /*06c0*/  IMAD.WIDE.U32 R6, R6, R11, RZ ;  /* 0x0000000b06067225 */ /* 0x000fc800078e00ff */
[----:B------:R-:W-:Y:S02]  /*06d0*/  IMAD.IADD R5, R7, 0x1, R5 ;  /* 0x0000000107057824 */ /* 0x000fe400078e0205 */
[----:B------:R-:W-:Y:S01]  /*06e0*/  IMAD.MOV.U32 R0, RZ, RZ, RZ ;  /* 0x000000ffff007224 */ /* 0x000fe200078e00ff */
[----:B-1----:R-:W-:-:S04]  /*06f0*/  LEA R4, P1, R6, UR6, 0x2 ;  /* 0x0000000606047c11 */ /* 0x002fc8000f8210ff */
[----:B------:R-:W-:Y:S01]  /*0700*/  LEA.HI.X R5, R6, UR7, R5, 0x2, P1 ;  /* 0x0000000706057c11 */ /* 0x000fe200088f1405 */
[----:B------:R-:W-:Y:S08]  /*0710*/  @!P0 BRA `(.L_x_8) ;  /* 0x0000000400808947 */ /* 0x000ff00003800000 */
[----:B------:R-:W-:Y:S01]  /*0720*/  IADD3 R0, PT, PT, R11, -0x4, RZ ;  /* 0xfffffffc0b007810 */ /* 0x000fe20007ffe0ff */
[----:B------:R-:W-:-:S03]  /*0730*/  IMAD R11, R2, R11, RZ ;  /* 0x0000000b020b7224 */ /* 0x000fc600078e02ff */
[C---:B------:R-:W-:Y:S02]  /*0740*/  ISETP.GE.U32.AND P1, PT, R0.reuse, 0xc, PT ;  /* 0x0000000c0000780c */ /* 0x040fe40003f26070 */
[----:B------:R-:W-:Y:S01]  /*0750*/  LEA.HI R8, R0, 0x1, RZ, 0x1e ;  /* 0x0000000100087811 */ /* 0x000fe200078ff0ff */
[----:B------:R-:W-:-:S03]  /*0760*/  IMAD.MOV.U32 R0, RZ, RZ, RZ ;  /* 0x000000ffff007224 */ /* 0x000fc600078e00ff */
[----:B------:R-:W-:-:S04]  /*0770*/  LOP3.LUT R13, R8, 0x3, RZ, 0xc0, !PT ;  /* 0x00000003080d7812 */ /* 0x000fc800078ec0ff */
[----:B------:R-:W-:-:S03]  /*0780*/  ISETP.NE.AND P0, PT, R13, RZ, PT ;  /* 0x000000ff0d00720c */ /* 0x000fc60003f05270 */
[----:B------:R-:W-:Y:S10]  /*0790*/  @!P1 BRA `(.L_x_9) ;  /* 0x0000000000ec9947 */ /* 0x000ff40003800000 */
[----:B------:R-:W1:Y:S01]  /*07a0*/  S2UR UR6, SR_CgaCtaId ;  /* 0x00000000000679c3 */ /* 0x000e620000008800 */
[----:B------:R-:W2:Y:S01]  /*07b0*/  S2R R0, SR_SWINHI ;  /* 0x0000000000007919 */ /* 0x000ea20000002f00 */
[----:B------:R-:W-:Y:S01]  /*07c0*/  UMOV UR4, 0x400 ;  /* 0x0000040000047882 */ /* 0x000fe20000000000 */
[----:B------:R-:W-:-:S05]  /*07d0*/  LOP3.LUT R8, R8, 0x7ffffffc, RZ, 0xc0, !PT ;  /* 0x7ffffffc08087812 */ /* 0x000fca00078ec0ff */
[----:B------:R-:W3:Y:S01]  /*07e0*/  S2UR UR7, SR_CgaCtaId ;  /* 0x00000000000779c3 */ /* 0x000ee20000008800 */
[----:B-1----:R-:W-:-:S06]  /*07f0*/  ULEA UR4, UR6, UR4, 0x18 ;  /* 0x0000000406047291 */ /* 0x002fcc000f8ec0ff */
[----:B------:R-:W-:Y:S01]  /*0800*/  IMAD.U32 R17, RZ, RZ, UR4 ;  /* 0x00000004ff117e24 */ /* 0x000fe2000f8e00ff */
[----:B------:R-:W-:Y:S02]  /*0810*/  UMOV UR4, 0x400 ;  /* 0x0000040000047882 */ /* 0x000fe40000000000 */
[----:B---3--:R-:W-:Y:S02]  /*0820*/  ULEA UR7, UR7, UR4, 0x18 ;  /* 0x0000000407077291 */ /* 0x008fe4000f8ec0ff */
[----:B------:R-:W-:Y:S02]  /*0830*/  MOV R6, R17 ;  /* 0x0000001100067202 */ /* 0x000fe40000000f00 */
[----:B--2---:R-:W-:Y:S01]  /*0840*/  MOV R7, R0 ;  /* 0x0000000000077202 */ /* 0x004fe20000000f00 */
[----:B------:R-:W-:Y:S01]  /*0850*/  HFMA2 R0, -RZ, RZ, 0, 0 ;  /* 0x00000000ff007431 */ /* 0x000fe200000001ff */
[----:B------:R-:W-:Y:S01]  /*0860*/  UMOV UR4, URZ ;  /* 0x000000ff00047c82 */ /* 0x000fe20008000000 */
[----:B------:R-:W-:-:S07]  /*0870*/  IMAD.MOV.U32 R19, RZ, RZ, R6 ;  /* 0x000000ffff137224 */ /* 0x000fce00078e0006 */
.L_x_10:
[C---:B------:R-:W-:Y:S01]  /*0880*/  IMAD.IADD R14, R0.reuse, 0x1, R11 ;  /* 0x00000001000e7824 */ /* 0x040fe200078e020b */
[----:B------:R-:W-:Y:S01]  /*0890*/  UIADD3 UR4, UPT, UPT, UR4, 0x4, URZ ;  /* 0x0000000404047890 */ /* 0x000fe2000fffe0ff */
[C---:B-1----:R-:W-:Y:S01]  /*08a0*/  IMAD.WIDE.U32 R6, R0.reuse, 0x4, R4 ;  /* 0x0000000400067825 */ /* 0x042fe200078e0004 */
[----:B------:R-:W-:-:S03]  /*08b0*/  IADD3 R0, PT, PT, R0, 0x10, RZ ;  /* 0x0000001000007810 */ /* 0x000fc60007ffe0ff */
[----:B------:R-:W-:Y:S02]  /*08c0*/  IMAD.U32 R15, R14, 0x4, R19 ;  /* 0x000000040e0f7824 */ /* 0x000fe400078e0013 */
[C---:B------:R-:W-:Y:S02]  /*08d0*/  VIADD R9, R6.reuse, 0x20 ;  /* 0x0000002006097836 */ /* 0x040fe40000000000 */
[----:B------:R-:W-:Y:S01]  /*08e0*/  VIADD R12, R6, 0x10 ;  /* 0x00000010060c7836 */ /* 0x000fe20000000000 */
[C---:B------:R-:W-:Y:S02]  /*08f0*/  IADD3 R10, PT, PT, R15.reuse, 0x20, RZ ;  /* 0x000000200f0a7810 */ /* 0x040fe40007ffe0ff */
[C---:B------:R-:W-:Y:S02]  /*0900*/  LOP3.LUT P1, RZ, R15.reuse, 0xf, R6, 0xc8, !PT ;  /* 0x0000000f0fff7812 */ /* 0x040fe4000782c806 */
[----:B------:R-:W-:Y:S01]  /*0910*/  LOP3.LUT P3, RZ, R10, 0xf, R9, 0xc8, !PT ;  /* 0x0000000f0aff7812 */ /* 0x000fe2000786c809 */
[C---:B------:R-:W-:Y:S01]  /*0920*/  VIADD R9, R15.reuse, 0x10 ;  /* 0x000000100f097836 */ /* 0x040fe20000000000 */
[----:B------:R-:W-:Y:S01]  /*0930*/  IADD3 R10, PT, PT, R15, 0x30, RZ ;  /* 0x000000300f0a7810 */ /* 0x000fe20007ffe0ff */
[----:B------:R-:W-:-:S03]  /*0940*/  IMAD R15, R14, 0x4, R17 ;  /* 0x000000040e0f7824 */ /* 0x000fc600078e0211 */
[----:B------:R-:W-:Y:S01]  /*0950*/  LOP3.LUT P2, RZ, R9, 0xf, R12, 0xc8, !PT ;  /* 0x0000000f09ff7812 */ /* 0x000fe2000784c80c */
[----:B------:R-:W-:-:S04]  /*0960*/  VIADD R9, R6, 0x30 ;  /* 0x0000003006097836 */ /* 0x000fc80000000000 */
[----:B------:R-:W-:Y:S01]  /*0970*/  @!PT LDS RZ, [RZ] ;  /* 0x00000000fffff984 */ /* 0x000fe20000000800 */
[----:B------:R-:W-:Y:S01]  /*0980*/  @!PT LDS RZ, [RZ] ;  /* 0x00000000fffff984 */ /* 0x000fe20000000800 */
[----:B------:R-:W-:Y:S01]  /*0990*/  @!PT LDS RZ, [RZ] ;  /* 0x00000000fffff984 */ /* 0x000fe20000000800 */
[----:B------:R1:W-:Y:S01]  /*09a0*/  @!P1 LDGSTS.E.BYPASS.128 [R15], desc[UR18][R6.64] ;  /* 0x00000000060f9fae */ /* 0x0003e2000b981812 */
[----:B------:R-:W-:Y:S01]  /*09b0*/  LOP3.LUT P4, RZ, R10, 0xf, R9, 0xc8, !PT ;  /* 0x0000000f0aff7812 */ /* 0x000fe2000788c809 */
[----:B------:R-:W-:Y:S02]  /*09c0*/  @P3 IMAD.U32 R17, RZ, RZ, UR7 ;  /* 0x00000007ff113e24 */ /* 0x000fe4000f8e00ff */
[----:B------:R1:W-:Y:S03]  /*09d0*/  @P1 LDGSTS.E [R15], desc[UR18][R6.64] ;  /* 0x00000000060f1fae */ /* 0x0003e6000b9a1012 */
[----:B------:R-:W-:Y:S01]  /*09e0*/  @P3 LEA R9, R14, R17, 0x2 ;  /* 0x000000110e093211 */ /* 0x000fe200078e10ff */
[----:B------:R1:W-:Y:S01]  /*09f0*/  @P1 LDGSTS.E [R15+0x4], desc[UR18][R6.64+0x4] ;  /* 0x00004004060f1fae */ /* 0x0003e2000b9a1012 */
[----:B------:R-:W-:-:S03]  /*0a00*/  @!P3 IMAD.U32 R17, RZ, RZ, UR7 ;  /* 0x00000007ff11be24 */ /* 0x000fc6000f8e00ff */
[----:B------:R1:W-:Y:S04]  /*0a10*/  @P1 LDGSTS.E [R15+0x8], desc[UR18][R6.64+0x8] ;  /* 0x00008008060f1fae */ /* 0x0003e8000b9a1012 */
[----:B------:R1:W-:Y:S01]  /*0a20*/  @P1 LDGSTS.E [R15+0xc], desc[UR18][R6.64+0xc] ;  /* 0x0000c00c060f1fae */ /* 0x0003e2000b9a1012 */
[----:B------:R-:W-:-:S03]  /*0a30*/  ISETP.NE.AND P1, PT, R8, UR4, PT ;  /* 0x0000000408007c0c */ /* 0x000fc6000bf25270 */
[----:B------:R1:W-:Y:S04]  /*0a40*/  @P2 LDGSTS.E [R15+0x10], desc[UR18][R6.64+0x10] ;  /* 0x00010010060f2fae */ /* 0x0003e8000b9a1012 */
[----:B------:R1:W-:Y:S04]  /*0a50*/  @P2 LDGSTS.E [R15+0x14], desc[UR18][R6.64+0x14] ;  /* 0x00014014060f2fae */ /* 0x0003e8000b9a1012 */
[----:B------:R1:W-:Y:S04]  /*0a60*/  @P2 LDGSTS.E [R15+0x18], desc[UR18][R6.64+0x18] ;  /* 0x00018018060f2fae */ /* 0x0003e8000b9a1012 */
[----:B------:R1:W-:Y:S04]  /*0a70*/  @P2 LDGSTS.E [R15+0x1c], desc[UR18][R6.64+0x1c] ;  /* 0x0001c01c060f2fae */ /* 0x0003e8000b9a1012 */
[----:B------:R1:W-:Y:S04]  /*0a80*/  @!P2 LDGSTS.E.BYPASS.128 [R15+0x10], desc[UR18][R6.64+0x10] ;  /* 0x00010010060fafae */ /* 0x0003e8000b981812 */
[----:B------:R1:W-:Y:S04]  /*0a90*/  @P3 LDGSTS.E [R9+0x20], desc[UR18][R6.64+0x20] ;  /* 0x0002002006093fae */ /* 0x0003e8000b9a1012 */
[----:B------:R1:W-:Y:S04]  /*0aa0*/  @P3 LDGSTS.E [R9+0x24], desc[UR18][R6.64+0x24] ;  /* 0x0002402406093fae */ /* 0x0003e8000b9a1012 */
[----:B------:R1:W-:Y:S04]  /*0ab0*/  @P3 LDGSTS.E [R9+0x28], desc[UR18][R6.64+0x28] ;  /* 0x0002802806093fae */ /* 0x0003e8000b9a1012 */
[----:B------:R1:W-:Y:S01]  /*0ac0*/  @P3 LDGSTS.E [R9+0x2c], desc[UR18][R6.64+0x2c] ;  /* 0x0002c02c06093fae */ /* 0x0003e2000b9a1012 */
[----:B------:R-:W-:-:S05]  /*0ad0*/  @!P3 IMAD R9, R14, 0x4, R17 ;  /* 0x000000040e09b824 */ /* 0x000fca00078e0211 */
[----:B------:R1:W-:Y:S04]  /*0ae0*/  @!P3 LDGSTS.E.BYPASS.128 [R9+0x20], desc[UR18][R6.64+0x20] ;  /* 0x000200200609bfae */ /* 0x0003e8000b981812 */
[----:B------:R1:W-:Y:S04]  /*0af0*/  @P4 LDGSTS.E [R9+0x30], desc[UR18][R6.64+0x30] ;  /* 0x0003003006094fae */ /* 0x0003e8000b9a1012 */
[----:B------:R1:W-:Y:S04]  /*0b00*/  @P4 LDGSTS.E [R9+0x34], desc[UR18][R6.64+0x34] ;  /* 0x0003403406094fae */ /* 0x0003e8000b9a1012 */
[----:B------:R1:W-:Y:S04]  /*0b10*/  @P4 LDGSTS.E [R9+0x38], desc[UR18][R6.64+0x38] ;  /* 0x0003803806094fae */ /* 0x0003e8000b9a1012 */
[----:B------:R1:W-:Y:S04]  /*0b20*/  @P4 LDGSTS.E [R9+0x3c], desc[UR18][R6.64+0x3c] ;  /* 0x0003c03c06094fae */ /* 0x0003e8000b9a1012 */
[----:B------:R1:W-:Y:S01]  /*0b30*/  @!P4 LDGSTS.E.BYPASS.128 [R9+0x30], desc[UR18][R6.64+0x30] ;  /* 0x000300300609cfae */ /* 0x0003e2000b981812 */
[----:B------:R-:W-:Y:S05]  /*0b40*/  @P1 BRA `(.L_x_10) ;  /* 0xfffffffc004c1947 */ /* 0x000fea000383ffff */
.L_x_9:
[----:B------:R-:W-:Y:S05]  /*0b50*/  @!P0 BRA `(.L_x_8) ;  /* 0x0000000000708947 */ /* 0x000fea0003800000 */
[----:B-1----:R-:W1:Y:S01]  /*0b60*/  S2R R7, SR_CgaCtaId ;  /* 0x0000000000077919 */ /* 0x002e620000008800 */
[----:B------:R-:W2:Y:S01]  /*0b70*/  S2UR UR6, SR_CgaCtaId ;  /* 0x00000000000679c3 */ /* 0x000ea20000008800 */
[----:B------:R-:W-:Y:S01]  /*0b80*/  MOV R6, 0x400 ;  /* 0x0000040000067802 */ /* 0x000fe20000000f00 */
[----:B------:R-:W-:Y:S01]  /*0b90*/  UMOV UR4, 0x400 ;  /* 0x0000040000047882 */ /* 0x000fe20000000000 */
[----:B------:R-:W3:Y:S01]  /*0ba0*/  S2R R9, SR_SWINHI ;  /* 0x0000000000097919 */ /* 0x000ee20000002f00 */
[----:B--2---:R-:W-:-:S03]  /*0bb0*/  ULEA UR6, UR6, UR4, 0x18 ;  /* 0x0000000406067291 */ /* 0x004fc6000f8ec0ff */
[----:B------:R-:W-:Y:S01]  /*0bc0*/  UMOV UR4, URZ ;  /* 0x000000ff00047c82 */ /* 0x000fe20008000000 */
[----:B-1----:R-:W-:-:S04]  /*0bd0*/  LEA R6, R7, R6, 0x18 ;  /* 0x0000000607067211 */ /* 0x002fc800078ec0ff */
[----:B------:R-:W-:Y:S02]  /*0be0*/  MOV R6, R6 ;  /* 0x0000000600067202 */ /* 0x000fe40000000f00 */
[----:B---3--:R-:W-:-:S03]  /*0bf0*/  MOV R7, R9 ;  /* 0x0000000900077202 */ /* 0x008fc60000000f00 */
[----:B------:R-:W-:-:S07]  /*0c00*/  IMAD.MOV.U32 R15, RZ, RZ, R6 ;  /* 0x000000ffff0f7224 */ /* 0x000fce00078e0006 */
.L_x_11:
[C---:B------:R-:W-:Y:S01]  /*0c10*/  IMAD.IADD R8, R0.reuse, 0x1, R11 ;  /* 0x0000000100087824 */ /* 0x040fe200078e020b */
[----:B------:R-:W-:Y:S01]  /*0c20*/  UIADD3 UR4, UPT, UPT, UR4, 0x1, URZ ;  /* 0x0000000104047890 */ /* 0x000fe2000fffe0ff */
[----:B------:R-:W-:-:S03]  /*0c30*/  IMAD.WIDE.U32 R6, R0, 0x4, R4 ;  /* 0x0000000400067825 */ /* 0x000fc600078e0004 */
[----:B------:R-:W-:Y:S01]  /*0c40*/  LEA R9, R8, R15, 0x2 ;  /* 0x0000000f08097211 */ /* 0x000fe200078e10ff */
[----:B------:R-:W-:-:S03]  /*0c50*/  VIADD R0, R0, 0x4 ;  /* 0x0000000400007836 */ /* 0x000fc60000000000 */
[----:B------:R-:W-:Y:S02]  /*0c60*/  LOP3.LUT P0, RZ, R9, 0xf, R6, 0xc8, !PT ;  /* 0x0000000f09ff7812 */ /* 0x000fe4000780c806 */
[----:B------:R-:W-:-:S11]  /*0c70*/  LEA R9, R8, UR6, 0x2 ;  /* 0x0000000608097c11 */ /* 0x000fd6000f8e10ff */
[----:B------:R-:W-:Y:S01]  /*0c80*/  @!PT LDS RZ, [RZ] ;  /* 0x00000000fffff984 */ /* 0x000fe20000000800 */
[----:B------:R-:W-:Y:S01]  /*0c90*/  @!PT LDS RZ, [RZ] ;  /* 0x00000000fffff984 */ /* 0x000fe20000000800 */
[----:B------:R-:W-:Y:S01]  /*0ca0*/  @!PT LDS RZ, [RZ] ;  /* 0x00000000fffff984 */ /* 0x000fe20000000800 */
[----:B------:R2:W-:Y:S04]  /*0cb0*/  @P0 LDGSTS.E [R9], desc[UR18][R6.64] ;  /* 0x0000000006090fae */ /* 0x0005e8000b9a1012 */
[----:B------:R2:W-:Y:S04]  /*0cc0*/  @P0 LDGSTS.E [R9+0x4], desc[UR18][R6.64+0x4] ;  /* 0x0000400406090fae */ /* 0x0005e8000b9a1012 */
[----:B------:R2:W-:Y:S04]  /*0cd0*/  @P0 LDGSTS.E [R9+0x8], desc[UR18][R6.64+0x8] ;  /* 0x0000800806090fae */ /* 0x0005e8000b9a1012 */
[----:B------:R2:W-:Y:S04]  /*0ce0*/  @P0 LDGSTS.E [R9+0xc], desc[UR18][R6.64+0xc] ;  /* 0x0000c00c06090fae */ /* 0x0005e8000b9a1012 */
[----:B------:R2:W-:Y:S01]  /*0cf0*/  @!P0 LDGSTS.E.BYPASS.128 [R9], desc[UR18][R6.64] ;  /* 0x0000000006098fae */ /* 0x0005e2000b981812 */
[----:B------:R-:W-:-:S13]  /*0d00*/  ISETP.NE.AND P0, PT, R13, UR4, PT ;  /* 0x000000040d007c0c */ /* 0x000fda000bf05270 */
[----:B--2---:R-:W-:Y:S05]  /*0d10*/  @P0 BRA `(.L_x_11) ;  /* 0xfffffffc00bc0947 */ /* 0x004fea000383ffff */
.L_x_8:
[----:B------:R-:W2:Y:S02]  /*0d20*/  LDCU UR4, c[0x0][0x39c] ;  /* 0x00007380ff0477ac */ /* 0x000ea40008000800 */
[----:B--2---:R-:W-:-:S05]  /*0d30*/  IMAD.U32 R11, RZ, RZ, UR4 ;  /* 0x00000004ff0b7e24 */ /* 0x004fca000f8e00ff */
[----:B------:R-:W-:-:S13]  /*0d40*/  ISETP.GE.AND P0, PT, R0, R11, PT ;  /* 0x0000000b0000720c */ /* 0x000fda0003f06270 */
[----:B------:R-:W-:Y:S05]  /*0d50*/  @P0 BRA `(.L_x_2) ;  /* 0x0000000400c40947 */ /* 0x000fea0003800000 */
[C---:B-1----:R-:W-:Y:S01]  /*0d60*/  IADD3 R6, PT, PT, -R0.reuse, R11, RZ ;  /* 0x0000000b00067210 */ /* 0x042fe20007ffe1ff */
[----:B------:R-:W-:-:S03]  /*0d70*/  IMAD.IADD R7, R0, 0x1, -R11 ;  /* 0x0000000100077824 */ /* 0x000fc600078e0a0b */
[----:B------:R-:W-:Y:S02]  /*0d80*/  LOP3.LUT P0, R10, R6, 0x3, RZ, 0xc0, !PT ;  /* 0x00000003060a7812 */ /* 0x000fe4000780c0ff */
[----:B------:R-:W-:-:S11]  /*0d90*/  ISETP.GT.U32.AND P1, PT, R7, -0x4, PT ;  /* 0xfffffffc0700780c */ /* 0x000fd60003f24070 */
[----:B------:R-:W-:Y:S05]  /*0da0*/  @!P0 BRA `(.L_x_12) ;  /* 0x00000000003c8947 */ /* 0x000fea0003800000 */
[----:B------:R-:W1:Y:S01]  /*0db0*/  S2UR UR6, SR_CgaCtaId ;  /* 0x00000000000679c3 */ /* 0x000e620000008800 */
[----:B------:R-:W-:Y:S02]  /*0dc0*/  UMOV UR4, 0x400 ;  /* 0x0000040000047882 */ /* 0x000fe40000000000 */
[----:B-1----:R-:W-:-:S03]  /*0dd0*/  ULEA UR6, UR6, UR4, 0x18 ;  /* 0x0000000406067291 */ /* 0x002fc6000f8ec0ff */
[----:B------:R-:W-:-:S09]  /*0de0*/  UMOV UR4, URZ ;  /* 0x000000ff00047c82 */ /* 0x000fd20008000000 */
.L_x_13:
[----:B------:R-:W-:Y:S01]  /*0df0*/  IMAD R8, R2, R11, R0 ;  /* 0x0000000b02087224 */ /* 0x000fe200078e0200 */
[----:B------:R-:W-:Y:S01]  /*0e00*/  UIADD3 UR4, UPT, UPT, UR4, 0x1, URZ ;  /* 0x0000000104047890 */ /* 0x000fe2000fffe0ff */
[----:B-1----:R-:W-:-:S03]  /*0e10*/  IMAD.WIDE.U32 R6, R0, 0x4, R4 ;  /* 0x0000000400067825 */ /* 0x002fc600078e0004 */
[----:B------:R-:W-:Y:S01]  /*0e20*/  LEA R9, R8, UR6, 0x2 ;  /* 0x0000000608097c11 */ /* 0x000fe2000f8e10ff */
[----:B------:R-:W-:Y:S01]  /*0e30*/  VIADD R0, R0, 0x1 ;  /* 0x0000000100007836 */ /* 0x000fe20000000000 */
[----:B------:R-:W-:-:S03]  /*0e40*/  ISETP.NE.AND P0, PT, R10, UR4, PT ;  /* 0x000000040a007c0c */ /* 0x000fc6000bf05270 */
[----:B------:R-:W-:Y:S01]  /*0e50*/  @!PT LDS RZ, [RZ] ;  /* 0x00000000fffff984 */ /* 0x000fe20000000800 */
[----:B------:R-:W-:Y:S01]  /*0e60*/  @!PT LDS RZ, [RZ] ;  /* 0x00000000fffff984 */ /* 0x000fe20000000800 */
[----:B------:R-:W-:Y:S01]  /*0e70*/  @!PT LDS RZ, [RZ] ;  /* 0x00000000fffff984 */ /* 0x000fe20000000800 */
[----:B------:R1:W-:Y:S10]  /*0e80*/  LDGSTS.E [R9], desc[UR18][R6.64] ;  /* 0x0000000006097fae */ /* 0x0003f4000b9a1012 */
[----:B------:R-:W-:Y:S05]  /*0e90*/  @P0 BRA `(.L_x_13) ;  /* 0xfffffffc00d40947 */ /* 0x000fea000383ffff */
.L_x_12:
[----:B------:R-:W-:Y:S05]  /*0ea0*/  @P1 BRA `(.L_x_2) ;  /* 0x0000000400701947 */ /* 0x000fea0003800000 */
[----:B------:R-:W-:-:S13]  /*0eb0*/  ISETP.GE.AND P0, PT, R0, R11, PT ;  /* 0x0000000b0000720c */ /* 0x000fda0003f06270 */
[----:B------:R-:W-:Y:S05]  /*0ec0*/  @P0 BRA `(.L_x_14) ;  /* 0x0000000400280947 */ /* 0x000fea0003800000 */
[----:B-1----:R-:W-:Y:S02]  /*0ed0*/  IADD3 R6, PT, PT, -R0, R11, RZ ;  /* 0x0000000b00067210 */ /* 0x002fe40007ffe1ff */
[----:B------:R-:W-:Y:S02]  /*0ee0*/  PLOP3.LUT P0, PT, PT, PT, PT, 0x80, 0x8 ;  /* 0x000000000008781c */ /* 0x000fe40003f0f070 */
[----:B------:R-:W-:-:S13]  /*0ef0*/  ISETP.GT.AND P1, PT, R6, 0xc, PT ;  /* 0x0000000c0600780c */ /* 0x000fda0003f24270 */
[----:B------:R-:W-:Y:S05]  /*0f00*/  @!P1 BRA `(.L_x_15) ;  /* 0x0000000000a89947 */ /* 0x000fea0003800000 */
[----:B------:R-:W1:Y:S01]  /*0f10*/  S2UR UR6, SR_CgaCtaId ;  /* 0x00000000000679c3 */ /* 0x000e620000008800 */
[----:B------:R-:W-:Y:S01]  /*0f20*/  PLOP3.LUT P0, PT, PT, PT, PT, 0x8, 0x80 ;  /* 0x000000000080781c */ /* 0x000fe20003f0e170 */
[----:B------:R-:W-:Y:S01]  /*0f30*/  VIADD R23, R11, 0xfffffff4 ;  /* 0xfffffff40b177836 */ /* 0x000fe20000000000 */
[----:B------:R-:W-:Y:S02]  /*0f40*/  UMOV UR4, 0x400 ;  /* 0x0000040000047882 */ /* 0x000fe40000000000 */
[----:B-1----:R-:W-:-:S12]  /*0f50*/  ULEA UR4, UR6, UR4, 0x18 ;  /* 0x0000000406047291 */ /* 0x002fd8000f8ec0ff */
.L_x_16:
[----:B-1----:R-:W-:Y:S01]  /*0f60*/  IMAD R6, R2, R11, R0 ;  /* 0x0000000b02067224 */ /* 0x002fe200078e0200 */
[C---:B------:R-:W-:Y:S01]  /*0f70*/  IADD3 R9, PT, PT, R0.reuse, 0x8, RZ ;  /* 0x0000000800097810 */ /* 0x040fe20007ffe0ff */
[C---:B------:R-:W-:Y:S02]  /*0f80*/  VIADD R7, R0.reuse, 0x4 ;  /* 0x0000000400077836 */ /* 0x040fe40000000000 */
[----:B------:R-:W-:Y:S01]  /*0f90*/  IMAD.WIDE.U32 R12, R0, 0x4, R4 ;  /* 0x00000004000c7825 */ /* 0x000fe200078e0004 */
[----:B------:R-:W-:-:S03]  /*0fa0*/  LEA R25, R6, UR4, 0x2 ;  /* 0x0000000406197c11 */ /* 0x000fc6000f8e10ff */
[-C--:B------:R-:W-:Y:S02]  /*0fb0*/  IMAD R8, R2, R11.reuse, R7 ;  /* 0x0000000b02087224 */ /* 0x080fe400078e0207 */
[----:B------:R-:W-:Y:S01]  /*0fc0*/  VIADD R15, R0, 0xc ;  /* 0x0000000c000f7836 */ /* 0x000fe20000000000 */
[----:B------:R-:W-:Y:S01]  /*0fd0*/  @!PT LDS RZ, [RZ] ;  /* 0x00000000fffff984 */ /* 0x000fe20000000800 */
[----:B------:R-:W-:Y:S01]  /*0fe0*/  @!PT LDS RZ, [RZ] ;  /* 0x00000000fffff984 */ /* 0x000fe20000000800 */
[----:B------:R-:W-:Y:S01]  /*0ff0*/  @!PT LDS RZ, [RZ] ;  /* 0x00000000fffff984 */ /* 0x000fe20000000800 */
[----:B------:R1:W-:Y:S01]  /*1000*/  LDGSTS.E [R25], desc[UR18][R12.64] ;  /* 0x000000000c197fae */ /* 0x0003e2000b9a1012 */
[-C--:B------:R-:W-:Y:S01]  /*1010*/  IMAD R10, R2, R11.reuse, R9 ;  /* 0x0000000b020a7224 */ /* 0x080fe200078e0209 */
[----:B------:R-:W-:Y:S01]  /*1020*/  LEA R17, R8, UR4, 0x2 ;  /* 0x0000000408117c11 */ /* 0x000fe2000f8e10ff */
[----:B------:R-:W-:Y:S01]  /*1030*/  IMAD.WIDE.U32 R6, R7, 0x4, R4 ;  /* 0x0000000407067825 */ /* 0x000fe200078e0004 */
[----:B------:R1:W-:Y:S02]  /*1040*/  LDGSTS.E [R25+0x4], desc[UR18][R12.64+0x4] ;  /* 0x000040040c197fae */ /* 0x0003e4000b9a1012 */
[----:B------:R-:W-:Y:S01]  /*1050*/  LEA R19, R10, UR4, 0x2 ;  /* 0x000000040a137c11 */ /* 0x000fe2000f8e10ff */
[----:B------:R-:W-:Y:S01]  /*1060*/  IMAD R16, R2, R11, R15 ;  /* 0x0000000b02107224 */ /* 0x000fe200078e020f */
[----:B------:R1:W-:Y:S01]  /*1070*/  LDGSTS.E [R25+0x8], desc[UR18][R12.64+0x8] ;  /* 0x000080080c197fae */ /* 0x0003e2000b9a1012 */
[----:B------:R-:W-:-:S03]  /*1080*/  IMAD.WIDE.U32 R8, R9, 0x4, R4 ;  /* 0x0000000409087825 */ /* 0x000fc600078e0004 */
[----:B------:R1:W-:Y:S01]  /*1090*/  LDGSTS.E [R25+0xc], desc[UR18][R12.64+0xc] ;  /* 0x0000c00c0c197fae */ /* 0x0003e2000b9a1012 */
[----:B------:R-:W-:Y:S01]  /*10a0*/  IMAD.WIDE.U32 R14, R15, 0x4, R4 ;  /* 0x000000040f0e7825 */ /* 0x000fe200078e0004 */
[----:B------:R-:W-:Y:S02]  /*10b0*/  LEA R21, R16, UR4, 0x2 ;  /* 0x0000000410157c11 */ /* 0x000fe4000f8e10ff */
[----:B------:R1:W-:Y:S01]  /*10c0*/  LDGSTS.E [R17], desc[UR18][R6.64] ;  /* 0x0000000006117fae */ /* 0x0003e2000b9a1012 */
[----:B------:R-:W-:-:S03]  /*10d0*/  VIADD R0, R0, 0x10 ;  /* 0x0000001000007836 */ /* 0x000fc60000000000 */
[----:B------:R1:W-:Y:S02]  /*10e0*/  LDGSTS.E [R17+0x4], desc[UR18][R6.64+0x4] ;  /* 0x0000400406117fae */ /* 0x0003e4000b9a1012 */
[----:B------:R-:W-:Y:S02]  /*10f0*/  ISETP.GE.AND P1, PT, R0, R23, PT ;  /* 0x000000170000720c */ /* 0x000fe40003f26270 */
[----:B------:R1:W-:Y:S04]  /*1100*/  LDGSTS.E [R17+0x8], desc[UR18][R6.64+0x8] ;  /* 0x0000800806117fae */ /* 0x0003e8000b9a1012 */
[----:B------:R1:W-:Y:S04]  /*1110*/  LDGSTS.E [R17+0xc], desc[UR18][R6.64+0xc] ;  /* 0x0000c00c06117fae */ /* 0x0003e8000b9a1012 */
[----:B------:R1:W-:Y:S04]  /*1120*/  LDGSTS.E [R19], desc[UR18][R8.64] ;  /* 0x0000000008137fae */ /* 0x0003e8000b9a1012 */
[----:B------:R1:W-:Y:S04]  /*1130*/  LDGSTS.E [R19+0x4], desc[UR18][R8.64+0x4] ;  /* 0x0000400408137fae */ /* 0x0003e8000b9a1012 */
[----:B------:R1:W-:Y:S04]  /*1140*/  LDGSTS.E [R19+0x8], desc[UR18][R8.64+0x8] ;  /* 0x0000800808137fae */ /* 0x0003e8000b9a1012 */
[----:B------:R1:W-:Y:S04]  /*1150*/  LDGSTS.E [R19+0xc], desc[UR18][R8.64+0xc] ;  /* 0x0000c00c08137fae */ /* 0x0003e8000b9a1012 */
[----:B------:R1:W-:Y:S04]  /*1160*/  LDGSTS.E [R21], desc[UR18][R14.64] ;  /* 0x000000000e157fae */ /* 0x0003e8000b9a1012 */
[----:B------:R1:W-:Y:S04]  /*1170*/  LDGSTS.E [R21+0x4], desc[UR18][R14.64+0x4] ;  /* 0x000040040e157fae */ /* 0x0003e8000b9a1012 */
[----:B------:R1:W-:Y:S04]  /*1180*/  LDGSTS.E [R21+0x8], desc[UR18][R14.64+0x8] ;  /* 0x000080080e157fae */ /* 0x0003e8000b9a1012 */
[----:B------:R1:W-:Y:S01]  /*1190*/  LDGSTS.E [R21+0xc], desc[UR18][R14.64+0xc] ;  /* 0x0000c00c0e157fae */ /* 0x0003e2000b9a1012 */
[----:B------:R-:W-:Y:S05]  /*11a0*/  @!P1 BRA `(.L_x_16) ;  /* 0xfffffffc006c9947 */ /* 0x000fea000383ffff */
.L_x_15:
[----:B-1----:R-:W-:-:S04]  /*11b0*/  IADD3 R6, PT, PT, -R0, R11, RZ ;  /* 0x0000000b00067210 */ /* 0x002fc80007ffe1ff */
[----:B------:R-:W-:-:S13]  /*11c0*/  ISETP.GT.AND P1, PT, R6, 0x4, PT ;  /* 0x000000040600780c */ /* 0x000fda0003f24270 */
[----:B------:R-:W-:Y:S05]  /*11d0*/  @!P1 BRA `(.L_x_17) ;  /* 0x00000000005c9947 */ /* 0x000fea0003800000 */
[----:B------:R-:W1:Y:S01]  /*11e0*/  S2UR UR6, SR_CgaCtaId ;  /* 0x00000000000679c3 */ /* 0x000e620000008800 */
[----:B------:R-:W-:Y:S01]  /*11f0*/  UMOV UR4, 0x400 ;  /* 0x0000040000047882 */ /* 0x000fe20000000000 */
[----:B------:R-:W-:Y:S01]  /*1200*/  VIADD R9, R0, 0x4 ;  /* 0x0000000400097836 */ /* 0x000fe20000000000 */
[----:B------:R-:W-:Y:S01]  /*1210*/  PLOP3.LUT P0, PT, PT, PT, PT, 0x8, 0x80 ;  /* 0x000000000080781c */ /* 0x000fe20003f0e170 */
[CC--:B------:R-:W-:Y:S02]  /*1220*/  IMAD R8, R2.reuse, R11.reuse, R0 ;  /* 0x0000000b02087224 */ /* 0x0c0fe400078e0200 */
[----:B------:R-:W-:Y:S02]  /*1230*/  IMAD R10, R2, R11, R9 ;  /* 0x0000000b020a7224 */ /* 0x000fe400078e0209 */
[----:B------:R-:W-:-:S04]  /*1240*/  IMAD.WIDE.U32 R6, R0, 0x4, R4 ;  /* 0x0000000400067825 */ /* 0x000fc800078e0004 */
[----:B------:R-:W-:Y:S01]  /*1250*/  VIADD R0, R0, 0x8 ;  /* 0x0000000800007836 */ /* 0x000fe20000000000 */
[----:B-1----:R-:W-:-:S06]  /*1260*/  ULEA UR4, UR6, UR4, 0x18 ;  /* 0x0000000406047291 */ /* 0x002fcc000f8ec0ff */
[----:B------:R-:W-:Y:S01]  /*1270*/  LEA R13, R8, UR4, 0x2 ;  /* 0x00000004080d7c11 */ /* 0x000fe2000f8e10ff */
[----:B------:R-:W-:Y:S01]  /*1280*/  IMAD.WIDE.U32 R8, R9, 0x4, R4 ;  /* 0x0000000409087825 */ /* 0x000fe200078e0004 */
[----:B------:R-:W-:-:S03]  /*1290*/  LEA R15, R10, UR4, 0x2 ;  /* 0x000000040a0f7c11 */ /* 0x000fc6000f8e10ff */
[----:B------:R-:W-:Y:S01]  /*12a0*/  @!PT LDS RZ, [RZ] ;  /* 0x00000000fffff984 */ /* 0x000fe20000000800 */
[----:B------:R-:W-:Y:S01]  /*12b0*/  @!PT LDS RZ, [RZ] ;  /* 0x00000000fffff984 */ /* 0x000fe20000000800 */
[----:B------:R-:W-:Y:S01]  /*12c0*/  @!PT LDS RZ, [RZ] ;  /* 0x00000000fffff984 */ /* 0x000fe20000000800 */
[----:B------:R1:W-:Y:S04]  /*12d0*/  LDGSTS.E [R13], desc[UR18][R6.64] ;  /* 0x00000000060d7fae */ /* 0x0003e8000b9a1012 */
[----:B------:R1:W-:Y:S04]  /*12e0*/  LDGSTS.E [R13+0x4], desc[UR18][R6.64+0x4] ;  /* 0x00004004060d7fae */ /* 0x0003e8000b9a1012 */
[----:B------:R1:W-:Y:S04]  /*12f0*/  LDGSTS.E [R13+0x8], desc[UR18][R6.64+0x8] ;  /* 0x00008008060d7fae */ /* 0x0003e8000b9a1012 */
[----:B------:R1:W-:Y:S04]  /*1300*/  LDGSTS.E [R13+0xc], desc[UR18][R6.64+0xc] ;  /* 0x0000c00c060d7fae */ /* 0x0003e8000b9a1012 */
[----:B------:R1:W-:Y:S04]  /*1310*/  LDGSTS.E [R15], desc[UR18][R8.64] ;  /* 0x00000000080f7fae */ /* 0x0003e8000b9a1012 */
[----:B------:R1:W-:Y:S04]  /*1320*/  LDGSTS.E [R15+0x4], desc[UR18][R8.64+0x4] ;  /* 0x00004004080f7fae */ /* 0x0003e8000b9a1012 */
[----:B------:R1:W-:Y:S04]  /*1330*/  LDGSTS.E [R15+0x8], desc[UR18][R8.64+0x8] ;  /* 0x00008008080f7fae */ /* 0x0003e8000b9a1012 */
[----:B------:R1:W-:Y:S02]  /*1340*/  LDGSTS.E [R15+0xc], desc[UR18][R8.64+0xc] ;  /* 0x0000c00c080f7fae */ /* 0x0003e4000b9a1012 */
.L_x_17:
[----:B------:R-:W-:-:S13]  /*1350*/  ISETP.EQ.AND P1, PT, R0, R11, PT ;  /* 0x0000000b0000720c */ /* 0x000fda0003f22270 */
[----:B------:R-:W-:Y:S05]  /*1360*/  @!P0 BRA P1, `(.L_x_2) ;  /* 0x0000000000408947 */ /* 0x000fea0000800000 */
.L_x_14:
[----:B------:R-:W2:Y:S01]  /*1370*/  S2UR UR6, SR_CgaCtaId ;  /* 0x00000000000679c3 */ /* 0x000ea20000008800 */
[----:B------:R-:W-:Y:S02]  /*1380*/  UMOV UR4, 0x400 ;  /* 0x0000040000047882 */ /* 0x000fe40000000000 */
[----:B--2---:R-:W-:-:S12]  /*1390*/  ULEA UR4, UR6, UR4, 0x18 ;  /* 0x0000000406047291 */ /* 0x004fd8000f8ec0ff */
.L_x_18:
[-C--:B-1----:R-:W-:Y:S02]  /*13a0*/  IMAD R8, R2, R11.reuse, R0 ;  /* 0x0000000b02087224 */ /* 0x082fe400078e0200 */
[C---:B----4-:R-:W-:Y:S01]  /*13b0*/  IMAD.WIDE.U32 R6, R0.reuse, 0x4, R4 ;  /* 0x0000000400067825 */ /* 0x050fe200078e0004 */
[----:B------:R-:W-:Y:S02]  /*13c0*/  IADD3 R0, PT, PT, R0, 0x4, RZ ;  /* 0x0000000400007810 */ /* 0x000fe40007ffe0ff */
[----:B------:R-:W-:Y:S02]  /*13d0*/  LEA R9, R8, UR4, 0x2 ;  /* 0x0000000408097c11 */ /* 0x000fe4000f8e10ff */
[----:B------:R-:W-:-:S03]  /*13e0*/  ISETP.NE.AND P0, PT, R0, R11, PT ;  /* 0x0000000b0000720c */ /* 0x000fc60003f05270 */
[----:B------:R-:W-:Y:S01]  /*13f0*/  @!PT LDS RZ, [RZ] ;  /* 0x00000000fffff984 */ /* 0x000fe20000000800 */
[----:B------:R-:W-:Y:S01]  /*1400*/  @!PT LDS RZ, [RZ] ;  /* 0x00000000fffff984 */ /* 0x000fe20000000800 */
[----:B------:R-:W-:Y:S01]  /*1410*/  @!PT LDS RZ, [RZ] ;  /* 0x00000000fffff984 */ /* 0x000fe20000000800 */
[----:B------:R4:W-:Y:S04]  /*1420*/  LDGSTS.E [R9], desc[UR18][R6.64] ;  /* 0x0000000006097fae */ /* 0x0009e8000b9a1012 */
[----:B------:R4:W-:Y:S04]  /*1430*/  LDGSTS.E [R9+0x4], desc[UR18][R6.64+0x4] ;  /* 0x0000400406097fae */ /* 0x0009e8000b9a1012 */
[----:B------:R4:W-:Y:S04]  /*1440*/  LDGSTS.E [R9+0x8], desc[UR18][R6.64+0x8] ;  /* 0x0000800806097fae */ /* 0x0009e8000b9a1012 */
[----:B------:R4:W-:Y:S01]  /*1450*/  LDGSTS.E [R9+0xc], desc[UR18][R6.64+0xc] ;  /* 0x0000c00c06097fae */ /* 0x0009e2000b9a1012 */
[----:B------:R-:W-:Y:S05]  /*1460*/  @P0 BRA `(.L_x_18) ;  /* 0xfffffffc00cc0947 */ /* 0x000fea000383ffff */
.L_x_2:
[----:B------:R-:W-:Y:S05]  /*1470*/  BSYNC.RECONVERGENT B0 ;  /* 0x0000000000007941 */ /* 0x000fea0003800200 */
.L_x_0:
[----:B------:R-:W0:Y:S01]  /*1480*/  LDGDEPBAR ;  /* 0x00000000000079af */ /* 0x000e220000000000 */
[----:B------:R-:W5:Y:S01]  /*1490*/  S2UR UR6, SR_CgaCtaId ;  /* 0x00000000000679c3 */ /* 0x000f620000008800 */
[----:B------:R-:W5:Y:S01]  /*14a0*/  LDCU UR4, c[0x0][0x374] ;  /* 0x00006e80ff0477ac */ /* 0x000f620008000800 */
[C---:B-1----:R-:W-:Y:S01]  /*14b0*/  VIADD R8, R11.reuse, 0xfffffffc ;  /* 0xfffffffc0b087836 */ /* 0x042fe20000000000 */
[C---:B----4-:R-:W-:Y:S01]  /*14c0*/  LOP3.LUT R9, R11.reuse, 0x7ffffff0, RZ, 0xc0, !PT ;  /* 0x7ffffff00b097812 */ /* 0x050fe200078ec0ff */
[CC--:B--23--:R-:W-:Y:S01]  /*14d0*/  IMAD R4, R2.reuse, R11.reuse, RZ ;  /* 0x0000000b02047224 */ /* 0x0ccfe200078e02ff */
[----:B------:R-:W-:Y:S01]  /*14e0*/  UMOV UR9, 0x400 ;  /* 0x0000040000097882 */ /* 0x000fe20000000000 */
[----:B------:R-:W-:Y:S01]  /*14f0*/  IMAD R5, R2, R11, RZ ;  /* 0x0000000b02057224 */ /* 0x000fe200078e02ff */
[----:B------:R-:W-:Y:S01]  /*1500*/  LEA.HI R12, R8, 0x1, RZ, 0x1e ;  /* 0x00000001080c7811 */ /* 0x000fe200078ff0ff */
[----:B------:R-:W1:Y:S01]  /*1510*/  S2UR UR11, SR_SWINHI ;  /* 0x00000000000b79c3 */ /* 0x000e620000002f00 */
[C---:B------:R-:W-:Y:S01]  /*1520*/  LOP3.LUT R6, R11.reuse, 0xf, RZ, 0xc0, !PT ;  /* 0x0000000f0b067812 */ /* 0x040fe200078ec0ff */
[----:B------:R-:W-:Y:S01]  /*1530*/  UIADD3 UR12, UPT, UPT, UR12, 0x20, URZ ;  /* 0x000000200c0c7890 */ /* 0x000fe2000fffe0ff */
[----:B------:R-:W-:-:S02]  /*1540*/  LOP3.LUT R7, R11, 0x7, RZ, 0xc0, !PT ;  /* 0x000000070b077812 */ /* 0x000fc400078ec0ff */
[----:B------:R-:W-:Y:S01]  /*1550*/  LOP3.LUT R10, R11, 0x3, RZ, 0xc0, !PT ;  /* 0x000000030b0a7812 */ /* 0x000fe200078ec0ff */
[----:B------:R-:W-:Y:S01]  /*1560*/  IMAD.MOV R11, RZ, RZ, -R9 ;  /* 0x000000ffff0b7224 */ /* 0x000fe200078e0a09 */
[----:B------:R-:W-:Y:S01]  /*1570*/  LOP3.LUT R12, R12, 0x3, RZ, 0xc0, !PT ;  /* 0x000000030c0c7812 */ /* 0x000fe200078ec0ff */
[----:B-----5:R-:W-:Y:S01]  /*1580*/  UIMAD UR8, UR8, UR4, URZ ;  /* 0x00000004080872a4 */ /* 0x020fe2000f8e02ff */
[----:B------:R-:W-:-:S04]  /*1590*/  DEPBAR.LE SB0, 0x0 ;  /* 0x000080000000791a */ /* 0x000fc80000000000 */
[----:B------:R-:W-:-:S04]  /*15a0*/  ULEA UR9, UR6, UR9, 0x18 ;  /* 0x0000000906097291 */ /* 0x000fc8000f8ec0ff */
[----:B------:R-:W-:-:S03]  /*15b0*/  ULEA UR4, UR10, UR9, 0x2 ;  /* 0x000000090a047291 */ /* 0x000fc6000f8e10ff */
[----:B------:R-:W-:Y:S01]  /*15c0*/  UMOV UR6, UR9 ;  /* 0x0000000900067c82 */ /* 0x000fe20008000000 */
[----:B-1----:R-:W-:Y:S01]  /*15d0*/  UMOV UR7, UR11 ;  /* 0x0000000b00077c82 */ /* 0x002fe20008000000 */
[----:B------:R-:W-:Y:S01]  /*15e0*/  UMOV UR7, UR9 ;  /* 0x0000000900077c82 */ /* 0x000fe20008000000 */
[----:B------:R-:W-:Y:S02]  /*15f0*/  ULEA UR10, UR10, UR6, 0x2 ;  /* 0x000000060a0a7291 */ /* 0x000fe4000f8e10ff */
[----:B------:R-:W-:Y:S01]  /*1600*/  UMOV UR11, UR6 ;  /* 0x00000006000b7c82 */ /* 0x000fe20008000000 */
[----:B------:R-:W-:Y:S01]  /*1610*/  UMOV UR6, UR4 ;  /* 0x0000000400067c82 */ /* 0x000fe20008000000 */
[----:B------:R-:W-:Y:S08]  /*1620*/  BAR.SYNC.DEFER_BLOCKING 0x0 ;  /* 0x0000000000007b1d */ /* 0x000ff00000010000 */
.L_x_120:
[----:B-1----:R-:W1:Y:S01]  /*1630*/  LDCU UR20, c[0x0][0x3a0] ;  /* 0x00007400ff1477ac */ /* 0x002e620008000800 */
[----:B------:R-:W-:Y:S02]  /*1640*/  UIADD3 UR17, UPT, UPT, UR8, UR5, URZ ;  /* 0x0000000508117290 */ /* 0x000fe4000fffe0ff */
[----:B------:R-:W-:Y:S01]  /*1650*/  UMOV UR13, UR5 ;  /* 0x00000005000d7c82 */ /* 0x000fe20008000000 */
[----:B------:R-:W-:Y:S01]  /*1660*/  UMOV UR14, UR4 ;  /* 0x00000004000e7c82 */ /* 0x000fe20008000000 */
[----:B------:R-:W-:Y:S01]  /*1670*/  UMOV UR15, UR10 ;  /* 0x0000000a000f7c82 */ /* 0x000fe20008000000 */
[----:B------:R-:W-:Y:S02]  /*1680*/  UMOV UR16, UR6 ;  /* 0x0000000600107c82 */ /* 0x000fe40008000000 */
[----:B------:R-:W-:Y:S01]  /*1690*/  UMOV UR5, UR17 ;  /* 0x0000001100057c82 */ /* 0x000fe20008000000 */
[----:B-1----:R-:W-:Y:S02]  /*16a0*/  UISETP.GE.AND UP1, UPT, UR17, UR20, UPT ;  /* 0x000000141100728c */ /* 0x002fe4000bf26270 */
[----:B------:R-:W-:-:S07]  /*16b0*/  UISETP.GE.AND UP0, UPT, UR17, UR20, UPT ;  /* 0x000000141100728c */ /* 0x000fce000bf06270 */
[----:B--234-:R-:W-:Y:S05]  /*16c0*/  BRA.U UP1, `(.L_x_19) ;  /* 0x0000001101cc7547 */ /* 0x01cfea000b800000 */
[----:B------:R-:W-:Y:S01]  /*16d0*/  IADD3 R13, PT, PT, R2, UR17, RZ ;  /* 0x00000011020d7c10 */ /* 0x000fe2000fffe0ff */
[----:B------:R-:W-:Y:S03]  /*16e0*/  BSSY.RECONVERGENT B0, `(.L_x_20) ;  /* 0x000012f000007945 */ /* 0x000fe60003800200 */
[----:B------:R-:W-:-:S13]  /*16f0*/  ISETP.GE.AND P0, PT, R13, UR20, PT ;  /* 0x000000140d007c0c */ /* 0x000fda000bf06270 */
[----:B------:R-:W-:Y:S05]  /*1700*/  @!P0 BRA `(.L_x_21) ;  /* 0x0000000400288947 */ /* 0x000fea0003800000 */
[----:B------:R-:W1:Y:S02]  /*1710*/  LDCU UR17, c[0x0][0x39c] ;  /* 0x00007380ff1177ac */ /* 0x000e640008000800 */
[----:B-1----:R-:W-:-:S09]  /*1720*/  UISETP.GE.AND UP1, UPT, UR17, 0x1, UPT ;  /* 0x000000011100788c */ /* 0x002fd2000bf26270 */
[----:B------:R-:W-:Y:S05]  /*1730*/  BRA.U !UP1, `(.L_x_22) ;  /* 0x0000001109a47547 */ /* 0x000fea000b800000 */
[----:B------:R-:W-:Y:S01]  /*1740*/  UIADD3 UR17, UPT, UPT, UR17, -0x1, URZ ;  /* 0xffffffff11117890 */ /* 0x000fe2000fffe0ff */
[----:B------:R-:W-:-:S03]  /*1750*/  IMAD.MOV.U32 R13, RZ, RZ, RZ ;  /* 0x000000ffff0d7224 */ /* 0x000fc600078e00ff */
[----:B------:R-:W-:-:S09]  /*1760*/  UISETP.GE.U32.AND UP1, UPT, UR17, 0xf, UPT ;  /* 0x0000000f1100788c */ /* 0x000fd2000bf26070 */
[----:B------:R-:W-:Y:S05]  /*1770*/  BRA.U !UP1, `(.L_x_23) ;  /* 0x0000000109687547 */ /* 0x000fea000b800000 */
[----:B------:R-:W-:Y:S01]  /*1780*/  LEA R0, R4, UR6, 0x2 ;  /* 0x0000000604007c11 */ /* 0x000fe2000f8e10ff */
[----:B------:R-:W-:Y:S01]  /*1790*/  BSSY.RECONVERGENT B1, `(.L_x_24) ;  /* 0x0000017000017945 */ /* 0x000fe20003800200 */
[----:B------:R-:W-:Y:S02]  /*17a0*/  IMAD.MOV.U32 R13, RZ, RZ, R11 ;  /* 0x000000ffff0d7224 */ /* 0x000fe400078e000b */
[----:B------:R-:W-:-:S07]  /*17b0*/  IADD3 R0, PT, PT, R0, 0x20, RZ ;  /* 0x0000002000007810 */ /* 0x000fce0007ffe0ff */
.L_x_25:
[----:B------:R-:W-:Y:S01]  /*17c0*/  VIADD R13, R13, 0x10 ;  /* 0x000000100d0d7836 */ /* 0x000fe20000000000 */
[----:B------:R-:W-:Y:S04]  /*17d0*/  STS [R0+-0x20], RZ ;  /* 0xffffe0ff00007388 */ /* 0x000fe80000000800 */
[----:B------:R-:W-:Y:S01]  /*17e0*/  ISETP.NE.AND P0, PT, R13, RZ, PT ;  /* 0x000000ff0d00720c */ /* 0x000fe20003f05270 */
[----:B------:R-:W-:Y:S04]  /*17f0*/  STS [R0+-0x1c], RZ ;  /* 0xffffe4ff00007388 */ /* 0x000fe80000000800 */
[----:B------:R-:W-:Y:S04]  /*1800*/  STS [R0+-0x18], RZ ;  /* 0xffffe8ff00007388 */ /* 0x000fe80000000800 */
[----:B------:R-:W-:Y:S04]  /*1810*/  STS [R0+-0x14], RZ ;  /* 0xffffecff00007388 */ /* 0x000fe80000000800 */
[----:B------:R-:W-:Y:S04]  /*1820*/  STS [R0+-0x10], RZ ;  /* 0xfffff0ff00007388 */ /* 0x000fe80000000800 */
[----:B------:R-:W-:Y:S04]  /*1830*/  STS [R0+-0xc], RZ ;  /* 0xfffff4ff00007388 */ /* 0x000fe80000000800 */
[----:B------:R-:W-:Y:S04]  /*1840*/  STS [R0+-0x8], RZ ;  /* 0xfffff8ff00007388 */ /* 0x000fe80000000800 */
[----:B------:R-:W-:Y:S04]  /*1850*/  STS [R0+-0x4], RZ ;  /* 0xfffffcff00007388 */ /* 0x000fe80000000800 */
[----:B------:R-:W-:Y:S04]  /*1860*/  STS [R0], RZ ;  /* 0x000000ff00007388 */ /* 0x000fe80000000800 */
[----:B------:R-:W-:Y:S04]  /*1870*/  STS [R0+0x4], RZ ;  /* 0x000004ff00007388 */ /* 0x000fe80000000800 */
[----:B------:R-:W-:Y:S04]  /*1880*/  STS [R0+0x8], RZ ;  /* 0x000008ff00007388 */ /* 0x000fe80000000800 */
[----:B------:R-:W-:Y:S04]  /*1890*/  STS [R0+0xc], RZ ;  /* 0x00000cff00007388 */ /* 0x000fe80000000800 */
[----:B------:R-:W-:Y:S04]  /*18a0*/  STS [R0+0x10], RZ ;  /* 0x000010ff00007388 */ /* 0x000fe80000000800 */
[----:B------:R-:W-:Y:S04]  /*18b0*/  STS [R0+0x14], RZ ;  /* 0x000014ff00007388 */ /* 0x000fe80000000800 */
[----:B------:R-:W-:Y:S04]  /*18c0*/  STS [R0+0x18], RZ ;  /* 0x000018ff00007388 */ /* 0x000fe80000000800 */
[----:B------:R1:W-:Y:S02]  /*18d0*/  STS [R0+0x1c], RZ ;  /* 0x00001cff00007388 */ /* 0x0003e40000000800 */
[----:B-1----:R-:W-:Y:S01]  /*18e0*/  VIADD R0, R0, 0x40 ;  /* 0x0000004000007836 */ /* 0x002fe20000000000 */
[----:B------:R-:W-:Y:S06]  /*18f0*/  @P0 BRA `(.L_x_25) ;  /* 0xfffffffc00b00947 */ /* 0x000fec000383ffff */
[----:B------:R-:W-:Y:S05]  /*1900*/  BSYNC.RECONVERGENT B1 ;  /* 0x0000000000017941 */ /* 0x000fea0003800200 */
.L_x_24:
[----:B------:R-:W-:-:S07]  /*1910*/  MOV R13, R9 ;  /* 0x00000009000d7202 */ /* 0x000fce0000000f00 */
.L_x_23:
[----:B------:R-:W-:-:S13]  /*1920*/  ISETP.NE.AND P0, PT, R6, RZ, PT ;  /* 0x000000ff0600720c */ /* 0x000fda0003f05270 */
[----:B------:R-:W-:Y:S05]  /*1930*/  @!P0 BRA `(.L_x_22) ;  /* 0x0000001000248947 */ /* 0x000fea0003800000 */
[----:B------:R-:W-:Y:S01]  /*1940*/  VIADD R0, R6, 0xffffffff ;  /* 0xffffffff06007836 */ /* 0x000fe20000000000 */
[----:B------:R-:W-:Y:S01]  /*1950*/  BSSY.RECONVERGENT B1, `(.L_x_26) ;  /* 0x000000f000017945 */ /* 0x000fe20003800200 */
[----:B------:R-:W-:-:S03]  /*1960*/  ISETP.NE.AND P1, PT, R7, RZ, PT ;  /* 0x000000ff0700720c */ /* 0x000fc60003f25270 */
[----:B------:R-:W-:-:S13]  /*1970*/  ISETP.GE.U32.AND P0, PT, R0, 0x7, PT ;  /* 0x000000070000780c */ /* 0x000fda0003f06070 */
[----:B------:R-:W-:Y:S05]  /*1980*/  @!P0 BRA `(.L_x_27) ;  /* 0x00000000002c8947 */ /* 0x000fea0003800000 */
[----:B------:R-:W-:Y:S01]  /*1990*/  IMAD.IADD R0, R4, 0x1, R13 ;  /* 0x0000000104007824 */ /* 0x000fe200078e020d */
[----:B------:R-:W-:-:S04]  /*19a0*/  IADD3 R13, PT, PT, R13, 0x8, RZ ;  /* 0x000000080d0d7810 */ /* 0x000fc80007ffe0ff */
        /* <DEDUP_REMOVED lines=9> */
.L_x_27:
[----:B------:R-:W-:Y:S05]  /*1a40*/  BSYNC.RECONVERGENT B1 ;  /* 0x0000000000017941 */ /* 0x000fea0003800200 */
.L_x_26:
[----:B------:R-:W-:Y:S05]  /*1a50*/  @!P1 BRA `(.L_x_22) ;  /* 0x0000000c00dc9947 */ /* 0x000fea0003800000 */
[----:B-1----:R-:W-:Y:S01]  /*1a60*/  VIADD R0, R7, 0xffffffff ;  /* 0xffffffff07007836 */ /* 0x002fe20000000000 */
[----:B------:R-:W-:-:S04]  /*1a70*/  ISETP.NE.AND P1, PT, R10, RZ, PT ;  /* 0x000000ff0a00720c */ /* 0x000fc80003f25270 */
[----:B------:R-:W-:-:S13]  /*1a80*/  ISETP.GE.U32.AND P0, PT, R0, 0x3, PT ;  /* 0x000000030000780c */ /* 0x000fda0003f06070 */
[----:B------:R-:W-:Y:S01]  /*1a90*/  @P0 IMAD.IADD R0, R4, 0x1, R13 ;  /* 0x0000000104000824 */ /* 0x000fe200078e020d */
[----:B------:R-:W-:-:S04]  /*1aa0*/  @P0 IADD3 R13, PT, PT, R13, 0x4, RZ ;  /* 0x000000040d0d0810 */ /* 0x000fc80007ffe0ff */
[----:B------:R-:W-:-:S05]  /*1ab0*/  @P0 LEA R0, R0, UR6, 0x2 ;  /* 0x0000000600000c11 */ /* 0x000fca000f8e10ff */
[----:B------:R2:W-:Y:S04]  /*1ac0*/  @P0 STS [R0], RZ ;  /* 0x000000ff00000388 */ /* 0x0005e80000000800 */
[----:B------:R2:W-:Y:S04]  /*1ad0*/  @P0 STS [R0+0x4], RZ ;  /* 0x000004ff00000388 */ /* 0x0005e80000000800 */
[----:B------:R2:W-:Y:S04]  /*1ae0*/  @P0 STS [R0+0x8], RZ ;  /* 0x000008ff00000388 */ /* 0x0005e80000000800 */
[----:B------:R2:W-:Y:S01]  /*1af0*/  @P0 STS [R0+0xc], RZ ;  /* 0x00000cff00000388 */ /* 0x0005e20000000800 */
[----:B------:R-:W-:Y:S05]  /*1b00*/  @!P1 BRA `(.L_x_22) ;  /* 0x0000000c00b09947 */ /* 0x000fea0003800000 */
[----:B--2---:R-:W-:Y:S01]  /*1b10*/  IMAD.IADD R0, R4, 0x1, R13 ;  /* 0x0000000104007824 */ /* 0x004fe200078e020d */
[----:B------:R-:W-:-:S04]  /*1b20*/  ISETP.NE.AND P0, PT, R10, 0x1, PT ;  /* 0x000000010a00780c */ /* 0x000fc80003f05270 */
[----:B------:R-:W-:-:S05]  /*1b30*/  LEA R0, R0, UR6, 0x2 ;  /* 0x0000000600007c11 */ /* 0x000fca000f8e10ff */
[----:B------:R3:W-:Y:S04]  /*1b40*/  STS [R0], RZ ;  /* 0x000000ff00007388 */ /* 0x0007e80000000800 */
[----:B------:R-:W-:Y:S05]  /*1b50*/  @!P0 BRA `(.L_x_22) ;  /* 0x0000000c009c8947 */ /* 0x000fea0003800000 */
[----:B------:R4:W-:Y:S01]  /*1b60*/  STS [R0+0x4], RZ ;  /* 0x000004ff00007388 */ /* 0x0009e20000000800 */
[----:B------:R-:W-:-:S13]  /*1b70*/  ISETP.NE.AND P0, PT, R10, 0x2, PT ;  /* 0x000000020a00780c */ /* 0x000fda0003f05270 */
[----:B----4-:R-:W-:Y:S05]  /*1b80*/  @!P0 BRA `(.L_x_22) ;  /* 0x0000000c00908947 */ /* 0x010fea0003800000 */
[----:B------:R4:W-:Y:S01]  /*1b90*/  STS [R0+0x8], RZ ;  /* 0x000008ff00007388 */ /* 0x0009e20000000800 */
[----:B------:R-:W-:Y:S05]  /*1ba0*/  BRA `(.L_x_22) ;  /* 0x0000000c00887947 */ /* 0x000fea0003800000 */
.L_x_21:
[----:B------:R-:W1:Y:S01]  /*1bb0*/  LDCU UR17, c[0x0][0x39c] ;  /* 0x00007380ff1177ac */ /* 0x000e620008000800 */
[----:B------:R-:W-:Y:S01]  /*1bc0*/  IMAD.MOV.U32 R19, RZ, RZ, RZ ;  /* 0x000000ffff137224 */ /* 0x000fe200078e00ff */
[----:B------:R-:W2:Y:S01]  /*1bd0*/  LDCU.64 UR20, c[0x0][0x390] ;  /* 0x00007200ff1477ac */ /* 0x000ea20008000a00 */
[----:B-1----:R-:W-:Y:S02]  /*1be0*/  UISETP.GE.AND UP1, UPT, UR17, 0x4, UPT ;  /* 0x000000041100788c */ /* 0x002fe4000bf26270 */
[----:B------:R-:W-:-:S04]  /*1bf0*/  IMAD.WIDE.U32 R16, R13, UR17, RZ ;  /* 0x000000110d107c25 */ /* 0x000fc8000f8e00ff */
[----:B------:R-:W-:Y:S01]  /*1c00*/  IMAD R13, R13, R3, R17 ;  /* 0x000000030d0d7224 */ /* 0x000fe200078e0211 */
[----:B--2---:R-:W-:-:S04]  /*1c10*/  LEA R14, P0, R16, UR20, 0x2 ;  /* 0x00000014100e7c11 */ /* 0x004fc8000f8010ff */
[----:B------:R-:W-:Y:S01]  /*1c20*/  LEA.HI.X R15, R16, UR21, R13, 0x2, P0 ;  /* 0x00000015100f7c11 */ /* 0x000fe200080f140d */
[----:B------:R-:W-:Y:S08]  /*1c30*/  BRA.U !UP1, `(.L_x_28) ;  /* 0x0000000509947547 */ /* 0x000ff0000b800000 */
[----:B------:R-:W-:Y:S01]  /*1c40*/  ISETP.GE.U32.AND P1, PT, R8, 0xc, PT ;  /* 0x0000000c0800780c */ /* 0x000fe20003f26070 */
[----:B------:R-:W-:Y:S01]  /*1c50*/  BSSY.RECONVERGENT B1, `(.L_x_29) ;  /* 0x0000033000017945 */ /* 0x000fe20003800200 */
[----:B------:R-:W-:Y:S01]  /*1c60*/  HFMA2 R0, -RZ, RZ, 0, 0 ;  /* 0x00000000ff007431 */ /* 0x000fe200000001ff */
[----:B------:R-:W-:-:S10]  /*1c70*/  ISETP.NE.AND P0, PT, R12, RZ, PT ;  /* 0x000000ff0c00720c */ /* 0x000fd40003f05270 */
[----:B------:R-:W-:Y:S05]  /*1c80*/  @!P1 BRA `(.L_x_30) ;  /* 0x0000000000bc9947 */ /* 0x000fea0003800000 */
[----:B------:R-:W-:Y:S01]  /*1c90*/  LEA.HI R16, R8, 0x1, RZ, 0x1e ;  /* 0x0000000108107811 */ /* 0x000fe200078ff0ff */
[----:B------:R-:W-:Y:S02]  /*1ca0*/  IMAD.MOV.U32 R0, RZ, RZ, RZ ;  /* 0x000000ffff007224 */ /* 0x000fe400078e00ff */
[----:B------:R-:W-:Y:S01]  /*1cb0*/  IMAD.MOV.U32 R13, RZ, RZ, RZ ;  /* 0x000000ffff0d7224 */ /* 0x000fe200078e00ff */
[----:B------:R-:W-:-:S07]  /*1cc0*/  LOP3.LUT R24, R16, 0x7ffffffc, RZ, 0xc0, !PT ;  /* 0x7ffffffc10187812 */ /* 0x000fce00078ec0ff */
.L_x_31:
[C---:B------:R-:W-:Y:S01]  /*1cd0*/  IADD3 R22, PT, PT, R0.reuse, R5, RZ ;  /* 0x0000000500167210 */ /* 0x040fe20007ffe0ff */
[----:B-1----:R-:W-:Y:S01]  /*1ce0*/  IMAD.WIDE.U32 R16, R0, 0x4, R14 ;  /* 0x0000000400107825 */ /* 0x002fe200078e000e */
[----:B------:R-:W-:Y:S02]  /*1cf0*/  IADD3 R13, PT, PT, R13, 0x4, RZ ;  /* 0x000000040d0d7810 */ /* 0x000fe40007ffe0ff */
[----:B------:R-:W-:Y:S01]  /*1d00*/  LEA R23, R22, UR10, 0x2 ;  /* 0x0000000a16177c11 */ /* 0x000fe2000f8e10ff */
[C---:B------:R-:W-:Y:S01]  /*1d10*/  VIADD R18, R16.reuse, 0x20 ;  /* 0x0000002010127836 */ /* 0x040fe20000000000 */
[----:B------:R-:W-:Y:S01]  /*1d20*/  IADD3 R20, PT, PT, R16, 0x10, RZ ;  /* 0x0000001010147810 */ /* 0x000fe20007ffe0ff */
[----:B------:R-:W-:Y:S01]  /*1d30*/  VIADD R0, R0, 0x10 ;  /* 0x0000001000007836 */ /* 0x000fe20000000000 */
[C---:B------:R-:W-:Y:S01]  /*1d40*/  LOP3.LUT P1, RZ, R23.reuse, 0xf, R16, 0xc8, !PT ;  /* 0x0000000f17ff7812 */ /* 0x040fe2000782c810 */
[C---:B------:R-:W-:Y:S02]  /*1d50*/  VIADD R19, R23.reuse, 0x20 ;  /* 0x0000002017137836 */ /* 0x040fe40000000000 */
[----:B------:R-:W-:-:S03]  /*1d60*/  VIADD R21, R23, 0x10 ;  /* 0x0000001017157836 */ /* 0x000fc60000000000 */
[----:B------:R-:W-:Y:S01]  /*1d70*/  LOP3.LUT P3, RZ, R19, 0xf, R18, 0xc8, !PT ;  /* 0x0000000f13ff7812 */ /* 0x000fe2000786c812 */
[----:B------:R-:W-:Y:S01]  /*1d80*/  VIADD R18, R16, 0x30 ;  /* 0x0000003010127836 */ /* 0x000fe20000000000 */
[----:B------:R-:W-:Y:S02]  /*1d90*/  LOP3.LUT P2, RZ, R21, 0xf, R20, 0xc8, !PT ;  /* 0x0000000f15ff7812 */ /* 0x000fe4000784c814 */
[----:B------:R-:W-:Y:S02]  /*1da0*/  LEA R21, R22, UR4, 0x2 ;  /* 0x0000000416157c11 */ /* 0x000fe4000f8e10ff */
[----:B------:R-:W-:-:S03]  /*1db0*/  IADD3 R19, PT, PT, R23, 0x30, RZ ;  /* 0x0000003017137810 */ /* 0x000fc60007ffe0ff */
[----:B------:R-:W-:Y:S01]  /*1dc0*/  @!PT LDS RZ, [RZ] ;  /* 0x00000000fffff984 */ /* 0x000fe20000000800 */
[----:B------:R-:W-:Y:S01]  /*1dd0*/  @!PT LDS RZ, [RZ] ;  /* 0x00000000fffff984 */ /* 0x000fe20000000800 */
[----:B------:R-:W-:Y:S01]  /*1de0*/  @!PT LDS RZ, [RZ] ;  /* 0x00000000fffff984 */ /* 0x000fe20000000800 */
[----:B------:R1:W-:Y:S01]  /*1df0*/  @!P1 LDGSTS.E.BYPASS.128 [R21], desc[UR18][R16.64] ;  /* 0x0000000010159fae */ /* 0x0003e2000b981812 */
[----:B------:R-:W-:-:S03]  /*1e00*/  LOP3.LUT P4, RZ, R19, 0xf, R18, 0xc8, !PT ;  /* 0x0000000f13ff7812 */ /* 0x000fc6000788c812 */
[----:B------:R1:W-:Y:S01]  /*1e10*/  @P1 LDGSTS.E [R21], desc[UR18][R16.64] ;  /* 0x0000000010151fae */ /* 0x0003e2000b9a1012 */
[----:B------:R-:W-:-:S03]  /*1e20*/  @P3 IMAD.MOV.U32 R19, RZ, RZ, R21 ;  /* 0x000000ffff133224 */ /* 0x000fc600078e0015 */
[----:B------:R1:W-:Y:S04]  /*1e30*/  @P1 LDGSTS.E [R21+0x4], desc[UR18][R16.64+0x4] ;  /* 0x0000400410151fae */ /* 0x0003e8000b9a1012 */
[----:B------:R1:W-:Y:S04]  /*1e40*/  @P1 LDGSTS.E [R21+0x8], desc[UR18][R16.64+0x8] ;  /* 0x0000800810151fae */ /* 0x0003e8000b9a1012 */
[----:B------:R1:W-:Y:S01]  /*1e50*/  @P1 LDGSTS.E [R21+0xc], desc[UR18][R16.64+0xc] ;  /* 0x0000c00c10151fae */ /* 0x0003e2000b9a1012 */
[----:B------:R-:W-:-:S03]  /*1e60*/  ISETP.NE.AND P1, PT, R13, R24, PT ;  /* 0x000000180d00720c */ /* 0x000fc60003f25270 */
        /* <DEDUP_REMOVED lines=9> */
[----:B------:R-:W-:-:S05]  /*1f00*/  @!P3 IMAD.MOV.U32 R19, RZ, RZ, R21 ;  /* 0x000000ffff13b224 */ /* 0x000fca00078e0015 */
[----:B------:R1:W-:Y:S04]  /*1f10*/  @!P3 LDGSTS.E.BYPASS.128 [R19+0x20], desc[UR18][R16.64+0x20] ;  /* 0x000200201013bfae */ /* 0x0003e8000b981812 */
[----:B------:R1:W-:Y:S04]  /*1f20*/  @P4 LDGSTS.E [R19+0x30], desc[UR18][R16.64+0x30] ;  /* 0x0003003010134fae */ /* 0x0003e8000b9a1012 */
[----:B------:R1:W-:Y:S04]  /*1f30*/  @P4 LDGSTS.E [R19+0x34], desc[UR18][R16.64+0x34] ;  /* 0x0003403410134fae */ /* 0x0003e8000b9a1012 */
[----:B------:R1:W-:Y:S04]  /*1f40*/  @P4 LDGSTS.E [R19+0x38], desc[UR18][R16.64+0x38] ;  /* 0x0003803810134fae */ /* 0x0003e8000b9a1012 */
[----:B------:R1:W-:Y:S04]  /*1f50*/  @P4 LDGSTS.E [R19+0x3c], desc[UR18][R16.64+0x3c] ;  /* 0x0003c03c10134fae */ /* 0x0003e8000b9a1012 */
[----:B------:R1:W-:Y:S01]  /*1f60*/  @!P4 LDGSTS.E.BYPASS.128 [R19+0x30], desc[UR18][R16.64+0x30] ;  /* 0x000300301013cfae */ /* 0x0003e2000b981812 */
[----:B------:R-:W-:Y:S05]  /*1f70*/  @P1 BRA `(.L_x_31) ;  /* 0xfffffffc00541947 */ /* 0x000fea000383ffff */
.L_x_30:
[----:B------:R-:W-:Y:S05]  /*1f80*/  BSYNC.RECONVERGENT B1 ;  /* 0x0000000000017941 */ /* 0x000fea0003800200 */
.L_x_29:
[----:B------:R-:W-:Y:S01]  /*1f90*/  BSSY.RECONVERGENT B1, `(.L_x_28) ;  /* 0x000002f000017945 */ /* 0x000fe20003800200 */
[----:B-1----:R-:W-:-:S03]  /*1fa0*/  IMAD.MOV.U32 R19, RZ, RZ, R0 ;  /* 0x000000ffff137224 */ /* 0x002fc600078e0000 */
[----:B------:R-:W-:Y:S05]  /*1fb0*/  @!P0 BRA `(.L_x_32) ;  /* 0x0000000000b08947 */ /* 0x000fea0003800000 */
[C---:B------:R-:W-:Y:S01]  /*1fc0*/  IADD3 R13, PT, PT, R0.reuse, R5, RZ ;  /* 0x00000005000d7210 */ /* 0x040fe20007ffe0ff */
[----:B------:R-:W-:-:S03]  /*1fd0*/  IMAD.WIDE.U32 R16, R0, 0x4, R14 ;  /* 0x0000000400107825 */ /* 0x000fc600078e000e */
[C---:B------:R-:W-:Y:S01]  /*1fe0*/  LEA R21, R13.reuse, UR10, 0x2 ;  /* 0x0000000a0d157c11 */ /* 0x040fe2000f8e10ff */
[----:B------:R-:W-:Y:S01]  /*1ff0*/  VIADD R19, R0, 0x4 ;  /* 0x0000000400137836 */ /* 0x000fe20000000000 */
[----:B------:R-:W-:Y:S02]  /*2000*/  LEA R13, R13, UR4, 0x2 ;  /* 0x000000040d0d7c11 */ /* 0x000fe4000f8e10ff */
[----:B------:R-:W-:-:S13]  /*2010*/  LOP3.LUT P0, RZ, R21, 0xf, R16, 0xc8, !PT ;  /* 0x0000000f15ff7812 */ /* 0x000fda000780c810 */
        /* <DEDUP_REMOVED lines=8> */
[----:B------:R-:W-:-:S13]  /*20a0*/  ISETP.NE.AND P0, PT, R12, 0x1, PT ;  /* 0x000000010c00780c */ /* 0x000fda0003f05270 */
[----:B-1----:R-:W-:Y:S05]  /*20b0*/  @!P0 BRA `(.L_x_32) ;  /* 0x0000000000708947 */ /* 0x002fea0003800000 */
[----:B------:R-:W-:Y:S01]  /*20c0*/  VIADD R18, R21, 0x10 ;  /* 0x0000001015127836 */ /* 0x000fe20000000000 */
[----:B------:R-:W-:Y:S01]  /*20d0*/  IADD3 R13, PT, PT, R16, 0x10, RZ ;  /* 0x00000010100d7810 */ /* 0x000fe20007ffe0ff */
[----:B------:R-:W-:-:S03]  /*20e0*/  VIADD R19, R0, 0x8 ;  /* 0x0000000800137836 */ /* 0x000fc60000000000 */
[----:B------:R-:W-:Y:S01]  /*20f0*/  LOP3.LUT P0, RZ, R18, 0xf, R13, 0xc8, !PT ;  /* 0x0000000f12ff7812 */ /* 0x000fe2000780c80d */
[----:B------:R-:W-:-:S05]  /*2100*/  IMAD.IADD R13, R0, 0x1, R5 ;  /* 0x00000001000d7824 */ /* 0x000fca00078e0205 */
[----:B------:R-:W-:-:S07]  /*2110*/  LEA R13, R13, UR4, 0x2 ;  /* 0x000000040d0d7c11 */ /* 0x000fce000f8e10ff */
[----:B------:R-:W-:Y:S01]  /*2120*/  @!PT LDS RZ, [RZ] ;  /* 0x00000000fffff984 */ /* 0x000fe20000000800 */
[----:B------:R-:W-:Y:S01]  /*2130*/  @!PT LDS RZ, [RZ] ;  /* 0x00000000fffff984 */ /* 0x000fe20000000800 */
[----:B------:R-:W-:Y:S01]  /*2140*/  @!PT LDS RZ, [RZ] ;  /* 0x00000000fffff984 */ /* 0x000fe20000000800 */
[----:B------:R1:W-:Y:S04]  /*2150*/  @P0 LDGSTS.E [R13+0x10], desc[UR18][R16.64+0x10] ;  /* 0x00010010100d0fae */ /* 0x0003e8000b9a1012 */
[----:B------:R1:W-:Y:S04]  /*2160*/  @P0 LDGSTS.E [R13+0x14], desc[UR18][R16.64+0x14] ;  /* 0x00014014100d0fae */ /* 0x0003e8000b9a1012 */
[----:B------:R1:W-:Y:S04]  /*2170*/  @P0 LDGSTS.E [R13+0x18], desc[UR18][R16.64+0x18] ;  /* 0x00018018100d0fae */ /* 0x0003e8000b9a1012 */
[----:B------:R1:W-:Y:S04]  /*2180*/  @P0 LDGSTS.E [R13+0x1c], desc[UR18][R16.64+0x1c] ;  /* 0x0001c01c100d0fae */ /* 0x0003e8000b9a1012 */
[----:B------:R1:W-:Y:S01]  /*2190*/  @!P0 LDGSTS.E.BYPASS.128 [R13+0x10], desc[UR18][R16.64+0x10] ;  /* 0x00010010100d8fae */ /* 0x0003e2000b981812 */
[----:B------:R-:W-:-:S13]  /*21a0*/  ISETP.NE.AND P0, PT, R12, 0x2, PT ;  /* 0x000000020c00780c */ /* 0x000fda0003f05270 */
[----:B-1----:R-:W-:Y:S05]  /*21b0*/  @!P0 BRA `(.L_x_32) ;  /* 0x0000000000308947 */ /* 0x002fea0003800000 */
[----:B------:R-:W-:Y:S01]  /*21c0*/  VIADD R18, R16, 0x20 ;  /* 0x0000002010127836 */ /* 0x000fe20000000000 */
[----:B------:R-:W-:-:S04]  /*21d0*/  IADD3 R19, PT, PT, R21, 0x20, RZ ;  /* 0x0000002015137810 */ /* 0x000fc80007ffe0ff */
[----:B------:R-:W-:Y:S01]  /*21e0*/  LOP3.LUT P0, RZ, R19, 0xf, R18, 0xc8, !PT ;  /* 0x0000000f13ff7812 */ /* 0x000fe2000780c812 */
[----:B------:R-:W-:-:S12]  /*21f0*/  VIADD R19, R0, 0xc ;  /* 0x0000000c00137836 */ /* 0x000fd80000000000 */
[----:B------:R-:W-:Y:S01]  /*2200*/  @!PT LDS RZ, [RZ] ;  /* 0x00000000fffff984 */ /* 0x000fe20000000800 */
[----:B------:R-:W-:Y:S01]  /*2210*/  @!PT LDS RZ, [RZ] ;  /* 0x00000000fffff984 */ /* 0x000fe20000000800 */
[----:B------:R-:W-:Y:S01]  /*2220*/  @!PT LDS RZ, [RZ] ;  /* 0x00000000fffff984 */ /* 0x000fe20000000800 */
[----:B------:R1:W-:Y:S04]  /*2230*/  @P0 LDGSTS.E [R13+0x20], desc[UR18][R16.64+0x20] ;  /* 0x00020020100d0fae */ /* 0x0003e8000b9a1012 */
[----:B------:R1:W-:Y:S04]  /*2240*/  @P0 LDGSTS.E [R13+0x24], desc[UR18][R16.64+0x24] ;  /* 0x00024024100d0fae */ /* 0x0003e8000b9a1012 */
[----:B------:R1:W-:Y:S04]  /*2250*/  @P0 LDGSTS.E [R13+0x28], desc[UR18][R16.64+0x28] ;  /* 0x00028028100d0fae */ /* 0x0003e8000b9a1012 */
[----:B------:R1:W-:Y:S04]  /*2260*/  @P0 LDGSTS.E [R13+0x2c], desc[UR18][R16.64+0x2c] ;  /* 0x0002c02c100d0fae */ /* 0x0003e8000b9a1012 */
[----:B------:R1:W-:Y:S02]  /*2270*/  @!P0 LDGSTS.E.BYPASS.128 [R13+0x20], desc[UR18][R16.64+0x20] ;  /* 0x00020020100d8fae */ /* 0x0003e4000b981812 */
.L_x_32:
[----:B------:R-:W-:Y:S05]  /*2280*/  BSYNC.RECONVERGENT B1 ;  /* 0x0000000000017941 */ /* 0x000fea0003800200 */
.L_x_28:
[----:B------:R-:W2:Y:S02]  /*2290*/  LDC R0, c[0x0][0x39c] ;  /* 0x0000e700ff007b82 */ /* 0x000ea40000000800 */
[----:B--2---:R-:W-:-:S13]  /*22a0*/  ISETP.GE.AND P0, PT, R19, R0, PT ;  /* 0x000000001300720c */ /* 0x004fda0003f06270 */
[----:B------:R-:W-:Y:S05]  /*22b0*/  @P0 BRA `(.L_x_22) ;  /* 0x0000000400c40947 */ /* 0x000fea0003800000 */
[----:B-1----:R-:W-:Y:S01]  /*22c0*/  IADD3 R13, PT, PT, -R19, R0, RZ ;  /* 0x00000000130d7210 */ /* 0x002fe20007ffe1ff */
[----:B------:R-:W-:Y:S03]  /*22d0*/  BSSY.RECONVERGENT B1, `(.L_x_33) ;  /* 0x000001a000017945 */ /* 0x000fe60003800200 */
[----:B------:R-:W-:Y:S01]  /*22e0*/  LOP3.LUT P0, R18, R13, 0x3, RZ, 0xc0, !PT ;  /* 0x000000030d127812 */ /* 0x000fe2000780c0ff */
[----:B------:R-:W-:-:S12]  /*22f0*/  IMAD.MOV.U32 R13, RZ, RZ, R19 ;  /* 0x000000ffff0d7224 */ /* 0x000fd800078e0013 */
[----:B------:R-:W-:Y:S05]  /*2300*/  @!P0 BRA `(.L_x_34) ;  /* 0x0000000000588947 */ /* 0x000fea0003800000 */
[----:B------:R-:W-:Y:S01]  /*2310*/  IMAD.IADD R13, R4, 0x1, R19 ;  /* 0x00000001040d7824 */ /* 0x000fe200078e0213 */
[----:B------:R-:W-:Y:S01]  /*2320*/  ISETP.NE.AND P0, PT, R18, 0x1, PT ;  /* 0x000000011200780c */ /* 0x000fe20003f05270 */
[----:B------:R-:W-:-:S03]  /*2330*/  IMAD.WIDE.U32 R16, R19, 0x4, R14 ;  /* 0x0000000413107825 */ /* 0x000fc600078e000e */
[----:B------:R-:W-:Y:S02]  /*2340*/  LEA R21, R13, UR4, 0x2 ;  /* 0x000000040d157c11 */ /* 0x000fe4000f8e10ff */
[----:B------:R-:W-:-:S03]  /*2350*/  IADD3 R13, PT, PT, R19, 0x1, RZ ;  /* 0x00000001130d7810 */ /* 0x000fc60007ffe0ff */
[----:B------:R-:W-:Y:S01]  /*2360*/  @!PT LDS RZ, [RZ] ;  /* 0x00000000fffff984 */ /* 0x000fe20000000800 */
[----:B------:R-:W-:Y:S01]  /*2370*/  @!PT LDS RZ, [RZ] ;  /* 0x00000000fffff984 */ /* 0x000fe20000000800 */
[----:B------:R-:W-:Y:S01]  /*2380*/  @!PT LDS RZ, [RZ] ;  /* 0x00000000fffff984 */ /* 0x000fe20000000800 */
[----:B------:R1:W-:Y:S04]  /*2390*/  LDGSTS.E [R21], desc[UR18][R16.64] ;  /* 0x0000000010157fae */ /* 0x0003e8000b9a1012 */
[----:B------:R-:W-:Y:S05]  /*23a0*/  @!P0 BRA `(.L_x_34) ;  /* 0x0000000000308947 */ /* 0x000fea0003800000 */
[----:B------:R-:W-:Y:S01]  /*23b0*/  @!PT LDS RZ, [RZ] ;  /* 0x00000000fffff984 */ /* 0x000fe20000000800 */
[----:B------:R-:W-:Y:S01]  /*23c0*/  @!PT LDS RZ, [RZ] ;  /* 0x00000000fffff984 */ /* 0x000fe20000000800 */
[----:B------:R-:W-:Y:S01]  /*23d0*/  @!PT LDS RZ, [RZ] ;  /* 0x00000000fffff984 */ /* 0x000fe20000000800 */
[----:B------:R2:W-:Y:S01]  /*23e0*/  LDGSTS.E [R21+0x4], desc[UR18][R16.64+0x4] ;  /* 0x0000400410157fae */ /* 0x0005e2000b9a1012 */
[----:B------:R-:W-:Y:S01]  /*23f0*/  ISETP.NE.AND P0, PT, R18, 0x2, PT ;  /* 0x000000021200780c */ /* 0x000fe20003f05270 */
[----:B------:R-:W-:-:S12]  /*2400*/  VIADD R13, R19, 0x2 ;  /* 0x00000002130d7836 */ /* 0x000fd80000000000 */
[----:B--2---:R-:W-:Y:S05]  /*2410*/  @!P0 BRA `(.L_x_34) ;  /* 0x0000000000148947 */ /* 0x004fea0003800000 */
[----:B------:R-:W-:Y:S01]  /*2420*/  @!PT LDS RZ, [RZ] ;  /* 0x00000000fffff984 */ /* 0x000fe20000000800 */
[----:B------:R-:W-:Y:S01]  /*2430*/  @!PT LDS RZ, [RZ] ;  /* 0x00000000fffff984 */ /* 0x000fe20000000800 */
[----:B------:R-:W-:Y:S01]  /*2440*/  @!PT LDS RZ, [RZ] ;  /* 0x00000000fffff984 */ /* 0x000fe20000000800 */
[----:B------:R2:W-:Y:S01]  /*2450*/  LDGSTS.E [R21+0x8], desc[UR18][R16.64+0x8] ;  /* 0x0000800810157fae */ /* 0x0005e2000b9a1012 */
[----:B------:R-:W-:-:S07]  /*2460*/  VIADD R13, R19, 0x3 ;  /* 0x00000003130d7836 */ /* 0x000fce0000000000 */
.L_x_34:
[----:B------:R-:W-:Y:S05]  /*2470*/  BSYNC.RECONVERGENT B1 ;  /* 0x0000000000017941 */ /* 0x000fea0003800200 */
.L_x_33:
[----:B-12---:R-:W-:-:S04]  /*2480*/  IADD3 R16, PT, PT, R19, -R0, RZ ;  /* 0x8000000013107210 */ /* 0x006fc80007ffe0ff */
[----:B------:R-:W-:-:S13]  /*2490*/  ISETP.GT.U32.AND P0, PT, R16, -0x4, PT ;  /* 0xfffffffc1000780c */ /* 0x000fda0003f04070 */
[----:B------:R-:W-:Y:S05]  /*24a0*/  @P0 BRA `(.L_x_22) ;  /* 0x0000000400480947 */ /* 0x000fea0003800000 */
[----:B------:R-:W-:Y:S01]  /*24b0*/  ISETP.GE.AND P0, PT, R13, R0, PT ;  /* 0x000000000d00720c */ /* 0x000fe20003f06270 */
[----:B------:R-:W-:-:S12]  /*24c0*/  BSSY.RELIABLE B1, `(.L_x_35) ;  /* 0x0000043000017945 */ /* 0x000fd80003800100 */
[----:B------:R-:W-:Y:S05]  /*24d0*/  @P0 BRA `(.L_x_36) ;  /* 0x0000000400040947 */ /* 0x000fea0003800000 */
[----:B------:R-:W-:Y:S01]  /*24e0*/  IMAD.IADD R16, R0, 0x1, -R13 ;  /* 0x0000000100107824 */ /* 0x000fe200078e0a0d */
[----:B------:R-:W-:Y:S01]  /*24f0*/  BSSY.RECONVERGENT B2, `(.L_x_37) ;  /* 0x0000025000027945 */ /* 0x000fe20003800200 */
[----:B------:R-:W-:-:S03]  /*2500*/  PLOP3.LUT P0, PT, PT, PT, PT, 0x80, 0x8 ;  /* 0x000000000008781c */ /* 0x000fc60003f0f070 */
[----:B------:R-:W-:-:S13]  /*2510*/  ISETP.GT.AND P1, PT, R16, 0xc, PT ;  /* 0x0000000c1000780c */ /* 0x000fda0003f24270 */
[----:B------:R-:W-:Y:S05]  /*2520*/  @!P1 BRA `(.L_x_38) ;  /* 0x0000000000849947 */ /* 0x000fea0003800000 */
[----:B------:R-:W-:Y:S01]  /*2530*/  PLOP3.LUT P0, PT, PT, PT, PT, 0x8, 0x80 ;  /* 0x000000000080781c */ /* 0x000fe20003f0e170 */
[----:B------:R-:W-:-:S12]  /*2540*/  VIADD R24, R0, 0xfffffff4 ;  /* 0xfffffff400187836 */ /* 0x000fd80000000000 */
.L_x_39:
[----:B-1----:R-:W-:Y:S01]  /*2550*/  IADD3 R16, PT, PT, R4, R13, RZ ;  /* 0x0000000d04107210 */ /* 0x002fe20007ffe0ff */
[C---:B------:R-:W-:Y:S01]  /*2560*/  VIADD R21, R13.reuse, 0x4 ;  /* 0x000000040d157836 */ /* 0x040fe20000000000 */
[C---:B------:R-:W-:Y:S01]  /*2570*/  IADD3 R17, PT, PT, R13.reuse, 0xc, RZ ;  /* 0x0000000c0d117810 */ /* 0x040fe20007ffe0ff */
[----:B------:R-:W-:Y:S01]  /*2580*/  IMAD.WIDE.U32 R22, R13, 0x4, R14 ;  /* 0x000000040d167825 */ /* 0x000fe200078e000e */
[----:B------:R-:W-:-:S03]  /*2590*/  LEA R25, R16, UR4, 0x2 ;  /* 0x0000000410197c11 */ /* 0x000fc6000f8e10ff */
[----:B------:R-:W-:Y:S02]  /*25a0*/  VIADD R19, R13, 0x8 ;  /* 0x000000080d137836 */ /* 0x000fe40000000000 */
[--C-:B------:R-:W-:Y:S01]  /*25b0*/  IMAD.WIDE.U32 R20, R21, 0x4, R14.reuse ;  /* 0x0000000415147825 */ /* 0x100fe200078e000e */
[----:B------:R-:W-:Y:S01]  /*25c0*/  @!PT LDS RZ, [RZ] ;  /* 0x00000000fffff984 */ /* 0x000fe20000000800 */
[----:B------:R-:W-:Y:S01]  /*25d0*/  @!PT LDS RZ, [RZ] ;  /* 0x00000000fffff984 */ /* 0x000fe20000000800 */
[----:B------:R-:W-:Y:S01]  /*25e0*/  @!PT LDS RZ, [RZ] ;  /* 0x00000000fffff984 */ /* 0x000fe20000000800 */
[----:B------:R1:W-:Y:S03]  /*25f0*/  LDGSTS.E [R25], desc[UR18][R22.64] ;  /* 0x0000000016197fae */ /* 0x0003e6000b9a1012 */
[--C-:B------:R-:W-:Y:S01]  /*2600*/  IMAD.WIDE.U32 R18, R19, 0x4, R14.reuse ;  /* 0x0000000413127825 */ /* 0x100fe200078e000e */
[----:B------:R1:W-:Y:S03]  /*2610*/  LDGSTS.E [R25+0x4], desc[UR18][R22.64+0x4] ;  /* 0x0000400416197fae */ /* 0x0003e6000b9a1012 */
[----:B------:R-:W-:Y:S01]  /*2620*/  IMAD.WIDE.U32 R16, R17, 0x4, R14 ;  /* 0x0000000411107825 */ /* 0x000fe200078e000e */
[----:B------:R1:W-:Y:S03]  /*2630*/  LDGSTS.E [R25+0x8], desc[UR18][R22.64+0x8] ;  /* 0x0000800816197fae */ /* 0x0003e6000b9a1012 */
[----:B------:R-:W-:Y:S01]  /*2640*/  VIADD R13, R13, 0x10 ;  /* 0x000000100d0d7836 */ /* 0x000fe20000000000 */
[----:B------:R1:W-:Y:S04]  /*2650*/  LDGSTS.E [R25+0xc], desc[UR18][R22.64+0xc] ;  /* 0x0000c00c16197fae */ /* 0x0003e8000b9a1012 */
[----:B------:R1:W-:Y:S01]  /*2660*/  LDGSTS.E [R25+0x10], desc[UR18][R20.64] ;  /* 0x0001000014197fae */ /* 0x0003e2000b9a1012 */
[----:B------:R-:W-:-:S03]  /*2670*/  ISETP.GE.AND P1, PT, R13, R24, PT ;  /* 0x000000180d00720c */ /* 0x000fc60003f26270 */
[----:B------:R1:W-:Y:S04]  /*2680*/  LDGSTS.E [R25+0x14], desc[UR18][R20.64+0x4] ;  /* 0x0001400414197fae */ /* 0x0003e8000b9a1012 */
        /* <DEDUP_REMOVED lines=9> */
[----:B------:R1:W-:Y:S01]  /*2720*/  LDGSTS.E [R25+0x3c], desc[UR18][R16.64+0xc] ;  /* 0x0003c00c10197fae */ /* 0x0003e2000b9a1012 */
[----:B------:R-:W-:Y:S05]  /*2730*/  @!P1 BRA `(.L_x_39) ;  /* 0xfffffffc00849947 */ /* 0x000fea000383ffff */
.L_x_38:
[----:B------:R-:W-:Y:S05]  /*2740*/  BSYNC.RECONVERGENT B2 ;  /* 0x0000000000027941 */ /* 0x000fea0003800200 */
.L_x_37:
[----:B-1----:R-:W-:Y:S01]  /*2750*/  IMAD.IADD R16, R0, 0x1, -R13 ;  /* 0x0000000100107824 */ /* 0x002fe200078e0a0d */
[----:B------:R-:W-:Y:S04]  /*2760*/  BSSY.RECONVERGENT B2, `(.L_x_40) ;  /* 0x0000015000027945 */ /* 0x000fe80003800200 */
[----:B------:R-:W-:-:S13]  /*2770*/  ISETP.GT.AND P1, PT, R16, 0x4, PT ;  /* 0x000000041000780c */ /* 0x000fda0003f24270 */
[----:B------:R-:W-:Y:S05]  /*2780*/  @!P1 BRA `(.L_x_41) ;  /* 0x0000000000489947 */ /* 0x000fea0003800000 */
[----:B------:R-:W-:Y:S01]  /*2790*/  IADD3 R16, PT, PT, R4, R13, RZ ;  /* 0x0000000d04107210 */ /* 0x000fe20007ffe0ff */
[C---:B------:R-:W-:Y:S01]  /*27a0*/  VIADD R17, R13.reuse, 0x4 ;  /* 0x000000040d117836 */ /* 0x040fe20000000000 */
[----:B------:R-:W-:Y:S01]  /*27b0*/  PLOP3.LUT P0, PT, PT, PT, PT, 0x8, 0x80 ;  /* 0x000000000080781c */ /* 0x000fe20003f0e170 */
[----:B------:R-:W-:Y:S01]  /*27c0*/  IMAD.WIDE.U32 R18, R13, 0x4, R14 ;  /* 0x000000040d127825 */ /* 0x000fe200078e000e */
[----:B------:R-:W-:-:S03]  /*27d0*/  LEA R21, R16, UR4, 0x2 ;  /* 0x0000000410157c11 */ /* 0x000fc6000f8e10ff */
[----:B------:R-:W-:Y:S02]  /*27e0*/  IMAD.WIDE.U32 R16, R17, 0x4, R14 ;  /* 0x0000000411107825 */ /* 0x000fe400078e000e */
[----:B------:R-:W-:Y:S01]  /*27f0*/  @!PT LDS RZ, [RZ] ;  /* 0x00000000fffff984 */ /* 0x000fe20000000800 */
[----:B------:R-:W-:Y:S01]  /*2800*/  @!PT LDS RZ, [RZ] ;  /* 0x00000000fffff984 */ /* 0x000fe20000000800 */
[----:B------:R-:W-:Y:S01]  /*2810*/  @!PT LDS RZ, [RZ] ;  /* 0x00000000fffff984 */ /* 0x000fe20000000800 */
[----:B------:R1:W-:Y:S02]  /*2820*/  LDGSTS.E [R21], desc[UR18][R18.64] ;  /* 0x0000000012157fae */ /* 0x0003e4000b9a1012 */
[----:B------:R-:W-:Y:S02]  /*2830*/  VIADD R13, R13, 0x8 ;  /* 0x000000080d0d7836 */ /* 0x000fe40000000000 */
[----:B------:R1:W-:Y:S04]  /*2840*/  LDGSTS.E [R21+0x4], desc[UR18][R18.64+0x4] ;  /* 0x0000400412157fae */ /* 0x0003e8000b9a1012 */
[----:B------:R1:W-:Y:S04]  /*2850*/  LDGSTS.E [R21+0x8], desc[UR18][R18.64+0x8] ;  /* 0x0000800812157fae */ /* 0x0003e8000b9a1012 */
[----:B------:R1:W-:Y:S04]  /*2860*/  LDGSTS.E [R21+0xc], desc[UR18][R18.64+0xc] ;  /* 0x0000c00c12157fae */ /* 0x0003e8000b9a1012 */
[----:B------:R1:W-:Y:S04]  /*2870*/  LDGSTS.E [R21+0x10], desc[UR18][R16.64] ;  /* 0x0001000010157fae */ /* 0x0003e8000b9a1012 */
[----:B------:R1:W-:Y:S04]  /*2880*/  LDGSTS.E [R21+0x14], desc[UR18][R16.64+0x4] ;  /* 0x0001400410157fae */ /* 0x0003e8000b9a1012 */
[----:B------:R1:W-:Y:S04]  /*2890*/  LDGSTS.E [R21+0x18], desc[UR18][R16.64+0x8] ;  /* 0x0001800810157fae */ /* 0x0003e8000b9a1012 */
[----:B------:R1:W-:Y:S02]  /*28a0*/  LDGSTS.E [R21+0x1c], desc[UR18][R16.64+0xc] ;  /* 0x0001c00c10157fae */ /* 0x0003e4000b9a1012 */
.L_x_41:
[----:B------:R-:W-:Y:S05]  /*28b0*/  BSYNC.RECONVERGENT B2 ;  /* 0x0000000000027941 */ /* 0x000fea0003800200 */
.L_x_40:
[----:B------:R-:W-:-:S13]  /*28c0*/  ISETP.EQ.AND P1, PT, R13, R0, PT ;  /* 0x000000000d00720c */ /* 0x000fda0003f22270 */
[----:B------:R-:W-:Y:S05]  /*28d0*/  @!P0 BREAK.RELIABLE P1, B1 ;  /* 0x0000000000018942 */ /* 0x000fea0000800100 */
[----:B------:R-:W-:Y:S05]  /*28e0*/  @!P0 BRA P1, `(.L_x_22) ;  /* 0x0000000000388947 */ /* 0x000fea0000800000 */
.L_x_36:
[----:B------:R-:W-:Y:S05]  /*28f0*/  BSYNC.RELIABLE B1 ;  /* 0x0000000000017941 */ /* 0x000fea0003800100 */
.L_x_35:
[----:B-1----:R-:W-:Y:S01]  /*2900*/  IADD3 R18, PT, PT, R4, R13, RZ ;  /* 0x0000000d04127210 */ /* 0x002fe20007ffe0ff */
[----:B------:R-:W-:-:S03]  /*2910*/  IMAD.WIDE.U32 R16, R13, 0x4, R14 ;  /* 0x000000040d107825 */ /* 0x000fc600078e000e */
[----:B------:R-:W-:Y:S01]  /*2920*/  LEA R19, R18, UR4, 0x2 ;  /* 0x0000000412137c11 */ /* 0x000fe2000f8e10ff */
[----:B------:R-:W-:-:S04]  /*2930*/  VIADD R13, R13, 0x4 ;  /* 0x000000040d0d7836 */ /* 0x000fc80000000000 */
[----:B------:R-:W-:Y:S01]  /*2940*/  @!PT LDS RZ, [RZ] ;  /* 0x00000000fffff984 */ /* 0x000fe20000000800 */
[----:B------:R-:W-:Y:S01]  /*2950*/  @!PT LDS RZ, [RZ] ;  /* 0x00000000fffff984 */ /* 0x000fe20000000800 */
[----:B------:R-:W-:Y:S01]  /*2960*/  @!PT LDS RZ, [RZ] ;  /* 0x00000000fffff984 */ /* 0x000fe20000000800 */
[----:B------:R1:W-:Y:S01]  /*2970*/  LDGSTS.E [R19], desc[UR18][R16.64] ;  /* 0x0000000010137fae */ /* 0x0003e2000b9a1012 */
[----:B------:R-:W-:-:S03]  /*2980*/  ISETP.NE.AND P0, PT, R13, R0, PT ;  /* 0x000000000d00720c */ /* 0x000fc60003f05270 */
[----:B------:R1:W-:Y:S04]  /*2990*/  LDGSTS.E [R19+0x4], desc[UR18][R16.64+0x4] ;  /* 0x0000400410137fae */ /* 0x0003e8000b9a1012 */
[----:B------:R1:W-:Y:S04]  /*29a0*/  LDGSTS.E [R19+0x8], desc[UR18][R16.64+0x8] ;  /* 0x0000800810137fae */ /* 0x0003e8000b9a1012 */
[----:B------:R1:W-:Y:S02]  /*29b0*/  LDGSTS.E [R19+0xc], desc[UR18][R16.64+0xc] ;  /* 0x0000c00c10137fae */ /* 0x0003e4000b9a1012 */
[----:B------:R-:W-:Y:S05]  /*29c0*/  @P0 BRA `(.L_x_35) ;  /* 0xfffffffc00cc0947 */ /* 0x000fea000383ffff */
.L_x_22:
[----:B------:R-:W-:Y:S05]  /*29d0*/  BSYNC.RECONVERGENT B0 ;  /* 0x0000000000007941 */ /* 0x000fea0003800200 */
.L_x_20:
[----:B------:R-:W-:Y:S05]  /*29e0*/  WARPSYNC.ALL ;  /* 0x0000000000007948 */ /* 0x000fea0003800000 */
[----:B------:R-:W0:Y:S02]  /*29f0*/  LDGDEPBAR ;  /* 0x00000000000079af */ /* 0x000e240000000000 */
.L_x_19:
[----:B------:R-:W5:Y:S01]  /*2a00*/  LDCU UR4, c[0x0][0x3a0] ;  /* 0x00007400ff0477ac */ /* 0x000f620008000800 */
[----:B-1----:R-:W-:Y:S01]  /*2a10*/  VIADD R13, R2, UR13 ;  /* 0x0000000d020d7c36 */ /* 0x002fe20008000000 */
[----:B------:R-:W-:Y:S04]  /*2a20*/  BSSY.RECONVERGENT B0, `(.L_x_42) ;  /* 0x00005cb000007945 */ /* 0x000fe80003800200 */
[----:B-----5:R-:W-:-:S13]  /*2a30*/  ISETP.GE.AND P0, PT, R13, UR4, PT ;  /* 0x000000040d007c0c */ /* 0x020fda000bf06270 */
[----:B------:R-:W-:Y:S05]  /*2a40*/  @P0 BRA `(.L_x_43) ;  /* 0x0000005c00200947 */ /* 0x000fea0003800000 */
[----:B------:R-:W1:Y:S01]  /*2a50*/  LDCU UR4, c[0x0][0x398] ;  /* 0x00007300ff0477ac */ /* 0x000e620008000800 */
[----:B------:R-:W-:Y:S01]  /*2a60*/  HFMA2 R16, -RZ, RZ, 0, 0 ;  /* 0x00000000ff107431 */ /* 0x000fe200000001ff */
[----:B-1----:R-:W-:-:S09]  /*2a70*/  UISETP.GE.AND UP1, UPT, UR4, 0x1, UPT ;  /* 0x000000010400788c */ /* 0x002fd2000bf26270 */
[----:B------:R-:W-:Y:S05]  /*2a80*/  BRA.U !UP1, `(.L_x_44) ;  /* 0x0000005909ec7547 */ /* 0x000fea000b800000 */
[----:B------:R-:W1:Y:S01]  /*2a90*/  LDCU UR4, c[0x0][0x398] ;  /* 0x00007300ff0477ac */ /* 0x000e620008000800 */
[----:B------:R-:W-:Y:S02]  /*2aa0*/  IMAD.MOV.U32 R16, RZ, RZ, RZ ;  /* 0x000000ffff107224 */ /* 0x000fe400078e00ff */
[----:B-1----:R-:W-:-:S07]  /*2ab0*/  IMAD.U32 R17, RZ, RZ, UR4 ;  /* 0x00000004ff117e24 */ /* 0x002fce000f8e00ff */
.L_x_118:
[----:B-123--:R-:W1:Y:S01]  /*2ac0*/  LDC.64 R14, c[0x0][0x380] ;  /* 0x0000e000ff0e7b82 */ /* 0x00ee620000000a00 */
[----:B------:R-:W-:Y:S01]  /*2ad0*/  MOV R18, R17 ;  /* 0x0000001100127202 */ /* 0x000fe20000000f00 */
[----:B------:R-:W-:-:S04]  /*2ae0*/  VIADD R17, R17, 0xffffffff ;  /* 0xffffffff11117836 */ /* 0x000fc80000000000 */
[----:B-1----:R-:W-:-:S05]  /*2af0*/  IMAD.WIDE.U32 R14, R17, 0x4, R14 ;  /* 0x00000004110e7825 */ /* 0x002fca00078e000e */
[----:B------:R-:W2:Y:S01]  /*2b00*/  LDG.E.CONSTANT R21, desc[UR18][R14.64] ;  /* 0x000000120e157981 */ /* 0x000ea2000c1e9900 */
[----:B------:R-:W-:Y:S01]  /*2b10*/  PLOP3.LUT P0, PT, PT, PT, PT, 0x80, 0x8 ;  /* 0x000000000008781c */ /* 0x000fe20003f0f070 */
[----:B--2345:R-:W-:-:S05]  /*2b20*/  VIADD R0, R21, 0xfffffff6 ;  /* 0xfffffff615007836 */ /* 0x03cfca0000000000 */
[----:B------:R-:W-:-:S13]  /*2b30*/  ISETP.GE.U32.AND P1, PT, R0, 0xf, PT ;  /* 0x0000000f0000780c */ /* 0x000fda0003f26070 */
[----:B------:R-:W-:Y:S05]  /*2b40*/  @!P1 BRA `(.L_x_45) ;  /* 0x0000000000309947 */ /* 0x000fea0003800000 */
[----:B------:R-:W-:-:S13]  /*2b50*/  ISETP.NE.AND P0, PT, R21, -0x1, PT ;  /* 0xffffffff1500780c */ /* 0x000fda0003f05270 */
[----:B------:R-:W-:Y:S05]  /*2b60*/  @!P0 BRA `(.L_x_46) ;  /* 0x0000005800748947 */ /* 0x000fea0003800000 */
[----:B------:R-:W-:-:S13]  /*2b70*/  ISETP.NE.AND P0, PT, R21, RZ, PT ;  /* 0x000000ff1500720c */ /* 0x000fda0003f05270 */
[----:B------:R-:W-:Y:S05]  /*2b80*/  @P0 BRA `(.L_x_47) ;  /* 0x00000000001c0947 */ /* 0x000fea0003800000 */
[----:B------:R-:W1:Y:S02]  /*2b90*/  LDC.64 R14, c[0x0][0x388] ;  /* 0x0000e200ff0e7b82 */ /* 0x000e640000000a00 */
[----:B-1----:R-:W-:-:S06]  /*2ba0*/  IMAD.WIDE.U32 R14, R17, 0x4, R14 ;  /* 0x00000004110e7825 */ /* 0x002fcc00078e000e */
[----:B------:R-:W2:Y:S01]  /*2bb0*/  LDG.E.CONSTANT R14, desc[UR18][R14.64] ;  /* 0x000000120e0e7981 */ /* 0x000ea2000c1e9900 */
[C---:B------:R-:W-:Y:S02]  /*2bc0*/  LEA R19, R16.reuse, UR12, 0x2 ;  /* 0x0000000c10137c11 */ /* 0x040fe4000f8e10ff */
[----:B------:R-:W-:-:S03]  /*2bd0*/  IADD3 R16, PT, PT, R16, 0x1, RZ ;  /* 0x0000000110107810 */ /* 0x000fc60007ffe0ff */
[----:B--2---:R2:W-:Y:S01]  /*2be0*/  STL [R19], R14 ;  /* 0x0000000e13007387 */ /* 0x0045e20000100800 */
[----:B------:R-:W-:Y:S05]  /*2bf0*/  BRA `(.L_x_48) ;  /* 0x0000005800887947 */ /* 0x000fea0003800000 */
.L_x_47:
[----:B------:R-:W-:-:S13]  /*2c00*/  PLOP3.LUT P0, PT, PT, PT, PT, 0x8, 0x80 ;  /* 0x000000000080781c */ /* 0x000fda0003f0e170 */
.L_x_45:
[----:B------:R-:W-:Y:S02]  /*2c10*/  VIADD R0, R21, 0xffffffe7 ;  /* 0xffffffe715007836 */ /* 0x000fe40000000000 */
[----:B------:R-:W-:-:S03]  /*2c20*/  IMAD.MOV.U32 R19, RZ, RZ, RZ ;  /* 0x000000ffff137224 */ /* 0x000fc600078e00ff */
[----:B------:R-:W-:-:S13]  /*2c30*/  ISETP.GT.U32.AND P1, PT, R0, 0x2, PT ;  /* 0x000000020000780c */ /* 0x000fda0003f24070 */
[----:B------:R-:W-:Y:S05]  /*2c40*/  @!P0 BRA P1, `(.L_x_49) ;  /* 0x0000002800148947 */ /* 0x000fea0000800000 */
[----:B------:R-:W-:-:S05]  /*2c50*/  LEA R0, R16, UR12, 0x2 ;  /* 0x0000000c10007c11 */ /* 0x000fca000f8e10ff */
[----:B------:R1:W5:Y:S01]  /*2c60*/  LDL R19, [R0+-0x4] ;  /* 0xfffffc0000137983 */ /* 0x0003620000100800 */
[----:B------:R-:W-:Y:S01]  /*2c70*/  ISETP.GT.AND P0, PT, R21, 0xd, PT ;  /* 0x0000000d1500780c */ /* 0x000fe20003f04270 */
[----:B------:R-:W-:-:S12]  /*2c80*/  BSSY.RECONVERGENT B1, `(.L_x_50) ;  /* 0x000027f000017945 */ /* 0x000fd80003800200 */
[----:B-1----:R-:W-:Y:S05]  /*2c90*/  @P0 BRA `(.L_x_51) ;  /* 0x00000014004c0947 */ /* 0x002fea0003800000 */
[----:B------:R-:W-:-:S13]  /*2ca0*/  ISETP.GT.AND P0, PT, R21, 0x6, PT ;  /* 0x000000061500780c */ /* 0x000fda0003f04270 */
[----:B------:R-:W-:Y:S05]  /*2cb0*/  @P0 BRA `(.L_x_52) ;  /* 0x0000000000740947 */ /* 0x000fea0003800000 */
[----:B------:R-:W-:-:S13]  /*2cc0*/  ISETP.GT.AND P0, PT, R21, 0x3, PT ;  /* 0x000000031500780c */ /* 0x000fda0003f04270 */
[----:B------:R-:W-:Y:S05]  /*2cd0*/  @P0 BRA `(.L_x_53) ;  /* 0x0000000000300947 */ /* 0x000fea0003800000 */
[----:B------:R-:W-:-:S13]  /*2ce0*/  ISETP.NE.AND P0, PT, R21, 0x1, PT ;  /* 0x000000011500780c */ /* 0x000fda0003f05270 */
[----:B------:R-:W-:Y:S05]  /*2cf0*/  @!P0 BRA `(.L_x_54) ;  /* 0x0000000000208947 */ /* 0x000fea0003800000 */
[----:B------:R-:W-:Y:S02]  /*2d00*/  ISETP.NE.AND P0, PT, R21, 0x2, PT ;  /* 0x000000021500780c */ /* 0x000fe40003f05270 */
[----:B-----5:R-:W-:-:S11]  /*2d10*/  MOV R15, R19 ;  /* 0x00000013000f7202 */ /* 0x020fd60000000f00 */
[----:B------:R-:W-:Y:S05]  /*2d20*/  @!P0 BRA `(.L_x_55) ;  /* 0x0000002400d08947 */ /* 0x000fea0003800000 */
[----:B------:R-:W-:Y:S01]  /*2d30*/  ISETP.NE.AND P0, PT, R21, 0x3, PT ;  /* 0x000000031500780c */ /* 0x000fe20003f05270 */
[----:B------:R-:W-:-:S12]  /*2d40*/  IMAD.MOV.U32 R15, RZ, RZ, RZ ;  /* 0x000000ffff0f7224 */ /* 0x000fd800078e00ff */
[----:B------:R-:W-:Y:S05]  /*2d50*/  @P0 BRA `(.L_x_55) ;  /* 0x0000002400c40947 */ /* 0x000fea0003800000 */
[----:B------:R-:W-:Y:S01]  /*2d60*/  FMUL R15, RZ, R19 ;  /* 0x00000013ff0f7220 */ /* 0x000fe20000400000 */
[----:B------:R-:W-:Y:S06]  /*2d70*/  BRA `(.L_x_55) ;  /* 0x0000002400bc7947 */ /* 0x000fec0003800000 */
.L_x_54:
[----:B-----5:R-:W-:Y:S01]  /*2d80*/  FADD R15, RZ, R19 ;  /* 0x00000013ff0f7221 */ /* 0x020fe20000000000 */
[----:B------:R-:W-:Y:S06]  /*2d90*/  BRA `(.L_x_55) ;  /* 0x0000002400b47947 */ /* 0x000fec0003800000 */
.L_x_53:
[----:B------:R-:W-:-:S05]  /*2da0*/  IMAD.MOV.U32 R14, RZ, RZ, -0x4 ;  /* 0xfffffffcff0e7424 */ /* 0x000fca00078e00ff */
[----:B------:R-:W-:-:S04]  /*2db0*/  VIADDMNMX.U32 R14, R21, R14, 0x2, PT ;  /* 0x00000002150e7446 */ /* 0x000fc8000380000e */
[----:B------:R-:W-:-:S04]  /*2dc0*/  SHF.L.U32 R20, R14, 0x2, RZ ;  /* 0x000000020e147819 */ /* 0x000fc800000006ff */
[----:B------:R-:W1:Y:S02]  /*2dd0*/  LDC R14, c[0x2][R20] ;  /* 0x00800000140e7b82 */ /* 0x000e640000000800 */
[----:B-1----:R-:W-:-:S04]  /*2de0*/  SHF.R.S32.HI R15, RZ, 0x1f, R14 ;  /* 0x0000001fff0f7819 */ /* 0x002fc8000001140e */
.L_x_314:
[----:B------:R-:W-:Y:S05]  /*2df0*/  BRX R14 -0x2e00                                                         (*"BRANCH_TARGETS .L_x_315,.L_x_316,.L_x_317"*) ;  /* 0xffffffd00e807949 */ /* 0x000fea000383ffff */
.L_x_317:
[----:B------:R-:W-:Y:S01]  /*2e00*/  ISETP.NE.AND P0, PT, R21, 0x6, PT ;  /* 0x000000061500780c */ /* 0x000fe20003f05270 */
[----:B------:R-:W-:-:S12]  /*2e10*/  IMAD.MOV.U32 R15, RZ, RZ, RZ ;  /* 0x000000ffff0f7224 */ /* 0x000fd800078e00ff */
[----:B------:R-:W-:Y:S05]  /*2e20*/  @P0 BRA `(.L_x_55) ;  /* 0x0000002400900947 */ /* 0x000fea0003800000 */
[----:B-----5:R-:W-:Y:S01]  /*2e30*/  FMNMX R15, RZ, R19, PT ;  /* 0x00000013ff0f7209 */ /* 0x020fe20003800000 */
[----:B------:R-:W-:Y:S06]  /*2e40*/  BRA `(.L_x_55) ;  /* 0x0000002400887947 */ /* 0x000fec0003800000 */
.L_x_315:
[----:B------:R-:W-:Y:S01]  /*2e50*/  IMAD.MOV.U32 R15, RZ, RZ, 0x7fc00000 ;  /* 0x7fc00000ff0f7424 */ /* 0x000fe200078e00ff */
[----:B------:R-:W-:Y:S06]  /*2e60*/  BRA `(.L_x_55) ;  /* 0x0000002400807947 */ /* 0x000fec0003800000 */
.L_x_316:
[----:B------:R-:W-:Y:S01]  /*2e70*/  HFMA2 R15, -RZ, RZ, 1.875, 0 ;  /* 0x3f800000ff0f7431 */ /* 0x000fe200000001ff */
[----:B------:R-:W-:Y:S06]  /*2e80*/  BRA `(.L_x_55) ;  /* 0x0000002400787947 */ /* 0x000fec0003800000 */
.L_x_52:
[----:B------:R-:W-:-:S13]  /*2e90*/  ISETP.GT.AND P0, PT, R21, 0x9, PT ;  /* 0x000000091500780c */ /* 0x000fda0003f04270 */
[----:B------:R-:W-:Y:S05]  /*2ea0*/  @P0 BRA `(.L_x_56) ;  /* 0x0000000000840947 */ /* 0x000fea0003800000 */
[----:B------:R-:W-:-:S05]  /*2eb0*/  IMAD.MOV.U32 R14, RZ, RZ, -0x7 ;  /* 0xfffffff9ff0e7424 */ /* 0x000fca00078e00ff */
[----:B------:R-:W-:-:S05]  /*2ec0*/  VIADDMNMX.U32 R14, R21, R14, 0x2, PT ;  /* 0x00000002150e7446 */ /* 0x000fca000380000e */
[----:B------:R-:W-:-:S04]  /*2ed0*/  IMAD.SHL.U32 R20, R14, 0x4, RZ ;  /* 0x000000040e147824 */ /* 0x000fc800078e00ff */
[----:B------:R-:W1:Y:S02]  /*2ee0*/  LDC R14, c[0x2][R20+0xc] ;  /* 0x00800300140e7b82 */ /* 0x000e640000000800 */
[----:B-1----:R-:W-:-:S04]  /*2ef0*/  SHF.R.S32.HI R15, RZ, 0x1f, R14 ;  /* 0x0000001fff0f7819 */ /* 0x002fc8000001140e */
.L_x_318:
[----:B------:R-:W-:Y:S05]  /*2f00*/  BRX R14 -0x2f10                                                         (*"BRANCH_TARGETS .L_x_319,.L_x_320,.L_x_321"*) ;  /* 0xffffffd00e3c7949 */ /* 0x000fea000383ffff */
.L_x_321:
[----:B------:R-:W-:Y:S01]  /*2f10*/  ISETP.NE.AND P0, PT, R21, 0x9, PT ;  /* 0x000000091500780c */ /* 0x000fe20003f05270 */
[----:B------:R-:W-:-:S12]  /*2f20*/  HFMA2 R15, -RZ, RZ, 0, 0 ;  /* 0x00000000ff0f7431 */ /* 0x000fd800000001ff */
[----:B------:R-:W-:Y:S05]  /*2f30*/  @P0 BRA `(.L_x_55) ;  /* 0x00000024004c0947 */ /* 0x000fea0003800000 */
[----:B-----5:R-:W-:Y:S01]  /*2f40*/  FSETP.NEU.AND P0, PT, R19, RZ, PT ;  /* 0x000000ff1300720b */ /* 0x020fe20003f0d000 */
[----:B------:R-:W-:-:S12]  /*2f50*/  IMAD.MOV.U32 R15, RZ, RZ, RZ ;  /* 0x000000ffff0f7224 */ /* 0x000fd800078e00ff */
[----:B------:R-:W-:Y:S05]  /*2f60*/  @!P0 BRA `(.L_x_55) ;  /* 0x0000002400408947 */ /* 0x000fea0003800000 */
[----:B------:R-:W-:Y:S01]  /*2f70*/  IMAD.MOV.U32 R15, RZ, RZ, 0x3f800000 ;  /* 0x3f800000ff0f7424 */ /* 0x000fe200078e00ff */
[----:B------:R-:W-:Y:S06]  /*2f80*/  BRA `(.L_x_55) ;  /* 0x0000002400387947 */ /* 0x000fec0003800000 */
.L_x_319:
[----:B-----5:R-:W-:-:S04]  /*2f90*/  FSETP.GE.AND P0, PT, R19, RZ, PT ;  /* 0x000000ff1300720b */ /* 0x020fc80003f06000 */
[----:B------:R-:W-:Y:S01]  /*2fa0*/  FSEL R15, R19, RZ, P0 ;  /* 0x000000ff130f7208 */ /* 0x000fe20000000000 */
[----:B------:R-:W-:Y:S08]  /*2fb0*/  BRA `(.L_x_55) ;  /* 0x00000024002c7947 */ /* 0x000ff00003800000 */
.L_x_320:
[----:B------:R-:W-:Y:S01]  /*2fc0*/  MOV R15, 0x4e6e6b28 ;  /* 0x4e6e6b28000f7802 */ /* 0x000fe20000000f00 */
[----:B------:R-:W-:Y:S01]  /*2fd0*/  IMAD.MOV.U32 R14, RZ, RZ, 0x3f800000 ;  /* 0x3f800000ff0e7424 */ /* 0x000fe200078e00ff */
[----:B-----5:R-:W1:Y:S01]  /*2fe0*/  FCHK P0, R19, 9.9999997171806853657e-10 ;  /* 0x3089705f13007902 */ /* 0x020e620000000000 */
[----:B------:R-:W-:Y:S02]  /*2ff0*/  BSSY.RECONVERGENT B2, `(.L_x_57) ;  /* 0x000000b000027945 */ /* 0x000fe40003800200 */
[----:B------:R-:W-:-:S04]  /*3000*/  FFMA R14, R15, -9.9999997171806853657e-10, R14 ;  /* 0xb089705f0f0e7823 */ /* 0x000fc8000000000e */
[----:B------:R-:W-:-:S04]  /*3010*/  FFMA R14, R14, R15, 1.00000000000000000000e+09 ;  /* 0x4e6e6b280e0e7423 */ /* 0x000fc8000000000f */
[----:B------:R-:W-:-:S04]  /*3020*/  FFMA R15, R19, R14, RZ ;  /* 0x0000000e130f7223 */ /* 0x000fc800000000ff */
[----:B------:R-:W-:-:S04]  /*3030*/  FFMA R20, R15, -9.9999997171806853657e-10, R19 ;  /* 0xb089705f0f147823 */ /* 0x000fc80000000013 */
[----:B------:R-:W-:Y:S01]  /*3040*/  FFMA R15, R14, R20, R15 ;  /* 0x000000140e0f7223 */ /* 0x000fe2000000000f */
[----:B-1----:R-:W-:Y:S06]  /*3050*/  @!P0 BRA `(.L_x_58) ;  /* 0x0000000000108947 */ /* 0x002fec0003800000 */
[----:B------:R-:W-:Y:S01]  /*3060*/  IMAD.MOV.U32 R14, RZ, RZ, 0x3089705f ;  /* 0x3089705fff0e7424 */ /* 0x000fe200078e00ff */
[----:B------:R-:W-:-:S07]  /*3070*/  MOV R21, 0x3090 ;  /* 0x0000309000157802 */ /* 0x000fce0000000f00 */
[----:B------:R-:W-:Y:S05]  /*3080*/  CALL.REL.NOINC `($__internal_2_$__cuda_sm3x_div_rn_noftz_f32_slowpath) ;  /* 0x0000005800f07944 */ /* 0x000fea0003c00000 */
[----:B------:R-:W-:-:S07]  /*3090*/  MOV R15, R19 ;  /* 0x00000013000f7202 */ /* 0x000fce0000000f00 */
.L_x_58:
[----:B------:R-:W-:Y:S05]  /*30a0*/  BSYNC.RECONVERGENT B2 ;  /* 0x0000000000027941 */ /* 0x000fea0003800200 */
.L_x_57:
[----:B------:R-:W-:Y:S05]  /*30b0*/  BRA `(.L_x_55) ;  /* 0x0000002000ec7947 */ /* 0x000fea0003800000 */
.L_x_56:
[----:B------:R-:W-:-:S13]  /*30c0*/  ISETP.GT.AND P0, PT, R21, 0xb, PT ;  /* 0x0000000b1500780c */ /* 0x000fda0003f04270 */
[----:B------:R-:W-:Y:S05]  /*30d0*/  @P0 BRA `(.L_x_59) ;  /* 0x00000008008c0947 */ /* 0x000fea0003800000 */
[----:B------:R-:W-:-:S13]  /*30e0*/  ISETP.NE.AND P0, PT, R21, 0xa, PT ;  /* 0x0000000a1500780c */ /* 0x000fda0003f05270 */
[----:B------:R-:W-:Y:S05]  /*30f0*/  @!P0 BRA `(.L_x_60) ;  /* 0x0000000400488947 */ /* 0x000fea0003800000 */
[----:B------:R-:W-:Y:S01]  /*3100*/  ISETP.NE.AND P0, PT, R21, 0xb, PT ;  /* 0x0000000b1500780c */ /* 0x000fe20003f05270 */
[----:B------:R-:W-:-:S12]  /*3110*/  IMAD.MOV.U32 R15, RZ, RZ, RZ ;  /* 0x000000ffff0f7224 */ /* 0x000fd800078e00ff */
[----:B------:R-:W-:Y:S05]  /*3120*/  @P0 BRA `(.L_x_55) ;  /* 0x0000002000d00947 */ /* 0x000fea0003800000 */
[C---:B-----5:R-:W-:Y:S01]  /*3130*/  FMUL R24, R19.reuse, 0.63661974668502807617 ;  /* 0x3f22f98313187820 */ /* 0x060fe20000400000 */
[----:B------:R-:W-:Y:S01]  /*3140*/  FSETP.GE.AND P0, PT, |R19|, 105615, PT ;  /* 0x47ce47801300780b */ /* 0x000fe20003f06200 */
[----:B------:R-:W-:Y:S04]  /*3150*/  BSSY.RECONVERGENT B2, `(.L_x_61) ;  /* 0x0000039000027945 */ /* 0x000fe80003800200 */
[----:B------:R-:W1:Y:S02]  /*3160*/  F2I.NTZ R24, R24 ;  /* 0x0000001800187305 */ /* 0x000e640000203100 */
[----:B-1----:R-:W-:-:S05]  /*3170*/  I2FP.F32.S32 R14, R24 ;  /* 0x00000018000e7245 */ /* 0x002fca0000201400 */
[----:B------:R-:W-:-:S04]  /*3180*/  FFMA R15, R14, -1.5707962512969970703, R19 ;  /* 0xbfc90fda0e0f7823 */ /* 0x000fc80000000013 */
[----:B------:R-:W-:-:S04]  /*3190*/  FFMA R15, R14, -7.5497894158615963534e-08, R15 ;  /* 0xb3a221680e0f7823 */ /* 0x000fc8000000000f */
[----:B------:R-:W-:Y:S01]  /*31a0*/  FFMA R14, R14, -5.3903029534742383927e-15, R15 ;  /* 0xa7c234c50e0e7823 */ /* 0x000fe2000000000f */
[----:B------:R-:W-:Y:S06]  /*31b0*/  @!P0 BRA `(.L_x_62) ;  /* 0x0000000000c88947 */ /* 0x000fec0003800000 */
[----:B------:R-:W-:-:S13]  /*31c0*/  FSETP.NEU.AND P0, PT, |R19|, +INF , PT ;  /* 0x7f8000001300780b */ /* 0x000fda0003f0d200 */
[----:B------:R-:W-:Y:S01]  /*31d0*/  @!P0 FMUL R14, RZ, R19 ;  /* 0x00000013ff0e8220 */ /* 0x000fe20000400000 */
[----:B------:R-:W-:Y:S01]  /*31e0*/  @!P0 IMAD.MOV.U32 R24, RZ, RZ, RZ ;  /* 0x000000ffff188224 */ /* 0x000fe200078e00ff */
[----:B------:R-:W-:Y:S06]  /*31f0*/  @!P0 BRA `(.L_x_62) ;  /* 0x0000000000b88947 */ /* 0x000fec0003800000 */
[----:B------:R-:W-:Y:S02]  /*3200*/  SHF.L.U32 R24, R19, 0x8, RZ ;  /* 0x0000000813187819 */ /* 0x000fe400000006ff */
[----:B------:R-:W-:Y:S01]  /*3210*/  CS2R R22, SRZ ;  /* 0x0000000000167805 */ /* 0x000fe2000001ff00 */
[----:B------:R-:W-:Y:S01]  /*3220*/  UMOV UR4, URZ ;  /* 0x000000ff00047c82 */ /* 0x000fe20008000000 */
[----:B------:R-:W-:-:S07]  /*3230*/  LOP3.LUT R24, R24, 0x80000000, RZ, 0xfc, !PT ;  /* 0x8000000018187812 */ /* 0x000fce00078efcff */
.L_x_63:
[----:B-1----:R-:W1:Y:S02]  /*3240*/  LDC.64 R14, c[0x4][RZ] ;  /* 0x01000000ff0e7b82 */ /* 0x002e640000000a00 */
[----:B-1----:R-:W-:-:S05]  /*3250*/  IMAD.WIDE.U32 R20, R22, 0x4, R14 ;  /* 0x0000000416147825 */ /* 0x002fca00078e000e */
[----:B------:R-:W2:Y:S01]  /*3260*/  LDG.E.CONSTANT R15, desc[UR18][R20.64] ;  /* 0x00000012140f7981 */ /* 0x000ea2000c1e9900 */
[C---:B------:R-:W-:Y:S02]  /*3270*/  IMAD R25, R22.reuse, 0x4, R1 ;  /* 0x0000000416197824 */ /* 0x040fe400078e0201 */
[----:B------:R-:W-:-:S05]  /*3280*/  VIADD R22, R22, 0x1 ;  /* 0x0000000116167836 */ /* 0x000fca0000000000 */
[----:B------:R-:W-:Y:S01]  /*3290*/  ISETP.NE.AND P0, PT, R22, 0x6, PT ;  /* 0x000000061600780c */ /* 0x000fe20003f05270 */
[----:B--2---:R-:W-:-:S03]  /*32a0*/  IMAD.WIDE.U32 R14, R15, R24, RZ ;  /* 0x000000180f0e7225 */ /* 0x004fc600078e00ff */
[----:B------:R-:W-:-:S04]  /*32b0*/  IADD3 R14, P1, PT, R14, R23, RZ ;  /* 0x000000170e0e7210 */ /* 0x000fc80007f3e0ff */
[----:B------:R-:W-:Y:S01]  /*32c0*/  IADD3.X R23, PT, PT, R15, UR4, RZ, P1, !PT ;  /* 0x000000040f177c10 */ /* 0x000fe20008ffe4ff */
[----:B------:R1:W-:Y:S04]  /*32d0*/  STL [R25], R14 ;  /* 0x0000000e19007387 */ /* 0x0003e80000100800 */
[----:B------:R-:W-:Y:S05]  /*32e0*/  @P0 BRA `(.L_x_63) ;  /* 0xfffffffc00d40947 */ /* 0x000fea000383ffff */
[----:B------:R-:W-:Y:S01]  /*32f0*/  SHF.R.U32.HI R20, RZ, 0x17, R19 ;  /* 0x00000017ff147819 */ /* 0x000fe20000011613 */
[----:B------:R2:W-:Y:S03]  /*3300*/  STL [R1+0x18], R23 ;  /* 0x0000181701007387 */ /* 0x0005e60000100800 */
[C---:B-1----:R-:W-:Y:S02]  /*3310*/  LOP3.LUT R14, R20.reuse, 0xe0, RZ, 0xc0, !PT ;  /* 0x000000e0140e7812 */ /* 0x042fe400078ec0ff */
[----:B------:R-:W-:Y:S02]  /*3320*/  LOP3.LUT P0, RZ, R20, 0x1f, RZ, 0xc0, !PT ;  /* 0x0000001f14ff7812 */ /* 0x000fe4000780c0ff */
[----:B------:R-:W-:-:S04]  /*3330*/  IADD3 R14, PT, PT, R14, -0x80, RZ ;  /* 0xffffff800e0e7810 */ /* 0x000fc80007ffe0ff */
[----:B------:R-:W-:-:S05]  /*3340*/  SHF.R.U32.HI R14, RZ, 0x5, R14 ;  /* 0x00000005ff0e7819 */ /* 0x000fca000001160e */
[----:B------:R-:W-:-:S05]  /*3350*/  IMAD R21, R14, -0x4, R1 ;  /* 0xfffffffc0e157824 */ /* 0x000fca00078e0201 */
[----:B------:R-:W3:Y:S04]  /*3360*/  LDL R22, [R21+0x18] ;  /* 0x0000180015167983 */ /* 0x000ee80000100800 */
[----:B------:R-:W3:Y:S04]  /*3370*/  LDL R15, [R21+0x14] ;  /* 0x00001400150f7983 */ /* 0x000ee80000100800 */
[----:B------:R-:W4:Y:S01]  /*3380*/  @P0 LDL R14, [R21+0x10] ;  /* 0x00001000150e0983 */ /* 0x000f220000100800 */
[----:B------:R-:W-:Y:S01]  /*3390*/  LOP3.LUT R20, R20, 0x1f, RZ, 0xc0, !PT ;  /* 0x0000001f14147812 */ /* 0x000fe200078ec0ff */
[----:B------:R-:W-:Y:S01]  /*33a0*/  UMOV UR20, 0x54442d19 ;  /* 0x54442d1900147882 */ /* 0x000fe20000000000 */
[----:B------:R-:W-:-:S02]  /*33b0*/  UMOV UR21, 0x3bf921fb ;  /* 0x3bf921fb00157882 */ /* 0x000fc40000000000 */
[-C--:B---3--:R-:W-:Y:S02]  /*33c0*/  @P0 SHF.L.W.U32.HI R22, R15, R20.reuse, R22 ;  /* 0x000000140f160219 */ /* 0x088fe40000010e16 */
[----:B----4-:R-:W-:Y:S02]  /*33d0*/  @P0 SHF.L.W.U32.HI R15, R14, R20, R15 ;  /* 0x000000140e0f0219 */ /* 0x010fe40000010e0f */
[--C-:B--2---:R-:W-:Y:S02]  /*33e0*/  SHF.R.U32.HI R23, RZ, 0x1e, R22.reuse ;  /* 0x0000001eff177819 */ /* 0x104fe40000011616 */
[C---:B------:R-:W-:Y:S01]  /*33f0*/  SHF.L.W.U32.HI R24, R15.reuse, 0x2, R22 ;  /* 0x000000020f187819 */ /* 0x040fe20000010e16 */
[----:B------:R-:W-:Y:S01]  /*3400*/  IMAD.SHL.U32 R15, R15, 0x4, RZ ;  /* 0x000000040f0f7824 */ /* 0x000fe200078e00ff */
[----:B------:R-:W-:Y:S02]  /*3410*/  ISETP.GE.AND P0, PT, R19, RZ, PT ;  /* 0x000000ff1300720c */ /* 0x000fe40003f06270 */
[----:B------:R-:W-:-:S02]  /*3420*/  SHF.R.S32.HI R20, RZ, 0x1f, R24 ;  /* 0x0000001fff147819 */ /* 0x000fc40000011418 */
[----:B------:R-:W-:Y:S02]  /*3430*/  LOP3.LUT R19, R24, R19, RZ, 0x3c, !PT ;  /* 0x0000001318137212 */ /* 0x000fe400078e3cff */
[C---:B------:R-:W-:Y:S02]  /*3440*/  LOP3.LUT R14, R20.reuse, R15, RZ, 0x3c, !PT ;  /* 0x0000000f140e7212 */ /* 0x040fe400078e3cff */
[----:B------:R-:W-:Y:S02]  /*3450*/  LOP3.LUT R15, R20, R24, RZ, 0x3c, !PT ;  /* 0x00000018140f7212 */ /* 0x000fe400078e3cff */
[----:B------:R-:W-:Y:S02]  /*3460*/  LEA.HI R24, R24, R23, RZ, 0x1 ;  /* 0x0000001718187211 */ /* 0x000fe400078f08ff */
[----:B------:R-:W-:Y:S02]  /*3470*/  ISETP.GE.AND P1, PT, R19, RZ, PT ;  /* 0x000000ff1300720c */ /* 0x000fe40003f26270 */
[----:B------:R-:W1:Y:S01]  /*3480*/  I2F.F64.S64 R14, R14 ;  /* 0x0000000e000e7312 */ /* 0x000e620000301c00 */
[----:B------:R-:W-:-:S05]  /*3490*/  IMAD.MOV R19, RZ, RZ, -R24 ;  /* 0x000000ffff137224 */ /* 0x000fca00078e0a18 */
[----:B------:R-:W-:Y:S01]  /*34a0*/  @!P0 MOV R24, R19 ;  /* 0x0000001300188202 */ /* 0x000fe20000000f00 */
[----:B-1----:R-:W-:-:S10]  /*34b0*/  DMUL R20, R14, UR20 ;  /* 0x000000140e147c28 */ /* 0x002fd40008000000 */
[----:B------:R-:W1:Y:S02]  /*34c0*/  F2F.F32.F64 R20, R20 ;  /* 0x0000001400147310 */ /* 0x000e640000301000 */
[----:B-1----:R-:W-:-:S07]  /*34d0*/  FSEL R14, -R20, R20, !P1 ;  /* 0x00000014140e7208 */ /* 0x002fce0004800100 */
.L_x_62:
[----:B------:R-:W-:Y:S05]  /*34e0*/  BSYNC.RECONVERGENT B2 ;  /* 0x0000000000027941 */ /* 0x000fea0003800200 */
.L_x_61:
[----:B------:R-:W-:Y:S02]  /*34f0*/  IMAD.MOV.U32 R20, RZ, RZ, 0x37cbac00 ;  /* 0x37cbac00ff147424 */ /* 0x000fe400078e00ff */
[----:B------:R-:W-:Y:S01]  /*3500*/  FMUL R15, R14, R14 ;  /* 0x0000000e0e0f7220 */ /* 0x000fe20000400000 */
[C---:B------:R-:W-:Y:S01]  /*3510*/  LOP3.LUT R21, R24.reuse, 0x1, RZ, 0xc0, !PT ;  /* 0x0000000118157812 */ /* 0x040fe200078ec0ff */
[----:B------:R-:W-:Y:S01]  /*3520*/  IMAD.MOV.U32 R22, RZ, RZ, 0x3c0885e4 ;  /* 0x3c0885e4ff167424 */ /* 0x000fe200078e00ff */
[----:B------:R-:W-:Y:S01]  /*3530*/  IADD3 R24, PT, PT, R24, 0x1, RZ ;  /* 0x0000000118187810 */ /* 0x000fe20007ffe0ff */
[----:B------:R-:W-:Y:S01]  /*3540*/  FFMA R19, R15, R20, -0.0013887860113754868507 ;  /* 0xbab607ed0f137423 */ /* 0x000fe20000000014 */
[----:B------:R-:W-:Y:S01]  /*3550*/  ISETP.NE.U32.AND P0, PT, R21, 0x1, PT ;  /* 0x000000011500780c */ /* 0x000fe20003f05070 */
[----:B------:R-:W-:Y:S01]  /*3560*/  IMAD.MOV.U32 R21, RZ, RZ, 0x3e2aaaa8 ;  /* 0x3e2aaaa8ff157424 */ /* 0x000fe200078e00ff */
[----:B------:R-:W-:Y:S02]  /*3570*/  LOP3.LUT P1, RZ, R24, 0x2, RZ, 0xc0, !PT ;  /* 0x0000000218ff7812 */ /* 0x000fe4000782c0ff */
[----:B------:R-:W-:-:S02]  /*3580*/  FSEL R20, R19, -0.00019574658654164522886, P0 ;  /* 0xb94d415313147808 */ /* 0x000fc40000000000 */
[----:B------:R-:W-:Y:S02]  /*3590*/  FSEL R22, R22, 0.041666727513074874878, !P0 ;  /* 0x3d2aaabb16167808 */ /* 0x000fe40004000000 */
[----:B------:R-:W-:Y:S02]  /*35a0*/  FSEL R14, R14, 1, !P0 ;  /* 0x3f8000000e0e7808 */ /* 0x000fe40004000000 */
[----:B------:R-:W-:Y:S01]  /*35b0*/  FSEL R21, -R21, -0.4999999701976776123, !P0 ;  /* 0xbeffffff15157808 */ /* 0x000fe20004000100 */
[C---:B------:R-:W-:Y:S02]  /*35c0*/  FFMA R20, R15.reuse, R20, R22 ;  /* 0x000000140f147223 */ /* 0x040fe40000000016 */
[C---:B------:R-:W-:Y:S02]  /*35d0*/  FFMA R19, R15.reuse, R14, RZ ;  /* 0x0000000e0f137223 */ /* 0x040fe400000000ff */
[----:B------:R-:W-:-:S04]  /*35e0*/  FFMA R15, R15, R20, R21 ;  /* 0x000000140f0f7223 */ /* 0x000fc80000000015 */
[----:B------:R-:W-:-:S04]  /*35f0*/  FFMA R15, R19, R15, R14 ;  /* 0x0000000f130f7223 */ /* 0x000fc8000000000e */
[----:B------:R-:W-:Y:S01]  /*3600*/  @P1 FADD R15, RZ, -R15 ;  /* 0x8000000fff0f1221 */ /* 0x000fe20000000000 */
[----:B------:R-:W-:Y:S06]  /*3610*/  BRA `(.L_x_55) ;  /* 0x0000001c00947947 */ /* 0x000fec0003800000 */
.L_x_60:
        /* <DEDUP_REMOVED lines=13> */
[----:B------:R-:W-:Y:S01]  /*36f0*/  SHF.L.U32 R22, R19, 0x8, RZ ;  /* 0x0000000813167819 */ /* 0x000fe200000006ff */
[----:B------:R-:W-:Y:S01]  /*3700*/  IMAD.MOV.U32 R23, RZ, RZ, RZ ;  /* 0x000000ffff177224 */ /* 0x000fe200078e00ff */
[----:B------:R-:W-:Y:S01]  /*3710*/  UMOV UR4, URZ ;  /* 0x000000ff00047c82 */ /* 0x000fe20008000000 */
[----:B------:R-:W-:Y:S01]  /*3720*/  IMAD.MOV.U32 R24, RZ, RZ, RZ ;  /* 0x000000ffff187224 */ /* 0x000fe200078e00ff */
[----:B------:R-:W-:-:S07]  /*3730*/  LOP3.LUT R22, R22, 0x80000000, RZ, 0xfc, !PT ;  /* 0x8000000016167812 */ /* 0x000fce00078efcff */
.L_x_66:
[----:B-1----:R-:W1:Y:S02]  /*3740*/  LDC.64 R14, c[0x4][RZ] ;  /* 0x01000000ff0e7b82 */ /* 0x002e640000000a00 */
[----:B-1----:R-:W-:-:S05]  /*3750*/  IMAD.WIDE.U32 R20, R24, 0x4, R14 ;  /* 0x0000000418147825 */ /* 0x002fca00078e000e */
[----:B------:R-:W2:Y:S01]  /*3760*/  LDG.E.CONSTANT R15, desc[UR18][R20.64] ;  /* 0x00000012140f7981 */ /* 0x000ea2000c1e9900 */
[C---:B------:R-:W-:Y:S01]  /*3770*/  LEA R25, R24.reuse, R1, 0x2 ;  /* 0x0000000118197211 */ /* 0x040fe200078e10ff */
        /* <DEDUP_REMOVED lines=10> */
[----:B------:R-:W-:-:S03]  /*3820*/  LOP3.LUT P0, RZ, R20, 0x1f, RZ, 0xc0, !PT ;  /* 0x0000001f14ff7812 */ /* 0x000fc6000780c0ff */
[----:B------:R-:W-:-:S05]  /*3830*/  VIADD R14, R14, 0xffffff80 ;  /* 0xffffff800e0e7836 */ /* 0x000fca0000000000 */
[----:B------:R-:W-:-:S05]  /*3840*/  SHF.R.U32.HI R14, RZ, 0x5, R14 ;  /* 0x00000005ff0e7819 */ /* 0x000fca000001160e */
[----:B------:R-:W-:-:S05]  /*3850*/  IMAD R21, R14, -0x4, R1 ;  /* 0xfffffffc0e157824 */ /* 0x000fca00078e0201 */
[----:B------:R-:W3:Y:S04]  /*3860*/  LDL R22, [R21+0x18] ;  /* 0x0000180015167983 */ /* 0x000ee80000100800 */
[----:B------:R-:W3:Y:S04]  /*3870*/  LDL R15, [R21+0x14] ;  /* 0x00001400150f7983 */ /* 0x000ee80000100800 */
[----:B------:R-:W4:Y:S01]  /*3880*/  @P0 LDL R14, [R21+0x10] ;  /* 0x00001000150e0983 */ /* 0x000f220000100800 */
[----:B------:R-:W-:Y:S01]  /*3890*/  LOP3.LUT R20, R20, 0x1f, RZ, 0xc0, !PT ;  /* 0x0000001f14147812 */ /* 0x000fe200078ec0ff */
[----:B------:R-:W-:Y:S01]  /*38a0*/  UMOV UR20, 0x54442d19 ;  /* 0x54442d1900147882 */ /* 0x000fe20000000000 */
[----:B------:R-:W-:Y:S01]  /*38b0*/  UMOV UR21, 0x3bf921fb ;  /* 0x3bf921fb00157882 */ /* 0x000fe20000000000 */
[----:B------:R-:W-:-:S02]  /*38c0*/  ISETP.GE.AND P1, PT, R19, RZ, PT ;  /* 0x000000ff1300720c */ /* 0x000fc40003f26270 */
[-C--:B---3--:R-:W-:Y:S02]  /*38d0*/  @P0 SHF.L.W.U32.HI R22, R15, R20.reuse, R22 ;  /* 0x000000140f160219 */ /* 0x088fe40000010e16 */
[----:B----4-:R-:W-:Y:S02]  /*38e0*/  @P0 SHF.L.W.U32.HI R15, R14, R20, R15 ;  /* 0x000000140e0f0219 */ /* 0x010fe40000010e0f */
[--C-:B--2---:R-:W-:Y:S02]  /*38f0*/  SHF.R.U32.HI R23, RZ, 0x1e, R22.reuse ;  /* 0x0000001eff177819 */ /* 0x104fe40000011616 */
[C---:B------:R-:W-:Y:S02]  /*3900*/  SHF.L.W.U32.HI R24, R15.reuse, 0x2, R22 ;  /* 0x000000020f187819 */ /* 0x040fe40000010e16 */
[----:B------:R-:W-:Y:S02]  /*3910*/  SHF.L.U32 R15, R15, 0x2, RZ ;  /* 0x000000020f0f7819 */ /* 0x000fe400000006ff */
[----:B------:R-:W-:-:S02]  /*3920*/  SHF.R.S32.HI R20, RZ, 0x1f, R24 ;  /* 0x0000001fff147819 */ /* 0x000fc40000011418 */
[----:B------:R-:W-:Y:S02]  /*3930*/  LOP3.LUT R19, R24, R19, RZ, 0x3c, !PT ;  /* 0x0000001318137212 */ /* 0x000fe400078e3cff */
[C---:B------:R-:W-:Y:S02]  /*3940*/  LOP3.LUT R14, R20.reuse, R15, RZ, 0x3c, !PT ;  /* 0x0000000f140e7212 */ /* 0x040fe400078e3cff */
[----:B------:R-:W-:Y:S02]  /*3950*/  LOP3.LUT R15, R20, R24, RZ, 0x3c, !PT ;  /* 0x00000018140f7212 */ /* 0x000fe400078e3cff */
[----:B------:R-:W-:Y:S02]  /*3960*/  LEA.HI R24, R24, R23, RZ, 0x1 ;  /* 0x0000001718187211 */ /* 0x000fe400078f08ff */
[----:B------:R-:W-:Y:S02]  /*3970*/  ISETP.GE.AND P0, PT, R19, RZ, PT ;  /* 0x000000ff1300720c */ /* 0x000fe40003f06270 */
[----:B------:R-:W1:Y:S01]  /*3980*/  I2F.F64.S64 R14, R14 ;  /* 0x0000000e000e7312 */ /* 0x000e620000301c00 */
[----:B------:R-:W-:-:S04]  /*3990*/  IMAD.MOV R19, RZ, RZ, -R24 ;  /* 0x000000ffff137224 */ /* 0x000fc800078e0a18 */
[----:B------:R-:W-:Y:S01]  /*39a0*/  @!P1 IMAD.MOV.U32 R24, RZ, RZ, R19 ;  /* 0x000000ffff189224 */ /* 0x000fe200078e0013 */
[----:B-1----:R-:W-:-:S10]  /*39b0*/  DMUL R20, R14, UR20 ;  /* 0x000000140e147c28 */ /* 0x002fd40008000000 */
[----:B------:R-:W1:Y:S02]  /*39c0*/  F2F.F32.F64 R20, R20 ;  /* 0x0000001400147310 */ /* 0x000e640000301000 */
[----:B-1----:R-:W-:-:S07]  /*39d0*/  FSEL R14, -R20, R20, !P0 ;  /* 0x00000014140e7208 */ /* 0x002fce0004000100 */
.L_x_65:
[----:B------:R-:W-:Y:S05]  /*39e0*/  BSYNC.RECONVERGENT B2 ;  /* 0x0000000000027941 */ /* 0x000fea0003800200 */
.L_x_64:
[----:B------:R-:W-:Y:S01]  /*39f0*/  MOV R20, 0x37cbac00 ;  /* 0x37cbac0000147802 */ /* 0x000fe20000000f00 */
[----:B------:R-:W-:Y:S01]  /*3a00*/  FMUL R15, R14, R14 ;  /* 0x0000000e0e0f7220 */ /* 0x000fe20000400000 */
[C---:B------:R-:W-:Y:S01]  /*3a10*/  LOP3.LUT R21, R24.reuse, 0x1, RZ, 0xc0, !PT ;  /* 0x0000000118157812 */ /* 0x040fe200078ec0ff */
[----:B------:R-:W-:Y:S01]  /*3a20*/  IMAD.MOV.U32 R22, RZ, RZ, 0x3c0885e4 ;  /* 0x3c0885e4ff167424 */ /* 0x000fe200078e00ff */
[----:B------:R-:W-:Y:S01]  /*3a30*/  LOP3.LUT P1, RZ, R24, 0x2, RZ, 0xc0, !PT ;  /* 0x0000000218ff7812 */ /* 0x000fe2000782c0ff */
[----:B------:R-:W-:Y:S01]  /*3a40*/  FFMA R19, R15, R20, -0.0013887860113754868507 ;  /* 0xbab607ed0f137423 */ /* 0x000fe20000000014 */
[----:B------:R-:W-:Y:S01]  /*3a50*/  ISETP.NE.U32.AND P0, PT, R21, 0x1, PT ;  /* 0x000000011500780c */ /* 0x000fe20003f05070 */
[----:B------:R-:W-:-:S03]  /*3a60*/  IMAD.MOV.U32 R21, RZ, RZ, 0x3e2aaaa8 ;  /* 0x3e2aaaa8ff157424 */ /* 0x000fc600078e00ff */
[----:B------:R-:W-:Y:S02]  /*3a70*/  FSEL R20, R19, -0.00019574658654164522886, !P0 ;  /* 0xb94d415313147808 */ /* 0x000fe40004000000 */
[----:B------:R-:W-:Y:S02]  /*3a80*/  FSEL R22, R22, 0.041666727513074874878, P0 ;  /* 0x3d2aaabb16167808 */ /* 0x000fe40000000000 */
[----:B------:R-:W-:Y:S02]  /*3a90*/  FSEL R14, R14, 1, P0 ;  /* 0x3f8000000e0e7808 */ /* 0x000fe40000000000 */
[----:B------:R-:W-:Y:S01]  /*3aa0*/  FSEL R21, -R21, -0.4999999701976776123, P0 ;  /* 0xbeffffff15157808 */ /* 0x000fe20000000100 */
[C---:B------:R-:W-:Y:S02]  /*3ab0*/  FFMA R20, R15.reuse, R20, R22 ;  /* 0x000000140f147223 */ /* 0x040fe40000000016 */
[C---:B------:R-:W-:Y:S02]  /*3ac0*/  FFMA R19, R15.reuse, R14, RZ ;  /* 0x0000000e0f137223 */ /* 0x040fe400000000ff */
[----:B------:R-:W-:-:S04]  /*3ad0*/  FFMA R15, R15, R20, R21 ;  /* 0x000000140f0f7223 */ /* 0x000fc80000000015 */
[----:B------:R-:W-:-:S04]  /*3ae0*/  FFMA R15, R19, R15, R14 ;  /* 0x0000000f130f7223 */ /* 0x000fc8000000000e */
[----:B------:R-:W-:Y:S01]  /*3af0*/  @P1 FADD R15, RZ, -R15 ;  /* 0x8000000fff0f1221 */ /* 0x000fe20000000000 */
[----:B------:R-:W-:Y:S06]  /*3b00*/  BRA `(.L_x_55) ;  /* 0x0000001800587947 */ /* 0x000fec0003800000 */
.L_x_59:
[----:B------:R-:W-:-:S13]  /*3b10*/  ISETP.NE.AND P0, PT, R21, 0xc, PT ;  /* 0x0000000c1500780c */ /* 0x000fda0003f05270 */
[----:B------:R-:W-:Y:S05]  /*3b20*/  @!P0 BRA `(.L_x_67) ;  /* 0x0000000000748947 */ /* 0x000fea0003800000 */
[----:B------:R-:W-:Y:S01]  /*3b30*/  ISETP.NE.AND P0, PT, R21, 0xd, PT ;  /* 0x0000000d1500780c */ /* 0x000fe20003f05270 */
[----:B------:R-:W-:-:S12]  /*3b40*/  HFMA2 R15, -RZ, RZ, 0, 0 ;  /* 0x00000000ff0f7431 */ /* 0x000fd800000001ff */
[----:B------:R-:W-:Y:S05]  /*3b50*/  @P0 BRA `(.L_x_55) ;  /* 0x0000001800440947 */ /* 0x000fea0003800000 */
[C---:B-----5:R-:W-:Y:S01]  /*3b60*/  FMUL R14, |R19|.reuse, 1.4426950216293334961 ;  /* 0x3fb8aa3b130e7820 */ /* 0x060fe20000400200 */
[----:B------:R-:W-:Y:S01]  /*3b70*/  IMAD.MOV.U32 R15, RZ, RZ, 0x42fc0000 ;  /* 0x42fc0000ff0f7424 */ /* 0x000fe200078e00ff */
[----:B------:R-:W-:Y:S01]  /*3b80*/  MOV R23, 0x363d0ada ;  /* 0x363d0ada00177802 */ /* 0x000fe20000000f00 */
[----:B------:R-:W-:-:S03]  /*3b90*/  FMUL R22, R19, R19 ;  /* 0x0000001313167220 */ /* 0x000fc60000400000 */
[----:B------:R-:W1:Y:S01]  /*3ba0*/  FRND.TRUNC R14, R14 ;  /* 0x0000000e000e7307 */ /* 0x000e62000020d000 */
[----:B------:R-:W-:-:S04]  /*3bb0*/  FFMA R23, R22, R23, 0.00019836159481201320887 ;  /* 0x394fff4916177423 */ /* 0x000fc80000000017 */
[----:B------:R-:W-:-:S04]  /*3bc0*/  FFMA R23, R22, R23, 0.0083333496004343032837 ;  /* 0x3c08889a16177423 */ /* 0x000fc80000000017 */
[----:B------:R-:W-:-:S04]  /*3bd0*/  FFMA R23, R22, R23, 0.16666667163372039795 ;  /* 0x3e2aaaab16177423 */ /* 0x000fc80000000017 */
[----:B------:R-:W-:Y:S01]  /*3be0*/  FMUL R22, R22, R23 ;  /* 0x0000001716167220 */ /* 0x000fe20000400000 */
[----:B-1----:R-:W-:Y:S02]  /*3bf0*/  FSETP.GT.AND P0, PT, |R14|, 126, PT ;  /* 0x42fc00000e00780b */ /* 0x002fe40003f04200 */
[----:B------:R-:W-:-:S04]  /*3c00*/  LOP3.LUT R15, R15, 0x80000000, R14, 0xb8, !PT ;  /* 0x800000000f0f7812 */ /* 0x000fc800078eb80e */
[----:B------:R-:W-:Y:S02]  /*3c10*/  FSEL R20, R15, R14, P0 ;  /* 0x0000000e0f147208 */ /* 0x000fe40000000000 */
[----:B------:R-:W-:-:S03]  /*3c20*/  FSETP.GE.AND P0, PT, |R19|, 1, PT ;  /* 0x3f8000001300780b */ /* 0x000fc60003f06200 */
[----:B------:R-:W-:-:S04]  /*3c30*/  FFMA R15, R20, -0.69314718246459960938, |R19| ;  /* 0xbf317218140f7823 */ /* 0x000fc80000000413 */
[C---:B------:R-:W-:Y:S01]  /*3c40*/  FFMA R15, R20.reuse, 1.9046542121259335545e-09, R15 ;  /* 0x3102e308140f7823 */ /* 0x040fe2000000000f */
[----:B------:R-:W-:-:S03]  /*3c50*/  FADD R20, R20, 12583037 ;  /* 0x4b40007d14147421 */ /* 0x000fc60000000000 */
[----:B------:R-:W-:Y:S01]  /*3c60*/  FMUL R15, R15, 1.4426950216293334961 ;  /* 0x3fb8aa3b0f0f7820 */ /* 0x000fe20000400000 */
[----:B------:R-:W-:-:S05]  /*3c70*/  IMAD.SHL.U32 R20, R20, 0x800000, RZ ;  /* 0x0080000014147824 */ /* 0x000fca00078e00ff */
[----:B------:R-:W1:Y:S02]  /*3c80*/  MUFU.EX2 R15, R15 ;  /* 0x0000000f000f7308 */ /* 0x000e640000000800 */
[----:B-1----:R-:W-:-:S06]  /*3c90*/  FMUL R20, R20, R15 ;  /* 0x0000000f14147220 */ /* 0x002fcc0000400000 */
[----:B------:R-:W1:Y:S02]  /*3ca0*/  MUFU.RCP R21, R20 ;  /* 0x0000001400157308 */ /* 0x000e640000001000 */
[----:B-1----:R-:W-:-:S04]  /*3cb0*/  FMUL.FTZ R21, R21, -0.125 ;  /* 0xbe00000015157820 */ /* 0x002fc80000410000 */
[----:B------:R-:W-:-:S05]  /*3cc0*/  FFMA R14, R20, 2, R21 ;  /* 0x40000000140e7823 */ /* 0x000fca0000000015 */
[--C-:B------:R-:W-:Y:S01]  /*3cd0*/  LOP3.LUT R15, R14, 0x80000000, R19.reuse, 0xb8, !PT ;  /* 0x800000000e0f7812 */ /* 0x100fe200078eb813 */
[----:B------:R-:W-:Y:S01]  /*3ce0*/  @!P0 FFMA R15, R19, R22, R19 ;  /* 0x00000016130f8223 */ /* 0x000fe20000000013 */
[----:B------:R-:W-:Y:S06]  /*3cf0*/  BRA `(.L_x_55) ;  /* 0x0000001400dc7947 */ /* 0x000fec0003800000 */
.L_x_67:
        /* <DEDUP_REMOVED lines=13> */
[----:B------:R-:W-:Y:S01]  /*3dd0*/  IMAD.SHL.U32 R22, R19, 0x100, RZ ;  /* 0x0000010013167824 */ /* 0x000fe200078e00ff */
[----:B------:R-:W-:Y:S01]  /*3de0*/  MOV R23, RZ ;  /* 0x000000ff00177202 */ /* 0x000fe20000000f00 */
[----:B------:R-:W-:Y:S01]  /*3df0*/  IMAD.MOV.U32 R24, RZ, RZ, RZ ;  /* 0x000000ffff187224 */ /* 0x000fe200078e00ff */
[----:B------:R-:W-:Y:S02]  /*3e00*/  UMOV UR4, URZ ;  /* 0x000000ff00047c82 */ /* 0x000fe40008000000 */
[----:B------:R-:W-:-:S07]  /*3e10*/  LOP3.LUT R22, R22, 0x80000000, RZ, 0xfc, !PT ;  /* 0x8000000016167812 */ /* 0x000fce00078efcff */
.L_x_70:
[----:B-1----:R-:W1:Y:S02]  /*3e20*/  LDC.64 R14, c[0x4][RZ] ;  /* 0x01000000ff0e7b82 */ /* 0x002e640000000a00 */
[----:B-1----:R-:W-:-:S05]  /*3e30*/  IMAD.WIDE.U32 R20, R24, 0x4, R14 ;  /* 0x0000000418147825 */ /* 0x002fca00078e000e */
[----:B------:R-:W2:Y:S01]  /*3e40*/  LDG.E.CONSTANT R15, desc[UR18][R20.64] ;  /* 0x00000012140f7981 */ /* 0x000ea2000c1e9900 */
[C---:B------:R-:W-:Y:S01]  /*3e50*/  IMAD R25, R24.reuse, 0x4, R1 ;  /* 0x0000000418197824 */ /* 0x040fe200078e0201 */
[----:B------:R-:W-:-:S04]  /*3e60*/  IADD3 R24, PT, PT, R24, 0x1, RZ ;  /* 0x0000000118187810 */ /* 0x000fc80007ffe0ff */
        /* <DEDUP_REMOVED lines=23> */
[C---:B------:R-:W-:Y:S01]  /*3fe0*/  SHF.L.W.U32.HI R24, R15.reuse, 0x2, R22 ;  /* 0x000000020f187819 */ /* 0x040fe20000010e16 */
[----:B------:R-:W-:-:S03]  /*3ff0*/  IMAD.SHL.U32 R15, R15, 0x4, RZ ;  /* 0x000000040f0f7824 */ /* 0x000fc600078e00ff */
[----:B------:R-:W-:Y:S02]  /*4000*/  SHF.R.S32.HI R20, RZ, 0x1f, R24 ;  /* 0x0000001fff147819 */ /* 0x000fe40000011418 */
[----:B------:R-:W-:Y:S02]  /*4010*/  LOP3.LUT R19, R24, R19, RZ, 0x3c, !PT ;  /* 0x0000001318137212 */ /* 0x000fe400078e3cff */
[C---:B------:R-:W-:Y:S02]  /*4020*/  LOP3.LUT R14, R20.reuse, R15, RZ, 0x3c, !PT ;  /* 0x0000000f140e7212 */ /* 0x040fe400078e3cff */
[----:B------:R-:W-:Y:S02]  /*4030*/  LOP3.LUT R15, R20, R24, RZ, 0x3c, !PT ;  /* 0x00000018140f7212 */ /* 0x000fe400078e3cff */
[----:B------:R-:W-:Y:S02]  /*4040*/  LEA.HI R24, R24, R23, RZ, 0x1 ;  /* 0x0000001718187211 */ /* 0x000fe400078f08ff */
[----:B------:R-:W-:-:S02]  /*4050*/  ISETP.GE.AND P0, PT, R19, RZ, PT ;  /* 0x000000ff1300720c */ /* 0x000fc40003f06270 */
[----:B------:R-:W1:Y:S01]  /*4060*/  I2F.F64.S64 R14, R14 ;  /* 0x0000000e000e7312 */ /* 0x000e620000301c00 */
[----:B------:R-:W-:-:S05]  /*4070*/  IADD3 R19, PT, PT, -R24, RZ, RZ ;  /* 0x000000ff18137210 */ /* 0x000fca0007ffe1ff */
[----:B------:R-:W-:Y:S01]  /*4080*/  @!P1 IMAD.MOV.U32 R24, RZ, RZ, R19 ;  /* 0x000000ffff189224 */ /* 0x000fe200078e0013 */
[----:B-1----:R-:W-:-:S10]  /*4090*/  DMUL R20, R14, UR20 ;  /* 0x000000140e147c28 */ /* 0x002fd40008000000 */
[----:B------:R-:W1:Y:S02]  /*40a0*/  F2F.F32.F64 R20, R20 ;  /* 0x0000001400147310 */ /* 0x000e640000301000 */
[----:B-1----:R-:W-:-:S07]  /*40b0*/  FSEL R14, -R20, R20, !P0 ;  /* 0x00000014140e7208 */ /* 0x002fce0004000100 */
.L_x_69:
[----:B------:R-:W-:Y:S05]  /*40c0*/  BSYNC.RECONVERGENT B2 ;  /* 0x0000000000027941 */ /* 0x000fea0003800200 */
.L_x_68:
[----:B------:R-:W-:Y:S01]  /*40d0*/  IMAD.MOV.U32 R20, RZ, RZ, R14 ;  /* 0x000000ffff147224 */ /* 0x000fe200078e000e */
[----:B------:R-:W-:Y:S02]  /*40e0*/  MOV R15, 0x3c190000 ;  /* 0x3c190000000f7802 */ /* 0x000fe40000000f00 */
[----:B------:R-:W-:Y:S01]  /*40f0*/  LOP3.LUT R24, R24, 0x1, RZ, 0xc0, !PT ;  /* 0x0000000118187812 */ /* 0x000fe200078ec0ff */
[C---:B------:R-:W-:Y:S01]  /*4100*/  FMUL R14, R20.reuse, R20 ;  /* 0x00000014140e7220 */ /* 0x040fe20000400000 */
[----:B------:R-:W-:Y:S02]  /*4110*/  FSETP.NEU.AND P0, PT, |R20|, 0.00049096695147454738617, PT ;  /* 0x3a00b43c1400780b */ /* 0x000fe40003f0d200 */
[----:B------:R-:W-:Y:S01]  /*4120*/  ISETP.NE.U32.AND P1, PT, R24, 0x1, PT ;  /* 0x000000011800780c */ /* 0x000fe20003f25070 */
[----:B------:R-:W-:-:S04]  /*4130*/  FFMA R15, R14, R15, 0.003265380859375 ;  /* 0x3b5600000e0f7423 */ /* 0x000fc8000000000f */
[----:B------:R-:W-:-:S04]  /*4140*/  FFMA R15, R14, R15, 0.0242919921875 ;  /* 0x3cc700000e0f7423 */ /* 0x000fc8000000000f */
[----:B------:R-:W-:-:S04]  /*4150*/  FFMA R15, R14, R15, 0.053466796875 ;  /* 0x3d5b00000e0f7423 */ /* 0x000fc8000000000f */
[----:B------:R-:W-:-:S04]  /*4160*/  FFMA R15, R14, R15, 0.13337790966033935547 ;  /* 0x3e0894380e0f7423 */ /* 0x000fc8000000000f */
[C---:B------:R-:W-:Y:S01]  /*4170*/  FFMA R15, R14.reuse, R15, 0.33333230018615722656 ;  /* 0x3eaaaa880e0f7423 */ /* 0x040fe2000000000f */
[----:B------:R-:W-:-:S04]  /*4180*/  FMUL R14, R14, R20 ;  /* 0x000000140e0e7220 */ /* 0x000fc80000400000 */
[----:B------:R-:W-:-:S06]  /*4190*/  @P0 FFMA R20, R15, R14, R20 ;  /* 0x0000000e0f140223 */ /* 0x000fcc0000000014 */
[----:B------:R-:W1:Y:S02]  /*41a0*/  @!P1 MUFU.RCP R20, -R20 ;  /* 0x8000001400149308 */ /* 0x000e640000001000 */
[----:B-1----:R-:W-:Y:S01]  /*41b0*/  IMAD.MOV.U32 R15, RZ, RZ, R20 ;  /* 0x000000ffff0f7224 */ /* 0x002fe200078e0014 */
[----:B------:R-:W-:Y:S06]  /*41c0*/  BRA `(.L_x_55) ;  /* 0x0000001000a87947 */ /* 0x000fec0003800000 */
.L_x_51:
[----:B------:R-:W-:-:S13]  /*41d0*/  ISETP.GT.AND P0, PT, R21, 0x14, PT ;  /* 0x000000141500780c */ /* 0x000fda0003f04270 */
[----:B------:R-:W-:Y:S05]  /*41e0*/  @P0 BRA `(.L_x_71) ;  /* 0x00000008009c0947 */ /* 0x000fea0003800000 */
[----:B------:R-:W-:-:S13]  /*41f0*/  ISETP.GT.AND P0, PT, R21, 0x10, PT ;  /* 0x000000101500780c */ /* 0x000fda0003f04270 */
[----:B------:R-:W-:Y:S05]  /*4200*/  @P0 BRA `(.L_x_72) ;  /* 0x0000000000dc0947 */ /* 0x000fea0003800000 */
[----:B------:R-:W-:-:S05]  /*4210*/  IMAD.MOV.U32 R14, RZ, RZ, -0xe ;  /* 0xfffffff2ff0e7424 */ /* 0x000fca00078e00ff */
[----:B------:R-:W-:-:S04]  /*4220*/  VIADDMNMX.U32 R14, R21, R14, 0x2, PT ;  /* 0x00000002150e7446 */ /* 0x000fc8000380000e */
[----:B------:R-:W-:-:S04]  /*4230*/  SHF.L.U32 R20, R14, 0x2, RZ ;  /* 0x000000020e147819 */ /* 0x000fc800000006ff */
[----:B------:R-:W1:Y:S02]  /*4240*/  LDC R14, c[0x2][R20+0x18] ;  /* 0x00800600140e7b82 */ /* 0x000e640000000800 */
[----:B-1----:R-:W-:-:S04]  /*4250*/  SHF.R.S32.HI R15, RZ, 0x1f, R14 ;  /* 0x0000001fff0f7819 */ /* 0x002fc8000001140e */
.L_x_322:
[----:B------:R-:W-:Y:S05]  /*4260*/  BRX R14 -0x4270                                                         (*"BRANCH_TARGETS .L_x_323,.L_x_324,.L_x_325"*) ;  /* 0xffffffbc0e647949 */ /* 0x000fea000383ffff */
.L_x_325:
[----:B------:R-:W-:Y:S01]  /*4270*/  ISETP.NE.AND P0, PT, R21, 0x10, PT ;  /* 0x000000101500780c */ /* 0x000fe20003f05270 */
[----:B------:R-:W-:-:S12]  /*4280*/  IMAD.MOV.U32 R15, RZ, RZ, RZ ;  /* 0x000000ffff0f7224 */ /* 0x000fd800078e00ff */
[----:B------:R-:W-:Y:S05]  /*4290*/  @P0 BRA `(.L_x_55) ;  /* 0x0000001000740947 */ /* 0x000fea0003800000 */
[----:B------:R-:W-:Y:S02]  /*42a0*/  HFMA2 R15, -RZ, RZ, 3.7421875, 0 ;  /* 0x437c0000ff0f7431 */ /* 0x000fe400000001ff */
[----:B------:R-:W-:-:S04]  /*42b0*/  IMAD.MOV.U32 R14, RZ, RZ, 0x3bbb989d ;  /* 0x3bbb989dff0e7424 */ /* 0x000fc800078e00ff */
[----:B-----5:R-:W-:-:S04]  /*42c0*/  FFMA.SAT R14, R19, R14, 0.5 ;  /* 0x3f000000130e7423 */ /* 0x020fc8000000200e */
[----:B------:R-:W-:-:S04]  /*42d0*/  FFMA.RM R14, R14, R15, 12582913 ;  /* 0x4b4000010e0e7423 */ /* 0x000fc8000000400f */
[C---:B------:R-:W-:Y:S01]  /*42e0*/  FADD R20, R14.reuse, -12583039 ;  /* 0xcb40007f0e147421 */ /* 0x040fe20000000000 */
[----:B------:R-:W-:-:S03]  /*42f0*/  IMAD.SHL.U32 R14, R14, 0x800000, RZ ;  /* 0x008000000e0e7824 */ /* 0x000fc600078e00ff */
[----:B------:R-:W-:-:S04]  /*4300*/  FFMA R20, R19, 1.4426950216293334961, -R20 ;  /* 0x3fb8aa3b13147823 */ /* 0x000fc80000000814 */
[----:B------:R-:W-:-:S04]  /*4310*/  FFMA R20, R19, 1.925963033500011079e-08, R20 ;  /* 0x32a5706013147823 */ /* 0x000fc80000000014 */
[----:B------:R-:W1:Y:S02]  /*4320*/  MUFU.EX2 R15, R20 ;  /* 0x00000014000f7308 */ /* 0x000e640000000800 */
[----:B-1----:R-:W-:Y:S01]  /*4330*/  FMUL R15, R14, R15 ;  /* 0x0000000f0e0f7220 */ /* 0x002fe20000400000 */
[----:B------:R-:W-:Y:S06]  /*4340*/  BRA `(.L_x_55) ;  /* 0x0000001000487947 */ /* 0x000fec0003800000 */
.L_x_323:
[----:B-----5:R-:W-:Y:S01]  /*4350*/  FMUL R14, |R19|, 1.4426950216293334961 ;  /* 0x3fb8aa3b130e7820 */ /* 0x020fe20000400200 */
[----:B------:R-:W-:-:S05]  /*4360*/  IMAD.MOV.U32 R15, RZ, RZ, 0x42fc0000 ;  /* 0x42fc0000ff0f7424 */ /* 0x000fca00078e00ff */
[----:B------:R-:W1:Y:S02]  /*4370*/  FRND.TRUNC R14, R14 ;  /* 0x0000000e000e7307 */ /* 0x000e64000020d000 */
[----:B-1----:R-:W-:Y:S02]  /*4380*/  FSETP.GT.AND P0, PT, |R14|, 126, PT ;  /* 0x42fc00000e00780b */ /* 0x002fe40003f04200 */
[----:B------:R-:W-:-:S04]  /*4390*/  LOP3.LUT R15, R15, 0x80000000, R14, 0xb8, !PT ;  /* 0x800000000f0f7812 */ /* 0x000fc800078eb80e */
[----:B------:R-:W-:-:S05]  /*43a0*/  FSEL R20, R15, R14, P0 ;  /* 0x0000000e0f147208 */ /* 0x000fca0000000000 */
[----:B------:R-:W-:-:S04]  /*43b0*/  FFMA R19, R20, -0.69314718246459960938, |R19| ;  /* 0xbf31721814137823 */ /* 0x000fc80000000413 */
[C---:B------:R-:W-:Y:S01]  /*43c0*/  FFMA R19, R20.reuse, 1.9046542121259335545e-09, R19 ;  /* 0x3102e30814137823 */ /* 0x040fe20000000013 */
[----:B------:R-:W-:-:S03]  /*43d0*/  FADD R20, R20, 12583037 ;  /* 0x4b40007d14147421 */ /* 0x000fc60000000000 */
[----:B------:R-:W-:Y:S02]  /*43e0*/  FMUL R19, R19, 1.4426950216293334961 ;  /* 0x3fb8aa3b13137820 */ /* 0x000fe40000400000 */
[----:B------:R-:W-:-:S04]  /*43f0*/  SHF.L.U32 R20, R20, 0x17, RZ ;  /* 0x0000001714147819 */ /* 0x000fc800000006ff */
[----:B------:R-:W1:Y:S02]  /*4400*/  MUFU.EX2 R19, R19 ;  /* 0x0000001300137308 */ /* 0x000e640000000800 */
[----:B-1----:R-:W-:-:S06]  /*4410*/  FMUL R20, R20, R19 ;  /* 0x0000001314147220 */ /* 0x002fcc0000400000 */
[----:B------:R-:W1:Y:S02]  /*4420*/  MUFU.RCP R15, R20 ;  /* 0x00000014000f7308 */ /* 0x000e640000001000 */
[----:B-1----:R-:W-:-:S04]  /*4430*/  FMUL.FTZ R15, R15, 0.125 ;  /* 0x3e0000000f0f7820 */ /* 0x002fc80000410000 */
[----:B------:R-:W-:Y:S01]  /*4440*/  FFMA R15, R20, 2, R15 ;  /* 0x40000000140f7823 */ /* 0x000fe2000000000f */
[----:B------:R-:W-:Y:S06]  /*4450*/  BRA `(.L_x_55) ;  /* 0x0000001000047947 */ /* 0x000fec0003800000 */
.L_x_324:
[C---:B-----5:R-:W-:Y:S01]  /*4460*/  FMUL R14, |R19|.reuse, 2.8853900432586669922 ;  /* 0x4038aa3b130e7820 */ /* 0x060fe20000400200 */
[----:B------:R-:W-:Y:S02]  /*4470*/  IMAD.MOV.U32 R21, RZ, RZ, 0x3c80f082 ;  /* 0x3c80f082ff157424 */ /* 0x000fe400078e00ff */
[C---:B------:R-:W-:Y:S01]  /*4480*/  FMUL R22, R19.reuse, R19 ;  /* 0x0000001313167220 */ /* 0x040fe20000400000 */
[----:B------:R-:W-:Y:S01]  /*4490*/  IMAD.MOV.U32 R20, RZ, RZ, 0x3f800000 ;  /* 0x3f800000ff147424 */ /* 0x000fe200078e00ff */
[C---:B------:R-:W-:Y:S01]  /*44a0*/  FSETP.GE.AND P1, PT, |R19|.reuse, 0.60000002384185791016, PT ;  /* 0x3f19999a1300780b */ /* 0x040fe20003f26200 */
[----:B------:R-:W1:Y:S01]  /*44b0*/  MUFU.EX2 R14, R14 ;  /* 0x0000000e000e7308 */ /* 0x000e620000000800 */
[----:B------:R-:W-:Y:S01]  /*44c0*/  FFMA R21, R22, R21, -0.052303962409496307373 ;  /* 0xbd563cae16157423 */ /* 0x000fe20000000015 */
[----:B------:R-:W-:-:S03]  /*44d0*/  FSETP.GE.AND P0, PT, |R19|, 9.010913848876953125, PT ;  /* 0x41102cb41300780b */ /* 0x000fc60003f06200 */
[----:B------:R-:W-:Y:S01]  /*44e0*/  FFMA R21, R22, R21, 0.1331529766321182251 ;  /* 0x3e08594116157423 */ /* 0x000fe20000000015 */
[----:B-1----:R-:W-:-:S03]  /*44f0*/  FADD R15, R14, 1 ;  /* 0x3f8000000e0f7421 */ /* 0x002fc60000000000 */
[----:B------:R-:W-:-:S04]  /*4500*/  FFMA R14, R22, R21, -0.33332768082618713379 ;  /* 0xbeaaa9ed160e7423 */ /* 0x000fc80000000015 */
[----:B------:R-:W-:Y:S01]  /*4510*/  FFMA R14, R22, R14, RZ ;  /* 0x0000000e160e7223 */ /* 0x000fe200000000ff */
[----:B------:R-:W1:Y:S02]  /*4520*/  MUFU.RCP R15, R15 ;  /* 0x0000000f000f7308 */ /* 0x000e640000001000 */
[----:B-1----:R-:W-:-:S05]  /*4530*/  FFMA R20, R15, -2, R20 ;  /* 0xc00000000f147823 */ /* 0x002fca0000000014 */
[----:B------:R-:W-:-:S04]  /*4540*/  FSEL R20, R20, 1, !P0 ;  /* 0x3f80000014147808 */ /* 0x000fc80004000000 */
[--C-:B------:R-:W-:Y:S01]  /*4550*/  LOP3.LUT R15, R20, 0x80000000, R19.reuse, 0xb8, !PT ;  /* 0x80000000140f7812 */ /* 0x100fe200078eb813 */
[----:B------:R-:W-:Y:S01]  /*4560*/  @!P1 FFMA R15, R19, R14, R19 ;  /* 0x0000000e130f9223 */ /* 0x000fe20000000013 */
[----:B------:R-:W-:Y:S06]  /*4570*/  BRA `(.L_x_55) ;  /* 0x0000000c00bc7947 */ /* 0x000fec0003800000 */
.L_x_72:
[----:B------:R-:W-:-:S13]  /*4580*/  ISETP.GT.AND P0, PT, R21, 0x12, PT ;  /* 0x000000121500780c */ /* 0x000fda0003f04270 */
[----:B------:R-:W-:Y:S05]  /*4590*/  @P0 BRA `(.L_x_73) ;  /* 0x0000000000c80947 */ /* 0x000fea0003800000 */
[----:B------:R-:W-:-:S13]  /*45a0*/  ISETP.NE.AND P0, PT, R21, 0x11, PT ;  /* 0x000000111500780c */ /* 0x000fda0003f05270 */
[----:B------:R-:W-:Y:S05]  /*45b0*/  @!P0 BRA `(.L_x_74) ;  /* 0x0000000000508947 */ /* 0x000fea0003800000 */
[----:B------:R-:W-:Y:S02]  /*45c0*/  ISETP.NE.AND P0, PT, R21, 0x12, PT ;  /* 0x000000121500780c */ /* 0x000fe40003f05270 */
[----:B------:R-:W-:-:S11]  /*45d0*/  MOV R15, RZ ;  /* 0x000000ff000f7202 */ /* 0x000fd60000000f00 */
[----:B------:R-:W-:Y:S05]  /*45e0*/  @P0 BRA `(.L_x_55) ;  /* 0x0000000c00a00947 */ /* 0x000fea0003800000 */
[C---:B-----5:R-:W-:Y:S01]  /*45f0*/  VIADD R14, R19.reuse, 0x1800000 ;  /* 0x01800000130e7836 */ /* 0x060fe20000000000 */
[----:B------:R-:W-:Y:S01]  /*4600*/  BSSY.RECONVERGENT B2, `(.L_x_75) ;  /* 0x000000d000027945 */ /* 0x000fe20003800200 */
[----:B------:R-:W-:-:S03]  /*4610*/  FSETP.NEU.AND P3, PT, R19, RZ, PT ;  /* 0x000000ff1300720b */ /* 0x000fc60003f6d000 */
[----:B------:R-:W-:-:S04]  /*4620*/  LOP3.LUT R14, R14, 0x7f800000, RZ, 0xc0, !PT ;  /* 0x7f8000000e0e7812 */ /* 0x000fc800078ec0ff */
[----:B------:R-:W-:-:S13]  /*4630*/  ISETP.GT.U32.AND P0, PT, R14, 0x1ffffff, PT ;  /* 0x01ffffff0e00780c */ /* 0x000fda0003f04070 */
[----:B------:R-:W-:Y:S05]  /*4640*/  @P0 BRA `(.L_x_76) ;  /* 0x0000000000100947 */ /* 0x000fea0003800000 */
[----:B------:R-:W-:-:S07]  /*4650*/  MOV R21, 0x4670 ;  /* 0x0000467000157802 */ /* 0x000fce0000000f00 */
[----:B------:R-:W-:Y:S05]  /*4660*/  CALL.REL.NOINC `($__internal_0_$__cuda_sm20_rcp_rn_f32_slowpath) ;  /* 0x0000004000447944 */ /* 0x000fea0003c00000 */
[----:B------:R-:W-:Y:S01]  /*4670*/  IMAD.MOV.U32 R15, RZ, RZ, R19 ;  /* 0x000000ffff0f7224 */ /* 0x000fe200078e0013 */
[----:B------:R-:W-:Y:S06]  /*4680*/  BRA `(.L_x_77) ;  /* 0x0000000000107947 */ /* 0x000fec0003800000 */
.L_x_76:
[----:B------:R-:W1:Y:S02]  /*4690*/  MUFU.RCP R14, R19 ;  /* 0x00000013000e7308 */ /* 0x000e640000001000 */
[----:B-1----:R-:W-:-:S04]  /*46a0*/  FFMA R15, R19, R14, -1 ;  /* 0xbf800000130f7423 */ /* 0x002fc8000000000e */
[----:B------:R-:W-:-:S04]  /*46b0*/  FADD.FTZ R15, -R15, -RZ ;  /* 0x800000ff0f0f7221 */ /* 0x000fc80000010100 */
[----:B------:R-:W-:-:S07]  /*46c0*/  FFMA R15, R14, R15, R14 ;  /* 0x0000000f0e0f7223 */ /* 0x000fce000000000e */
.L_x_77:
[----:B------:R-:W-:Y:S05]  /*46d0*/  BSYNC.RECONVERGENT B2 ;  /* 0x0000000000027941 */ /* 0x000fea0003800200 */
.L_x_75:
[----:B------:R-:W-:Y:S01]  /*46e0*/  FSEL R15, R15, +QNAN , P3 ;  /* 0x7fc000000f0f7808 */ /* 0x000fe20001800000 */
[----:B------:R-:W-:Y:S06]  /*46f0*/  BRA `(.L_x_55) ;  /* 0x0000000c005c7947 */ /* 0x000fec0003800000 */
.L_x_74:
[C---:B-----5:R-:W-:Y:S01]  /*4700*/  FMUL R14, R19.reuse, 8388608 ;  /* 0x4b000000130e7820 */ /* 0x060fe20000400000 */
[----:B------:R-:W-:Y:S01]  /*4710*/  FSETP.GEU.AND P0, PT, R19, 1.175494350822287508e-38, PT ;  /* 0x008000001300780b */ /* 0x000fe20003f0e000 */
[----:B------:R-:W-:-:S03]  /*4720*/  IMAD.MOV.U32 R15, RZ, RZ, 0x3e055027 ;  /* 0x3e055027ff0f7424 */ /* 0x000fc600078e00ff */
[----:B------:R-:W-:-:S04]  /*4730*/  FSEL R19, R14, R19, !P0 ;  /* 0x000000130e137208 */ /* 0x000fc80004000000 */
[C---:B------:R-:W-:Y:S02]  /*4740*/  IADD3 R20, PT, PT, R19.reuse, -0x3f2aaaab, RZ ;  /* 0xc0d5555513147810 */ /* 0x040fe40007ffe0ff */
[----:B------:R-:W-:Y:S02]  /*4750*/  FSETP.NEU.AND P1, PT, R19, RZ, PT ;  /* 0x000000ff1300720b */ /* 0x000fe40003f2d000 */
[----:B------:R-:W-:-:S05]  /*4760*/  LOP3.LUT R20, R20, 0xff800000, RZ, 0xc0, !PT ;  /* 0xff80000014147812 */ /* 0x000fca00078ec0ff */
[----:B------:R-:W-:Y:S01]  /*4770*/  IMAD.IADD R14, R19, 0x1, -R20 ;  /* 0x00000001130e7824 */ /* 0x000fe200078e0a14 */
[----:B------:R-:W-:-:S03]  /*4780*/  I2FP.F32.S32 R20, R20 ;  /* 0x0000001400147245 */ /* 0x000fc60000201400 */
[----:B------:R-:W-:-:S04]  /*4790*/  FADD R14, R14, -1 ;  /* 0xbf8000000e0e7421 */ /* 0x000fc80000000000 */
[----:B------:R-:W-:-:S04]  /*47a0*/  FFMA R15, R14, -R15, 0.14084610342979431152 ;  /* 0x3e1039f60e0f7423 */ /* 0x000fc8000000080f */
[----:B------:R-:W-:-:S04]  /*47b0*/  FFMA R15, R14, R15, -0.12148627638816833496 ;  /* 0xbdf8cdcc0e0f7423 */ /* 0x000fc8000000000f */
[----:B------:R-:W-:-:S04]  /*47c0*/  FFMA R15, R14, R15, 0.13980610668659210205 ;  /* 0x3e0f29550e0f7423 */ /* 0x000fc8000000000f */
[----:B------:R-:W-:-:S04]  /*47d0*/  FFMA R15, R14, R15, -0.16684235632419586182 ;  /* 0xbe2ad8b90e0f7423 */ /* 0x000fc8000000000f */
[----:B------:R-:W-:-:S04]  /*47e0*/  FFMA R15, R14, R15, 0.20012299716472625732 ;  /* 0x3e4ced0b0e0f7423 */ /* 0x000fc8000000000f */
[----:B------:R-:W-:-:S04]  /*47f0*/  FFMA R15, R14, R15, -0.24999669194221496582 ;  /* 0xbe7fff220e0f7423 */ /* 0x000fc8000000000f */
[----:B------:R-:W-:-:S04]  /*4800*/  FFMA R15, R14, R15, 0.33333182334899902344 ;  /* 0x3eaaaa780e0f7423 */ /* 0x000fc8000000000f */
[C---:B------:R-:W-:Y:S01]  /*4810*/  FFMA R21, R14.reuse, R15, -0.5 ;  /* 0xbf0000000e157423 */ /* 0x040fe2000000000f */
[----:B------:R-:W-:Y:S02]  /*4820*/  FSEL R15, RZ, -23, P0 ;  /* 0xc1b80000ff0f7808 */ /* 0x000fe40000000000 */
[----:B------:R-:W-:Y:S01]  /*4830*/  ISETP.GT.U32.AND P0, PT, R19, 0x7f7fffff, PT ;  /* 0x7f7fffff1300780c */ /* 0x000fe20003f04070 */
[----:B------:R-:W-:Y:S02]  /*4840*/  FMUL R21, R14, R21 ;  /* 0x000000150e157220 */ /* 0x000fe40000400000 */
[----:B------:R-:W-:Y:S01]  /*4850*/  FFMA R15, R20, 1.1920928955078125e-07, R15 ;  /* 0x34000000140f7823 */ /* 0x000fe2000000000f */
[----:B------:R-:W-:Y:S01]  /*4860*/  MOV R20, 0x7f800000 ;  /* 0x7f80000000147802 */ /* 0x000fe20000000f00 */
[----:B------:R-:W-:-:S04]  /*4870*/  FFMA R14, R14, R21, R14 ;  /* 0x000000150e0e7223 */ /* 0x000fc8000000000e */
[----:B------:R-:W-:-:S04]  /*4880*/  FFMA R15, R15, 0.69314718246459960938, R14 ;  /* 0x3f3172180f0f7823 */ /* 0x000fc8000000000e */
[----:B------:R-:W-:-:S05]  /*4890*/  @P0 FFMA R15, R19, R20, +INF ;  /* 0x7f800000130f0423 */ /* 0x000fca0000000014 */
[----:B------:R-:W-:Y:S01]  /*48a0*/  FSEL R15, R15, -INF , P1 ;  /* 0xff8000000f0f7808 */ /* 0x000fe20000800000 */
[----:B------:R-:W-:Y:S06]  /*48b0*/  BRA `(.L_x_55) ;  /* 0x0000000800ec7947 */ /* 0x000fec0003800000 */
.L_x_73:
[----:B------:R-:W-:-:S13]  /*48c0*/  ISETP.NE.AND P0, PT, R21, 0x13, PT ;  /* 0x000000131500780c */ /* 0x000fda0003f05270 */
[----:B------:R-:W-:Y:S05]  /*48d0*/  @!P0 BRA `(.L_x_78) ;  /* 0x0000000000788947 */ /* 0x000fea0003800000 */
[----:B------:R-:W-:Y:S01]  /*48e0*/  ISETP.NE.AND P0, PT, R21, 0x14, PT ;  /* 0x000000141500780c */ /* 0x000fe20003f05270 */
[----:B------:R-:W-:-:S12]  /*48f0*/  IMAD.MOV.U32 R15, RZ, RZ, RZ ;  /* 0x000000ffff0f7224 */ /* 0x000fd800078e00ff */
[----:B------:R-:W-:Y:S05]  /*4900*/  @P0 BRA `(.L_x_55) ;  /* 0x0000000800d80947 */ /* 0x000fea0003800000 */
[----:B------:R-:W-:Y:S01]  /*4910*/  IMAD.MOV.U32 R14, RZ, RZ, 0x3f000000 ;  /* 0x3f000000ff0e7424 */ /* 0x000fe200078e00ff */
[C---:B-----5:R-:W-:Y:S02]  /*4920*/  FSETP.NEU.AND P1, PT, |R19|.reuse, 1, PT ;  /* 0x3f8000001300780b */ /* 0x060fe40003f2d200 */
[C---:B------:R-:W-:Y:S01]  /*4930*/  FSETP.GT.AND P0, PT, |R19|.reuse, 0.56000000238418579102, PT ;  /* 0x3f0f5c291300780b */ /* 0x040fe20003f04200 */
[----:B------:R-:W-:-:S04]  /*4940*/  FFMA R14, |R19|, -R14, 0.5 ;  /* 0x3f000000130e7423 */ /* 0x000fc80000000a0e */
[----:B------:R-:W1:Y:S02]  /*4950*/  MUFU.RSQ R15, R14 ;  /* 0x0000000e000f7308 */ /* 0x000e640000001400 */
[----:B-1----:R-:W-:Y:S01]  /*4960*/  FMUL R20, R14, R15 ;  /* 0x0000000f0e147220 */ /* 0x002fe20000400000 */
[----:B------:R-:W-:-:S04]  /*4970*/  FMUL R15, R15, -0.5 ;  /* 0xbf0000000f0f7820 */ /* 0x000fc80000400000 */
[----:B------:R-:W-:-:S04]  /*4980*/  FFMA R15, R20, R15, 0.5 ;  /* 0x3f000000140f7423 */ /* 0x000fc8000000000f */
[----:B------:R-:W-:-:S05]  /*4990*/  FFMA R15, R20, R15, R20 ;  /* 0x0000000f140f7223 */ /* 0x000fca0000000014 */
[----:B------:R-:W-:Y:S01]  /*49a0*/  FSEL R20, R15, RZ, P1 ;  /* 0x000000ff0f147208 */ /* 0x000fe20000800000 */
[----:B------:R-:W-:Y:S01]  /*49b0*/  HFMA2 R15, -RZ, RZ, 1.265625, -5052 ;  /* 0x3d10ecefff0f7431 */ /* 0x000fe200000001ff */
[----:B------:R-:W-:Y:S02]  /*49c0*/  FSETP.GT.AND P1, PT, R19, 0.56000000238418579102, PT ;  /* 0x3f0f5c291300780b */ /* 0x000fe40003f24000 */
[----:B------:R-:W-:-:S04]  /*49d0*/  FSEL R20, R20, |R19|, P0 ;  /* 0x4000001314147208 */ /* 0x000fc80000000000 */
[----:B------:R-:W-:Y:S01]  /*49e0*/  LOP3.LUT R20, R20, 0x80000000, R19, 0xb8, !PT ;  /* 0x8000000014147812 */ /* 0x000fe200078eb813 */
[----:B------:R-:W-:-:S04]  /*49f0*/  IMAD.MOV.U32 R19, RZ, RZ, 0x3fd774eb ;  /* 0x3fd774ebff137424 */ /* 0x000fc800078e00ff */
[----:B------:R-:W-:-:S04]  /*4a00*/  FMUL R14, R20, R20 ;  /* 0x00000014140e7220 */ /* 0x000fc80000400000 */
[----:B------:R-:W-:-:S04]  /*4a10*/  FFMA R15, R14, R15, 0.016980519518256187439 ;  /* 0x3c8b1abb0e0f7423 */ /* 0x000fc8000000000f */
[----:B------:R-:W-:-:S04]  /*4a20*/  FFMA R15, R14, R15, 0.030762933194637298584 ;  /* 0x3cfc028c0e0f7423 */ /* 0x000fc8000000000f */
[----:B------:R-:W-:-:S04]  /*4a30*/  FFMA R15, R14, R15, 0.044709417968988418579 ;  /* 0x3d3721390e0f7423 */ /* 0x000fc8000000000f */
[----:B------:R-:W-:-:S04]  /*4a40*/  FFMA R15, R14, R15, 0.074989043176174163818 ;  /* 0x3d9993db0e0f7423 */ /* 0x000fc8000000000f */
[----:B------:R-:W-:-:S04]  /*4a50*/  FFMA R15, R14, R15, 0.16666707396507263184 ;  /* 0x3e2aaac60e0f7423 */ /* 0x000fc8000000000f */
[----:B------:R-:W-:-:S04]  /*4a60*/  FMUL R15, R14, R15 ;  /* 0x0000000f0e0f7220 */ /* 0x000fc80000400000 */
[----:B------:R-:W-:-:S05]  /*4a70*/  FFMA R15, R20, R15, R20 ;  /* 0x0000000f140f7223 */ /* 0x000fca0000000014 */
[----:B------:R-:W-:-:S05]  /*4a80*/  FSEL R14, R15, -R15, P0 ;  /* 0x8000000f0f0e7208 */ /* 0x000fca0000000000 */
[----:B------:R-:W-:-:S04]  /*4a90*/  @!P1 FFMA R15, R19, 0.93318945169448852539, R14 ;  /* 0x3f6ee581130f9823 */ /* 0x000fc8000000000e */
[----:B------:R-:W-:Y:S01]  /*4aa0*/  @P0 FADD R15, R15, R15 ;  /* 0x0000000f0f0f0221 */ /* 0x000fe20000000000 */
[----:B------:R-:W-:Y:S06]  /*4ab0*/  BRA `(.L_x_55) ;  /* 0x00000008006c7947 */ /* 0x000fec0003800000 */
.L_x_78:
[----:B------:R-:W-:Y:S01]  /*4ac0*/  IMAD.MOV.U32 R14, RZ, RZ, 0x3f000000 ;  /* 0x3f000000ff0e7424 */ /* 0x000fe200078e00ff */
[C---:B-----5:R-:W-:Y:S02]  /*4ad0*/  FSETP.NEU.AND P0, PT, |R19|.reuse, 1, PT ;  /* 0x3f8000001300780b */ /* 0x060fe40003f0d200 */
[C---:B------:R-:W-:Y:S01]  /*4ae0*/  FSETP.GT.AND P1, PT, |R19|.reuse, 0.56000000238418579102, PT ;  /* 0x3f0f5c291300780b */ /* 0x040fe20003f24200 */
[----:B------:R-:W-:-:S04]  /*4af0*/  FFMA R20, |R19|, -R14, 0.5 ;  /* 0x3f00000013147423 */ /* 0x000fc80000000a0e */
[----:B------:R-:W1:Y:S02]  /*4b00*/  MUFU.RSQ R15, R20 ;  /* 0x00000014000f7308 */ /* 0x000e640000001400 */
[----:B-1----:R-:W-:Y:S01]  /*4b10*/  FMUL R14, R20, R15 ;  /* 0x0000000f140e7220 */ /* 0x002fe20000400000 */
[----:B------:R-:W-:Y:S01]  /*4b20*/  FMUL R15, R15, -0.5 ;  /* 0xbf0000000f0f7820 */ /* 0x000fe20000400000 */
[----:B------:R-:W-:-:S03]  /*4b30*/  IMAD.MOV.U32 R20, RZ, RZ, 0x3fd774eb ;  /* 0x3fd774ebff147424 */ /* 0x000fc600078e00ff */
[----:B------:R-:W-:-:S04]  /*4b40*/  FFMA R15, R14, R15, 0.5 ;  /* 0x3f0000000e0f7423 */ /* 0x000fc8000000000f */
[----:B------:R-:W-:-:S05]  /*4b50*/  FFMA R15, R14, R15, R14 ;  /* 0x0000000f0e0f7223 */ /* 0x000fca000000000e */
[----:B------:R-:W-:Y:S02]  /*4b60*/  FSEL R14, R15, RZ, P0 ;  /* 0x000000ff0f0e7208 */ /* 0x000fe40000000000 */
[----:B------:R-:W-:Y:S02]  /*4b70*/  MOV R15, 0x3d4dd2f7 ;  /* 0x3d4dd2f7000f7802 */ /* 0x000fe40000000f00 */
[----:B------:R-:W-:-:S05]  /*4b80*/  FSEL R22, R14, |R19|, P1 ;  /* 0x400000130e167208 */ /* 0x000fca0000800000 */
[----:B------:R-:W-:-:S04]  /*4b90*/  FMUL R14, R22, R22 ;  /* 0x00000016160e7220 */ /* 0x000fc80000400000 */
[----:B------:R-:W-:-:S04]  /*4ba0*/  FFMA R15, R14, R15, 0.018773360177874565125 ;  /* 0x3c99ca970e0f7423 */ /* 0x000fc8000000000f */
[----:B------:R-:W-:-:S04]  /*4bb0*/  FFMA R15, R14, R15, 0.046769052743911743164 ;  /* 0x3d3f90e80e0f7423 */ /* 0x000fc8000000000f */
[----:B------:R-:W-:-:S04]  /*4bc0*/  FFMA R15, R14, R15, 0.074823014438152313232 ;  /* 0x3d993ccf0e0f7423 */ /* 0x000fc8000000000f */
[----:B------:R-:W-:-:S04]  /*4bd0*/  FFMA R15, R14, R15, 0.16667181253433227539 ;  /* 0x3e2aac040e0f7423 */ /* 0x000fc8000000000f */
[----:B------:R-:W-:-:S04]  /*4be0*/  FMUL R15, R14, R15 ;  /* 0x0000000f0e0f7220 */ /* 0x000fc80000400000 */
[----:B------:R-:W-:-:S04]  /*4bf0*/  FFMA R14, R22, R15, R22 ;  /* 0x0000000f160e7223 */ /* 0x000fc80000000016 */
[----:B------:R-:W-:-:S04]  /*4c00*/  FMUL R15, R14, -2 ;  /* 0xc00000000e0f7820 */ /* 0x000fc80000400000 */
[----:B------:R-:W-:-:S05]  /*4c10*/  @P1 FFMA R14, R20, 0.93318945169448852539, R15 ;  /* 0x3f6ee581140e1823 */ /* 0x000fca000000000f */
[C---:B------:R-:W-:Y:S02]  /*4c20*/  FSETP.NAN.AND P0, PT, R14.reuse, R14, PT ;  /* 0x0000000e0e00720b */ /* 0x040fe40003f08000 */
[----:B------:R-:W-:-:S04]  /*4c30*/  LOP3.LUT R15, R14, 0x80000000, R19, 0xb8, !PT ;  /* 0x800000000e0f7812 */ /* 0x000fc800078eb813 */
[----:B------:R-:W-:Y:S01]  /*4c40*/  FSEL R15, R15, R14, !P0 ;  /* 0x0000000e0f0f7208 */ /* 0x000fe20004000000 */
[----:B------:R-:W-:Y:S06]  /*4c50*/  BRA `(.L_x_55) ;  /* 0x0000000800047947 */ /* 0x000fec0003800000 */
.L_x_71:
[----:B------:R-:W-:-:S13]  /*4c60*/  ISETP.GT.AND P0, PT, R21, 0x17, PT ;  /* 0x000000171500780c */ /* 0x000fda0003f04270 */
[----:B------:R-:W-:Y:S05]  /*4c70*/  @P0 BRA `(.L_x_79) ;  /* 0x0000000400400947 */ /* 0x000fea0003800000 */
[----:B------:R-:W-:-:S05]  /*4c80*/  IMAD.MOV.U32 R14, RZ, RZ, -0x15 ;  /* 0xffffffebff0e7424 */ /* 0x000fca00078e00ff */
[----:B------:R-:W-:-:S04]  /*4c90*/  VIADDMNMX.U32 R14, R21, R14, 0x2, PT ;  /* 0x00000002150e7446 */ /* 0x000fc8000380000e */
[----:B------:R-:W-:-:S04]  /*4ca0*/  SHF.L.U32 R20, R14, 0x2, RZ ;  /* 0x000000020e147819 */ /* 0x000fc800000006ff */
[----:B------:R-:W1:Y:S02]  /*4cb0*/  LDC R14, c[0x2][R20+0x24] ;  /* 0x00800900140e7b82 */ /* 0x000e640000000800 */
[----:B-1----:R-:W-:-:S04]  /*4cc0*/  SHF.R.S32.HI R15, RZ, 0x1f, R14 ;  /* 0x0000001fff0f7819 */ /* 0x002fc8000001140e */
.L_x_326:
[----:B------:R-:W-:Y:S05]  /*4cd0*/  BRX R14 -0x4ce0                                                         (*"BRANCH_TARGETS .L_x_327,.L_x_328,.L_x_329"*) ;  /* 0xffffffb00ec87949 */ /* 0x000fea000383ffff */
.L_x_329:
[----:B------:R-:W-:Y:S01]  /*4ce0*/  ISETP.NE.AND P0, PT, R21, 0x17, PT ;  /* 0x000000171500780c */ /* 0x000fe20003f05270 */
[----:B------:R-:W-:-:S12]  /*4cf0*/  IMAD.MOV.U32 R15, RZ, RZ, RZ ;  /* 0x000000ffff0f7224 */ /* 0x000fd800078e00ff */
[----:B------:R-:W-:Y:S05]  /*4d00*/  @P0 BRA `(.L_x_55) ;  /* 0x0000000400d80947 */ /* 0x000fea0003800000 */
[----:B------:R-:W-:Y:S01]  /*4d10*/  IMAD.MOV.U32 R14, RZ, RZ, 0x3089705f ;  /* 0x3089705fff0e7424 */ /* 0x000fe200078e00ff */
[C---:B-----5:R-:W-:Y:S01]  /*4d20*/  FSETP.GEU.AND P1, PT, R19.reuse, RZ, PT ;  /* 0x000000ff1300720b */ /* 0x060fe20003f2e000 */
[----:B------:R-:W-:Y:S01]  /*4d30*/  BSSY.RECONVERGENT B2, `(.L_x_80) ;  /* 0x0000010000027945 */ /* 0x000fe20003800200 */
[----:B------:R-:W-:Y:S02]  /*4d40*/  FSETP.GTU.AND P0, PT, |R19|, 9.9999997171806853657e-10, PT ;  /* 0x3089705f1300780b */ /* 0x000fe40003f0c200 */
[----:B------:R-:W-:-:S04]  /*4d50*/  FSEL R14, -R14, 9.9999997171806853657e-10, !P1 ;  /* 0x3089705f0e0e7808 */ /* 0x000fc80004800100 */
[----:B------:R-:W-:-:S04]  /*4d60*/  FSEL R19, R14, R19, !P0 ;  /* 0x000000130e137208 */ /* 0x000fc80004000000 */
[----:B------:R-:W-:-:S04]  /*4d70*/  IADD3 R14, PT, PT, R19, 0x1800000, RZ ;  /* 0x01800000130e7810 */ /* 0x000fc80007ffe0ff */
[----:B------:R-:W-:-:S04]  /*4d80*/  LOP3.LUT R14, R14, 0x7f800000, RZ, 0xc0, !PT ;  /* 0x7f8000000e0e7812 */ /* 0x000fc800078ec0ff */
[----:B------:R-:W-:-:S13]  /*4d90*/  ISETP.GT.U32.AND P0, PT, R14, 0x1ffffff, PT ;  /* 0x01ffffff0e00780c */ /* 0x000fda0003f04070 */
[----:B------:R-:W-:Y:S05]  /*4da0*/  @P0 BRA `(.L_x_81) ;  /* 0x0000000000100947 */ /* 0x000fea0003800000 */
[----:B------:R-:W-:-:S07]  /*4db0*/  MOV R21, 0x4dd0 ;  /* 0x00004dd000157802 */ /* 0x000fce0000000f00 */
[----:B------:R-:W-:Y:S05]  /*4dc0*/  CALL.REL.NOINC `($__internal_0_$__cuda_sm20_rcp_rn_f32_slowpath) ;  /* 0x00000038006c7944 */ /* 0x000fea0003c00000 */
[----:B------:R-:W-:Y:S01]  /*4dd0*/  IMAD.MOV.U32 R15, RZ, RZ, R19 ;  /* 0x000000ffff0f7224 */ /* 0x000fe200078e0013 */
[----:B------:R-:W-:Y:S06]  /*4de0*/  BRA `(.L_x_82) ;  /* 0x0000000000107947 */ /* 0x000fec0003800000 */
.L_x_81:
[----:B------:R-:W1:Y:S02]  /*4df0*/  MUFU.RCP R15, R19 ;  /* 0x00000013000f7308 */ /* 0x000e640000001000 */
[----:B-1----:R-:W-:-:S04]  /*4e00*/  FFMA R14, R19, R15, -1 ;  /* 0xbf800000130e7423 */ /* 0x002fc8000000000f */
[----:B------:R-:W-:-:S04]  /*4e10*/  FADD.FTZ R14, -R14, -RZ ;  /* 0x800000ff0e0e7221 */ /* 0x000fc80000010100 */
[----:B------:R-:W-:-:S07]  /*4e20*/  FFMA R15, R15, R14, R15 ;  /* 0x0000000e0f0f7223 */ /* 0x000fce000000000f */
.L_x_82:
[----:B------:R-:W-:Y:S05]  /*4e30*/  BSYNC.RECONVERGENT B2 ;  /* 0x0000000000027941 */ /* 0x000fea0003800200 */
.L_x_80:
[----:B------:R-:W-:Y:S05]  /*4e40*/  BRA `(.L_x_55) ;  /* 0x0000000400887947 */ /* 0x000fea0003800000 */
.L_x_327:
[----:B-----5:R-:W1:Y:S01]  /*4e50*/  MUFU.RCP R14, |R19| ;  /* 0x40000013000e7308 */ /* 0x020e620000001000 */
[----:B------:R-:W-:Y:S01]  /*4e60*/  FSETP.GT.AND P0, PT, |R19|, 1, PT ;  /* 0x3f8000001300780b */ /* 0x000fe20003f04200 */
[----:B------:R-:W-:Y:S02]  /*4e70*/  IMAD.MOV.U32 R20, RZ, RZ, 0x3b2090aa ;  /* 0x3b2090aaff147424 */ /* 0x000fe400078e00ff */
[----:B------:R-:W-:Y:S01]  /*4e80*/  HFMA2 R21, -RZ, RZ, 1.9599609375, 20144 ;  /* 0x3fd774ebff157431 */ /* 0x000fe200000001ff */
[----:B-1----:R-:W-:-:S05]  /*4e90*/  FSEL R14, R14, |R19|, P0 ;  /* 0x400000130e0e7208 */ /* 0x002fca0000000000 */
[----:B------:R-:W-:-:S04]  /*4ea0*/  FMUL R15, R14, R14 ;  /* 0x0000000e0e0f7220 */ /* 0x000fc80000400000 */
[----:B------:R-:W-:-:S04]  /*4eb0*/  FFMA R20, R15, R20, -0.014396979473531246185 ;  /* 0xbc6be14f0f147423 */ /* 0x000fc80000000014 */
[----:B------:R-:W-:-:S04]  /*4ec0*/  FFMA R20, R15, R20, 0.039849750697612762451 ;  /* 0x3d23397e0f147423 */ /* 0x000fc80000000014 */
[----:B------:R-:W-:-:S04]  /*4ed0*/  FFMA R20, R15, R20, -0.072529748082160949707 ;  /* 0xbd948a7a0f147423 */ /* 0x000fc80000000014 */
[----:B------:R-:W-:-:S04]  /*4ee0*/  FFMA R20, R15, R20, 0.10518480092287063599 ;  /* 0x3dd76b210f147423 */ /* 0x000fc80000000014 */
[----:B------:R-:W-:-:S04]  /*4ef0*/  FFMA R20, R15, R20, -0.14171802997589111328 ;  /* 0xbe111e880f147423 */ /* 0x000fc80000000014 */
[----:B------:R-:W-:-:S04]  /*4f00*/  FFMA R20, R15, R20, 0.19988775253295898438 ;  /* 0x3e4caf600f147423 */ /* 0x000fc80000000014 */
[----:B------:R-:W-:-:S04]  /*4f10*/  FFMA R20, R15, R20, -0.33332940936088562012 ;  /* 0xbeaaaa270f147423 */ /* 0x000fc80000000014 */
[----:B------:R-:W-:-:S04]  /*4f20*/  FMUL R15, R15, R20 ;  /* 0x000000140f0f7220 */ /* 0x000fc80000400000 */
[----:B------:R-:W-:-:S04]  /*4f30*/  FFMA R14, R14, R15, R14 ;  /* 0x0000000f0e0e7223 */ /* 0x000fc8000000000e */
[----:B------:R-:W-:Y:S01]  /*4f40*/  @P0 FFMA R14, R21, 0.93318945169448852539, -R14 ;  /* 0x3f6ee581150e0823 */ /* 0x000fe2000000080e */
[----:B------:R-:W-:-:S04]  /*4f50*/  FSETP.NAN.AND P0, PT, |R19|, |R19|, PT ;  /* 0x400000131300720b */ /* 0x000fc80003f08200 */
[----:B------:R-:W-:-:S04]  /*4f60*/  LOP3.LUT R15, R14, 0x80000000, R19, 0xb8, !PT ;  /* 0x800000000e0f7812 */ /* 0x000fc800078eb813 */
[----:B------:R-:W-:Y:S01]  /*4f70*/  FSEL R15, R15, R14, !P0 ;  /* 0x0000000e0f0f7208 */ /* 0x000fe20004000000 */
[----:B------:R-:W-:Y:S06]  /*4f80*/  BRA `(.L_x_55) ;  /* 0x0000000400387947 */ /* 0x000fec0003800000 */
.L_x_328:
[----:B-----5:R-:W-:Y:S01]  /*4f90*/  FSETP.NEU.AND P0, PT, R19, RZ, PT ;  /* 0x000000ff1300720b */ /* 0x020fe20003f0d000 */
[----:B------:R-:W-:-:S12]  /*4fa0*/  IMAD.MOV.U32 R15, RZ, RZ, -0x319194d8 ;  /* 0xce6e6b28ff0f7424 */ /* 0x000fd800078e00ff */
[----:B------:R-:W-:Y:S05]  /*4fb0*/  @!P0 BRA `(.L_x_55) ;  /* 0x00000004002c8947 */ /* 0x000fea0003800000 */
[C---:B------:R-:W-:Y:S01]  /*4fc0*/  FMUL R14, |R19|.reuse, 8388608 ;  /* 0x4b000000130e7820 */ /* 0x040fe20000400200 */
[----:B------:R-:W-:Y:S01]  /*4fd0*/  FSETP.GEU.AND P0, PT, |R19|, 1.175494350822287508e-38, PT ;  /* 0x008000001300780b */ /* 0x000fe20003f0e200 */
[----:B------:R-:W-:-:S03]  /*4fe0*/  IMAD.MOV.U32 R15, RZ, RZ, 0x3e055027 ;  /* 0x3e055027ff0f7424 */ /* 0x000fc600078e00ff */
[----:B------:R-:W-:-:S04]  /*4ff0*/  FSEL R19, R14, |R19|, !P0 ;  /* 0x400000130e137208 */ /* 0x000fc80004000000 */
[C---:B------:R-:W-:Y:S01]  /*5000*/  FSETP.NEU.AND P1, PT, R19.reuse, RZ, PT ;  /* 0x000000ff1300720b */ /* 0x040fe20003f2d000 */
[----:B------:R-:W-:-:S05]  /*5010*/  VIADD R20, R19, 0xc0d55555 ;  /* 0xc0d5555513147836 */ /* 0x000fca0000000000 */
[----:B------:R-:W-:-:S04]  /*5020*/  LOP3.LUT R20, R20, 0xff800000, RZ, 0xc0, !PT ;  /* 0xff80000014147812 */ /* 0x000fc800078ec0ff */
[-C--:B------:R-:W-:Y:S02]  /*5030*/  IADD3 R14, PT, PT, R19, -R20.reuse, RZ ;  /* 0x80000014130e7210 */ /* 0x080fe40007ffe0ff */
        /* <DEDUP_REMOVED lines=14> */
[----:B------:R-:W-:Y:S02]  /*5120*/  IMAD.MOV.U32 R20, RZ, RZ, 0x7f800000 ;  /* 0x7f800000ff147424 */ /* 0x000fe400078e00ff */
[----:B------:R-:W-:-:S04]  /*5130*/  FFMA R14, R14, R21, R14 ;  /* 0x000000150e0e7223 */ /* 0x000fc8000000000e */
[----:B------:R-:W-:-:S03]  /*5140*/  FFMA R15, R15, 0.69314718246459960938, R14 ;  /* 0x3f3172180f0f7823 */ /* 0x000fc6000000000e */
[----:B------:R-:W-:-:S05]  /*5150*/  @P0 FFMA R15, R19, R20, +INF ;  /* 0x7f800000130f0423 */ /* 0x000fca0000000014 */
[----:B------:R-:W-:Y:S01]  /*5160*/  FSEL R15, R15, -INF , P1 ;  /* 0xff8000000f0f7808 */ /* 0x000fe20000800000 */
[----:B------:R-:W-:Y:S06]  /*5170*/  BRA `(.L_x_55) ;  /* 0x0000000000bc7947 */ /* 0x000fec0003800000 */
.L_x_79:
[----:B------:R-:W-:-:S13]  /*5180*/  ISETP.GT.AND P0, PT, R21, 0x19, PT ;  /* 0x000000191500780c */ /* 0x000fda0003f04270 */
[----:B------:R-:W-:Y:S05]  /*5190*/  @P0 BRA `(.L_x_83) ;  /* 0x0000000000240947 */ /* 0x000fea0003800000 */
[----:B------:R-:W-:-:S13]  /*51a0*/  ISETP.NE.AND P0, PT, R21, 0x18, PT ;  /* 0x000000181500780c */ /* 0x000fda0003f05270 */
[----:B------:R-:W-:Y:S05]  /*51b0*/  @!P0 BRA `(.L_x_84) ;  /* 0x0000000000148947 */ /* 0x000fea0003800000 */
[----:B------:R-:W-:Y:S02]  /*51c0*/  ISETP.NE.AND P0, PT, R21, 0x19, PT ;  /* 0x000000191500780c */ /* 0x000fe40003f05270 */
[----:B------:R-:W-:-:S11]  /*51d0*/  MOV R15, RZ ;  /* 0x000000ff000f7202 */ /* 0x000fd60000000f00 */
[----:B------:R-:W-:Y:S05]  /*51e0*/  @P0 BRA `(.L_x_55) ;  /* 0x0000000000a00947 */ /* 0x000fea0003800000 */
[----:B-----5:R-:W-:Y:S01]  /*51f0*/  FADD R15, -R19, -RZ ;  /* 0x800000ff130f7221 */ /* 0x020fe20000000100 */
[----:B------:R-:W-:Y:S06]  /*5200*/  BRA `(.L_x_55) ;  /* 0x0000000000987947 */ /* 0x000fec0003800000 */
.L_x_84:
[----:B-----5:R-:W-:Y:S01]  /*5210*/  FADD R15, |R19|, -RZ ;  /* 0x800000ff130f7221 */ /* 0x020fe20000000200 */
[----:B------:R-:W-:Y:S06]  /*5220*/  BRA `(.L_x_55) ;  /* 0x0000000000907947 */ /* 0x000fec0003800000 */
.L_x_83:
[----:B------:R-:W-:-:S13]  /*5230*/  ISETP.NE.AND P0, PT, R21, 0x1a, PT ;  /* 0x0000001a1500780c */ /* 0x000fda0003f05270 */
[----:B------:R-:W-:Y:S05]  /*5240*/  @!P0 BRA `(.L_x_85) ;  /* 0x0000000000508947 */ /* 0x000fea0003800000 */
[----:B------:R-:W-:Y:S01]  /*5250*/  ISETP.NE.AND P0, PT, R21, 0x1b, PT ;  /* 0x0000001b1500780c */ /* 0x000fe20003f05270 */
[----:B------:R-:W-:-:S12]  /*5260*/  IMAD.MOV.U32 R15, RZ, RZ, RZ ;  /* 0x000000ffff0f7224 */ /* 0x000fd800078e00ff */
[----:B------:R-:W-:Y:S05]  /*5270*/  @P0 BRA `(.L_x_55) ;  /* 0x00000000007c0947 */ /* 0x000fea0003800000 */
[----:B-----5:R-:W-:Y:S01]  /*5280*/  FADD R15, |R19|, -RZ ;  /* 0x800000ff130f7221 */ /* 0x020fe20000000200 */
[----:B------:R1:W2:Y:S01]  /*5290*/  MUFU.RSQ R20, |R19| ;  /* 0x4000001300147308 */ /* 0x0002a20000001400 */
[----:B------:R-:W-:Y:S02]  /*52a0*/  BSSY.RECONVERGENT B2, `(.L_x_86) ;  /* 0x000000d000027945 */ /* 0x000fe40003800200 */
[----:B------:R-:W-:-:S05]  /*52b0*/  VIADD R14, R15, 0xf3000000 ;  /* 0xf30000000f0e7836 */ /* 0x000fca0000000000 */
[----:B------:R-:W-:-:S13]  /*52c0*/  ISETP.GT.U32.AND P0, PT, R14, 0x727fffff, PT ;  /* 0x727fffff0e00780c */ /* 0x000fda0003f04070 */
[----:B-12---:R-:W-:Y:S05]  /*52d0*/  @!P0 BRA `(.L_x_87) ;  /* 0x0000000000148947 */ /* 0x006fea0003800000 */
[----:B------:R-:W-:Y:S02]  /*52e0*/  MOV R19, R15 ;  /* 0x0000000f00137202 */ /* 0x000fe40000000f00 */
[----:B------:R-:W-:-:S07]  /*52f0*/  MOV R23, 0x5310 ;  /* 0x0000531000177802 */ /* 0x000fce0000000f00 */
[----:B------:R-:W-:Y:S05]  /*5300*/  CALL.REL.NOINC `($__internal_1_$__cuda_sm20_sqrt_rn_f32_slowpath) ;  /* 0x0000003400f47944 */ /* 0x000fea0003c00000 */
[----:B------:R-:W-:Y:S01]  /*5310*/  IMAD.MOV.U32 R15, RZ, RZ, R19 ;  /* 0x000000ffff0f7224 */ /* 0x000fe200078e0013 */
[----:B------:R-:W-:Y:S06]  /*5320*/  BRA `(.L_x_88) ;  /* 0x0000000000107947 */ /* 0x000fec0003800000 */
.L_x_87:
[----:B------:R-:W-:Y:S01]  /*5330*/  FMUL.FTZ R14, |R19|, R20 ;  /* 0x00000014130e7220 */ /* 0x000fe20000410200 */
[----:B------:R-:W-:-:S03]  /*5340*/  FMUL.FTZ R20, R20, 0.5 ;  /* 0x3f00000014147820 */ /* 0x000fc60000410000 */
[----:B------:R-:W-:-:S04]  /*5350*/  FFMA R15, -R14, R14, |R19| ;  /* 0x0000000e0e0f7223 */ /* 0x000fc80000000513 */
[----:B------:R-:W-:-:S07]  /*5360*/  FFMA R15, R15, R20, R14 ;  /* 0x000000140f0f7223 */ /* 0x000fce000000000e */
.L_x_88:
[----:B------:R-:W-:Y:S05]  /*5370*/  BSYNC.RECONVERGENT B2 ;  /* 0x0000000000027941 */ /* 0x000fea0003800200 */
.L_x_86:
[----:B------:R-:W-:Y:S05]  /*5380*/  BRA `(.L_x_55) ;  /* 0x0000000000387947 */ /* 0x000fea0003800000 */
.L_x_85:
[----:B-----5:R-:W-:Y:S01]  /*5390*/  VIADD R14, R19, 0xf3000000 ;  /* 0xf3000000130e7836 */ /* 0x020fe20000000000 */
[----:B------:R1:W2:Y:S01]  /*53a0*/  MUFU.RSQ R20, R19 ;  /* 0x0000001300147308 */ /* 0x0002a20000001400 */
[----:B------:R-:W-:Y:S03]  /*53b0*/  BSSY.RECONVERGENT B2, `(.L_x_55) ;  /* 0x000000b000027945 */ /* 0x000fe60003800200 */
[----:B------:R-:W-:-:S13]  /*53c0*/  ISETP.GT.U32.AND P0, PT, R14, 0x727fffff, PT ;  /* 0x727fffff0e00780c */ /* 0x000fda0003f04070 */
[----:B-12---:R-:W-:Y:S05]  /*53d0*/  @!P0 BRA `(.L_x_89) ;  /* 0x0000000000108947 */ /* 0x006fea0003800000 */
[----:B------:R-:W-:-:S07]  /*53e0*/  MOV R23, 0x5400 ;  /* 0x0000540000177802 */ /* 0x000fce0000000f00 */
[----:B------:R-:W-:Y:S05]  /*53f0*/  CALL.REL.NOINC `($__internal_1_$__cuda_sm20_sqrt_rn_f32_slowpath) ;  /* 0x0000003400b87944 */ /* 0x000fea0003c00000 */
[----:B------:R-:W-:Y:S01]  /*5400*/  MOV R15, R19 ;  /* 0x00000013000f7202 */ /* 0x000fe20000000f00 */
[----:B------:R-:W-:Y:S06]  /*5410*/  BRA `(.L_x_90) ;  /* 0x0000000000107947 */ /* 0x000fec0003800000 */
.L_x_89:
[----:B------:R-:W-:Y:S01]  /*5420*/  FMUL.FTZ R14, R19, R20 ;  /* 0x00000014130e7220 */ /* 0x000fe20000410000 */
[----:B------:R-:W-:-:S03]  /*5430*/  FMUL.FTZ R20, R20, 0.5 ;  /* 0x3f00000014147820 */ /* 0x000fc60000410000 */
[----:B------:R-:W-:-:S04]  /*5440*/  FFMA R15, -R14, R14, R19 ;  /* 0x0000000e0e0f7223 */ /* 0x000fc80000000113 */
[----:B------:R-:W-:-:S07]  /*5450*/  FFMA R15, R15, R20, R14 ;  /* 0x000000140f0f7223 */ /* 0x000fce000000000e */
.L_x_90:
[----:B------:R-:W-:Y:S05]  /*5460*/  BSYNC.RECONVERGENT B2 ;  /* 0x0000000000027941 */ /* 0x000fea0003800200 */
.L_x_55:
[----:B------:R-:W-:Y:S05]  /*5470*/  BSYNC.RECONVERGENT B1 ;  /* 0x0000000000017941 */ /* 0x000fea0003800200 */
.L_x_50:
[----:B------:R3:W-:Y:S01]  /*5480*/  STL [R0+-0x4], R15 ;  /* 0xfffffc0f00007387 */ /* 0x0007e20000100800 */
[----:B------:R-:W-:Y:S05]  /*5490*/  BRA `(.L_x_48) ;  /* 0x0000003000607947 */ /* 0x000fea0003800000 */
.L_x_49:
[----:B------:R-:W-:-:S05]  /*54a0*/  LEA R20, R16, UR12, 0x2 ;  /* 0x0000000c10147c11 */ /* 0x000fca000f8e10ff */
[----:B------:R1:W5:Y:S01]  /*54b0*/  LDL R0, [R20+-0x4] ;  /* 0xfffffc0014007983 */ /* 0x0003620000100800 */
[----:B------:R-:W-:Y:S01]  /*54c0*/  ISETP.GT.AND P0, PT, R21, 0xc, PT ;  /* 0x0000000c1500780c */ /* 0x000fe20003f04270 */
[----:B------:R-:W-:-:S12]  /*54d0*/  BSSY.RECONVERGENT B1, `(.L_x_91) ;  /* 0x0000303000017945 */ /* 0x000fd80003800200 */
[----:B-1----:R-:W-:Y:S05]  /*54e0*/  @P0 BRA `(.L_x_92) ;  /* 0x0000001c00c80947 */ /* 0x002fea0003800000 */
[----:B------:R1:W5:Y:S01]  /*54f0*/  LDL R23, [R20+-0x8] ;  /* 0xfffff80014177983 */ /* 0x0003620000100800 */
[----:B------:R-:W-:-:S13]  /*5500*/  ISETP.GT.AND P0, PT, R21, 0x6, PT ;  /* 0x000000061500780c */ /* 0x000fda0003f04270 */
[----:B-1----:R-:W-:Y:S05]  /*5510*/  @P0 BRA `(.L_x_93) ;  /* 0x00000008000c0947 */ /* 0x002fea0003800000 */
[----:B------:R-:W-:-:S13]  /*5520*/  ISETP.GT.AND P0, PT, R21, 0x3, PT ;  /* 0x000000031500780c */ /* 0x000fda0003f04270 */
[----:B------:R-:W-:Y:S05]  /*5530*/  @P0 BRA `(.L_x_94) ;  /* 0x0000000000300947 */ /* 0x000fea0003800000 */
[----:B------:R-:W-:-:S05]  /*5540*/  IMAD.MOV.U32 R14, RZ, RZ, -0x1 ;  /* 0xffffffffff0e7424 */ /* 0x000fca00078e00ff */
[----:B------:R-:W-:-:S05]  /*5550*/  VIADDMNMX.U32 R21, R21, R14, 0x3, PT ;  /* 0x0000000315157446 */ /* 0x000fca000380000e */
[----:B------:R-:W-:-:S04]  /*5560*/  IMAD.SHL.U32 R21, R21, 0x4, RZ ;  /* 0x0000000415157824 */ /* 0x000fc800078e00ff */
[----:B------:R-:W1:Y:S02]  /*5570*/  LDC R14, c[0x2][R21+0x30] ;  /* 0x00800c00150e7b82 */ /* 0x000e640000000800 */
[----:B-1----:R-:W-:-:S04]  /*5580*/  SHF.R.S32.HI R15, RZ, 0x1f, R14 ;  /* 0x0000001fff0f7819 */ /* 0x002fc8000001140e */
.L_x_330:
[----:B------:R-:W-:Y:S05]  /*5590*/  BRX R14 -0x55a0                                                         (*"BRANCH_TARGETS .L_x_331,.L_x_332,.L_x_333,.L_x_95"*) ;  /* 0xffffffa80e987949 */ /* 0x000fea000383ffff */
.L_x_333:
[----:B-----5:R-:W-:Y:S01]  /*55a0*/  FMUL R19, R0, R23 ;  /* 0x0000001700137220 */ /* 0x020fe20000400000 */
[----:B------:R-:W-:Y:S06]  /*55b0*/  BRA `(.L_x_95) ;  /* 0x0000002c00d07947 */ /* 0x000fec0003800000 */
.L_x_331:
[----:B-----5:R-:W-:Y:S01]  /*55c0*/  FADD R19, R0, R23 ;  /* 0x0000001700137221 */ /* 0x020fe20000000000 */
[----:B------:R-:W-:Y:S06]  /*55d0*/  BRA `(.L_x_95) ;  /* 0x0000002c00c87947 */ /* 0x000fec0003800000 */
.L_x_332:
[----:B-----5:R-:W-:Y:S01]  /*55e0*/  FADD R19, R0, -R23 ;  /* 0x8000001700137221 */ /* 0x020fe20000000000 */
[----:B------:R-:W-:Y:S06]  /*55f0*/  BRA `(.L_x_95) ;  /* 0x0000002c00c07947 */ /* 0x000fec0003800000 */
.L_x_94:
[----:B------:R-:W-:-:S04]  /*5600*/  MOV R14, 0xfffffffc ;  /* 0xfffffffc000e7802 */ /* 0x000fc80000000f00 */
[----:B------:R-:W-:-:S05]  /*5610*/  VIADDMNMX.U32 R21, R21, R14, 0x3, PT ;  /* 0x0000000315157446 */ /* 0x000fca000380000e */
[----:B------:R-:W-:-:S04]  /*5620*/  IMAD.SHL.U32 R21, R21, 0x4, RZ ;  /* 0x0000000415157824 */ /* 0x000fc800078e00ff */
[----:B------:R-:W1:Y:S02]  /*5630*/  LDC R14, c[0x2][R21+0x40] ;  /* 0x00801000150e7b82 */ /* 0x000e640000000800 */
[----:B-1----:R-:W-:-:S04]  /*5640*/  SHF.R.S32.HI R15, RZ, 0x1f, R14 ;  /* 0x0000001fff0f7819 */ /* 0x002fc8000001140e */
.L_x_335:
[----:B------:R-:W-:Y:S05]  /*5650*/  BRX R14 -0x5660                                                         (*"BRANCH_TARGETS .L_x_336,.L_x_337,.L_x_338,.L_x_95"*) ;  /* 0xffffffa80e687949 */ /* 0x000fea000383ffff */
.L_x_338:
[----:B-----5:R-:W-:-:S04]  /*5660*/  FSETP.GTU.AND P0, PT, R0, R23, PT ;  /* 0x000000170000720b */ /* 0x020fc80003f0c000 */
[----:B------:R-:W-:Y:S01]  /*5670*/  FSEL R19, R0, R23, !P0 ;  /* 0x0000001700137208 */ /* 0x000fe20004000000 */
[----:B------:R-:W-:Y:S08]  /*5680*/  BRA `(.L_x_95) ;  /* 0x0000002c009c7947 */ /* 0x000ff00003800000 */
.L_x_336:
[----:B-----5:R-:W1:Y:S01]  /*5690*/  MUFU.RCP R14, R23 ;  /* 0x00000017000e7308 */ /* 0x020e620000001000 */
[----:B------:R-:W-:Y:S01]  /*56a0*/  BSSY.RECONVERGENT B2, `(.L_x_96) ;  /* 0x000000d000027945 */ /* 0x000fe20003800200 */
[----:B------:R-:W-:-:S06]  /*56b0*/  FSETP.NEU.AND P1, PT, R23, RZ, PT ;  /* 0x000000ff1700720b */ /* 0x000fcc0003f2d000 */
[----:B------:R-:W2:Y:S01]  /*56c0*/  FCHK P0, R0, R23 ;  /* 0x0000001700007302 */ /* 0x000ea20000000000 */
[----:B-1----:R-:W-:-:S04]  /*56d0*/  FFMA R15, -R23, R14, 1 ;  /* 0x3f800000170f7423 */ /* 0x002fc8000000010e */
[----:B------:R-:W-:-:S04]  /*56e0*/  FFMA R15, R14, R15, R14 ;  /* 0x0000000f0e0f7223 */ /* 0x000fc8000000000e */
[----:B------:R-:W-:-:S04]  /*56f0*/  FFMA R14, R0, R15, RZ ;  /* 0x0000000f000e7223 */ /* 0x000fc800000000ff */
[----:B------:R-:W-:-:S04]  /*5700*/  FFMA R19, -R23, R14, R0 ;  /* 0x0000000e17137223 */ /* 0x000fc80000000100 */
[----:B------:R-:W-:Y:S01]  /*5710*/  FFMA R19, R15, R19, R14 ;  /* 0x000000130f137223 */ /* 0x000fe2000000000e */
[----:B--2---:R-:W-:Y:S06]  /*5720*/  @!P0 BRA `(.L_x_97) ;  /* 0x0000000000108947 */ /* 0x004fec0003800000 */
[----:B------:R-:W-:Y:S01]  /*5730*/  IMAD.MOV.U32 R19, RZ, RZ, R0 ;  /* 0x000000ffff137224 */ /* 0x000fe200078e0000 */
[----:B------:R-:W-:Y:S02]  /*5740*/  MOV R14, R23 ;  /* 0x00000017000e7202 */ /* 0x000fe40000000f00 */
[----:B------:R-:W-:-:S07]  /*5750*/  MOV R21, 0x5770 ;  /* 0x0000577000157802 */ /* 0x000fce0000000f00 */
[----:B------:R-:W-:Y:S05]  /*5760*/  CALL.REL.NOINC `($__internal_2_$__cuda_sm3x_div_rn_noftz_f32_slowpath) ;  /* 0x0000003400387944 */ /* 0x000fea0003c00000 */
.L_x_97:
[----:B------:R-:W-:Y:S05]  /*5770*/  BSYNC.RECONVERGENT B2 ;  /* 0x0000000000027941 */ /* 0x000fea0003800200 */
.L_x_96:
[----:B------:R-:W-:Y:S01]  /*5780*/  FSEL R19, R19, +QNAN , P1 ;  /* 0x7fc0000013137808 */ /* 0x000fe20000800000 */
[----:B------:R-:W-:Y:S06]  /*5790*/  BRA `(.L_x_95) ;  /* 0x0000002c00587947 */ /* 0x000fec0003800000 */
.L_x_337:
[C---:B-----5:R-:W-:Y:S01]  /*57a0*/  FMUL R15, |R0|.reuse, 16777216 ;  /* 0x4b800000000f7820 */ /* 0x060fe20000400200 */
[----:B------:R-:W-:-:S04]  /*57b0*/  FSETP.GEU.AND P0, PT, |R0|, 1.175494350822287508e-38, PT ;  /* 0x008000000000780b */ /* 0x000fc80003f0e200 */
[----:B------:R-:W-:-:S05]  /*57c0*/  FSEL R15, R15, |R0|, !P0 ;  /* 0x400000000f0f7208 */ /* 0x000fca0004000000 */
[----:B------:R-:W-:-:S05]  /*57d0*/  VIADD R14, R15, 0xc0cafb0d ;  /* 0xc0cafb0d0f0e7836 */ /* 0x000fca0000000000 */
[----:B------:R-:W-:-:S04]  /*57e0*/  LOP3.LUT R22, R14, 0xff800000, RZ, 0xc0, !PT ;  /* 0xff8000000e167812 */ /* 0x000fc800078ec0ff */
[----:B------:R-:W-:Y:S01]  /*57f0*/  I2FP.F32.S32 R19, R22 ;  /* 0x0000001600137245 */ /* 0x000fe20000201400 */
[----:B------:R-:W-:Y:S01]  /*5800*/  IMAD.IADD R15, R15, 0x1, -R22 ;  /* 0x000000010f0f7824 */ /* 0x000fe200078e0a16 */
[----:B------:R-:W-:-:S03]  /*5810*/  FSEL R22, RZ, -24, P0 ;  /* 0xc1c00000ff167808 */ /* 0x000fc60000000000 */
[C---:B------:R-:W-:Y:S01]  /*5820*/  FADD R14, R15.reuse, 1 ;  /* 0x3f8000000f0e7421 */ /* 0x040fe20000000000 */
[----:B------:R-:W-:Y:S01]  /*5830*/  FADD R24, R15, -1 ;  /* 0xbf8000000f187421 */ /* 0x000fe20000000000 */
[----:B------:R-:W-:-:S03]  /*5840*/  FFMA R22, R19, 1.1920928955078125e-07, R22 ;  /* 0x3400000013167823 */ /* 0x000fc60000000016 */
[----:B------:R-:W-:Y:S01]  /*5850*/  FADD R15, R24, R24 ;  /* 0x00000018180f7221 */ /* 0x000fe20000000000 */
[----:B------:R-:W1:Y:S03]  /*5860*/  MUFU.RCP R14, R14 ;  /* 0x0000000e000e7308 */ /* 0x000e660000001000 */
[----:B-1----:R-:W-:-:S04]  /*5870*/  FMUL R15, R14, R15 ;  /* 0x0000000f0e0f7220 */ /* 0x002fc80000400000 */
[----:B------:R-:W-:-:S04]  /*5880*/  FADD R21, R24, -R15 ;  /* 0x8000000f18157221 */ /* 0x000fc80000000000 */
[----:B------:R-:W-:-:S04]  /*5890*/  FADD R21, R21, R21 ;  /* 0x0000001515157221 */ /* 0x000fc80000000000 */
[-C--:B------:R-:W-:Y:S01]  /*58a0*/  FFMA R19, R24, -R15.reuse, R21 ;  /* 0x8000000f18137223 */ /* 0x080fe20000000015 */
[----:B------:R-:W-:Y:S02]  /*58b0*/  HFMA2 R24, -RZ, RZ, 0.771484375, 0.21533203125 ;  /* 0x3a2c32e4ff187431 */ /* 0x000fe400000001ff */
[C---:B------:R-:W-:Y:S01]  /*58c0*/  FMUL R21, R15.reuse, R15 ;  /* 0x0000000f0f157220 */ /* 0x040fe20000400000 */
[----:B------:R-:W-:Y:S01]  /*58d0*/  FMUL R14, R14, R19 ;  /* 0x000000130e0e7220 */ /* 0x000fe20000400000 */
[----:B------:R-:W-:-:S04]  /*58e0*/  FFMA R19, R15, 1.4426950216293334961, R22 ;  /* 0x3fb8aa3b0f137823 */ /* 0x000fc80000000016 */
[----:B------:R-:W-:Y:S01]  /*58f0*/  FADD R22, R22, -R19 ;  /* 0x8000001316167221 */ /* 0x000fe20000000000 */
[----:B------:R-:W-:-:S03]  /*5900*/  FFMA R24, R21, R24, 0.0032181653659790754318 ;  /* 0x3b52e7db15187423 */ /* 0x000fc60000000018 */
[----:B------:R-:W-:Y:S01]  /*5910*/  FFMA R25, R15, 1.4426950216293334961, R22 ;  /* 0x3fb8aa3b0f197823 */ /* 0x000fe20000000016 */
[----:B------:R-:W-:-:S03]  /*5920*/  FFMA R24, R21, R24, 0.018033718690276145935 ;  /* 0x3c93bb7315187423 */ /* 0x000fc60000000018 */
[----:B------:R-:W-:Y:S01]  /*5930*/  FFMA R22, R14, 1.4426950216293334961, R25 ;  /* 0x3fb8aa3b0e167823 */ /* 0x000fe20000000019 */
[----:B------:R-:W-:-:S04]  /*5940*/  FFMA R24, R21, R24, 0.12022458761930465698 ;  /* 0x3df6384f15187423 */ /* 0x000fc80000000018 */
[----:B------:R-:W-:Y:S01]  /*5950*/  FMUL R24, R21, R24 ;  /* 0x0000001815187220 */ /* 0x000fe20000400000 */
[----:B------:R-:W-:-:S03]  /*5960*/  FFMA R21, R15, 1.9251366722983220825e-08, R22 ;  /* 0x32a55e340f157823 */ /* 0x000fc60000000016 */
[----:B------:R-:W-:-:S04]  /*5970*/  FMUL R22, R24, 3 ;  /* 0x4040000018167820 */ /* 0x000fc80000400000 */
[----:B------:R-:W-:-:S04]  /*5980*/  FFMA R21, R14, R22, R21 ;  /* 0x000000160e157223 */ /* 0x000fc80000000015 */
[----:B------:R-:W-:-:S04]  /*5990*/  FFMA R24, R15, R24, R21 ;  /* 0x000000180f187223 */ /* 0x000fc80000000015 */
[----:B------:R-:W-:-:S04]  /*59a0*/  FADD R22, R19, R24 ;  /* 0x0000001813167221 */ /* 0x000fc80000000000 */
[----:B------:R-:W-:Y:S01]  /*59b0*/  FMUL R14, R23, R22 ;  /* 0x00000016170e7220 */ /* 0x000fe20000400000 */
[----:B------:R-:W-:-:S03]  /*59c0*/  FADD R19, -R19, R22 ;  /* 0x0000001613137221 */ /* 0x000fc60000000100 */
[----:B------:R-:W1:Y:S01]  /*59d0*/  FRND R15, R14 ;  /* 0x0000000e000f7307 */ /* 0x000e620000201000 */
[----:B------:R-:W-:Y:S01]  /*59e0*/  FADD R24, R24, -R19 ;  /* 0x8000001318187221 */ /* 0x000fe20000000000 */
[C---:B------:R-:W-:Y:S01]  /*59f0*/  FFMA R19, R23.reuse, R22, -R14 ;  /* 0x0000001617137223 */ /* 0x040fe2000000080e */
[C---:B------:R-:W-:Y:S02]  /*5a00*/  FSETP.GT.AND P1, PT, |R14|.reuse, 152, PT ;  /* 0x431800000e00780b */ /* 0x040fe40003f24200 */
[C---:B------:R-:W-:Y:S01]  /*5a10*/  FSETP.GEU.AND P2, PT, R14.reuse, RZ, PT ;  /* 0x000000ff0e00720b */ /* 0x040fe20003f4e000 */
[----:B------:R-:W-:Y:S01]  /*5a20*/  FFMA R19, R23, R24, R19 ;  /* 0x0000001817137223 */ /* 0x000fe20000000013 */
[----:B------:R-:W-:Y:S02]  /*5a30*/  IMAD.MOV.U32 R24, RZ, RZ, 0x391fcb8e ;  /* 0x391fcb8eff187424 */ /* 0x000fe400078e00ff */
[----:B-1----:R-:W-:Y:S01]  /*5a40*/  FADD R22, R14, -R15 ;  /* 0x8000000f0e167221 */ /* 0x002fe20000000000 */
[----:B------:R-:W-:Y:S01]  /*5a50*/  FSETP.GT.AND P0, PT, R15, RZ, PT ;  /* 0x000000ff0f00720b */ /* 0x000fe20003f04000 */
[----:B------:R-:W-:-:S02]  /*5a60*/  FMUL R15, R23, 0.5 ;  /* 0x3f000000170f7820 */ /* 0x000fc40000400000 */
[----:B------:R-:W-:Y:S02]  /*5a70*/  FADD R21, R19, R22 ;  /* 0x0000001613157221 */ /* 0x000fe40000000000 */
[----:B------:R-:W1:Y:S02]  /*5a80*/  F2I.NTZ R19, R14 ;  /* 0x0000000e00137305 */ /* 0x000e640000203100 */
[----:B------:R-:W-:Y:S01]  /*5a90*/  FFMA R22, R21, R24, 0.0013391353422775864601 ;  /* 0x3aaf85ed15167423 */ /* 0x000fe20000000018 */
[----:B------:R-:W-:Y:S02]  /*5aa0*/  SEL R24, RZ, 0x83000000, P0 ;  /* 0x83000000ff187807 */ /* 0x000fe40000000000 */
[----:B------:R-:W-:Y:S01]  /*5ab0*/  FSETP.NEU.AND P0, PT, R23, RZ, PT ;  /* 0x000000ff1700720b */ /* 0x000fe20003f0d000 */
[C---:B------:R-:W-:Y:S02]  /*5ac0*/  FFMA R22, R21.reuse, R22, 0.0096188392490148544312 ;  /* 0x3c1d985615167423 */ /* 0x040fe40000000016 */
[----:B------:R-:W2:Y:S01]  /*5ad0*/  FRND.TRUNC R15, R15 ;  /* 0x0000000f000f7307 */ /* 0x000ea2000020d000 */
[----:B------:R-:W-:Y:S01]  /*5ae0*/  FSETP.EQ.OR P0, PT, R0, 1, !P0 ;  /* 0x3f8000000000780b */ /* 0x000fe20004702400 */
[----:B------:R-:W-:-:S04]  /*5af0*/  FFMA R22, R21, R22, 0.055503588169813156128 ;  /* 0x3d6357bb15167423 */ /* 0x000fc80000000016 */
[----:B------:R-:W-:-:S04]  /*5b00*/  FFMA R22, R21, R22, 0.24022644758224487305 ;  /* 0x3e75fdec15167423 */ /* 0x000fc80000000016 */
[----:B------:R-:W-:-:S04]  /*5b10*/  FFMA R22, R21, R22, 0.69314718246459960938 ;  /* 0x3f31721815167423 */ /* 0x000fc80000000016 */
[----:B------:R-:W-:Y:S01]  /*5b20*/  FFMA R22, R21, R22, 1 ;  /* 0x3f80000015167423 */ /* 0x000fe20000000016 */
[----:B------:R-:W-:Y:S01]  /*5b30*/  VIADD R21, R24, 0x7f000000 ;  /* 0x7f00000018157836 */ /* 0x000fe20000000000 */
[----:B-1----:R-:W-:Y:S01]  /*5b40*/  LEA R24, R19, -R24, 0x17 ;  /* 0x8000001813187211 */ /* 0x002fe200078eb8ff */
[----:B------:R-:W-:Y:S02]  /*5b50*/  IMAD.MOV.U32 R19, RZ, RZ, 0x3f800000 ;  /* 0x3f800000ff137424 */ /* 0x000fe400078e00ff */
[----:B--2---:R-:W-:Y:S01]  /*5b60*/  FADD R14, R15, R15 ;  /* 0x0000000f0f0e7221 */ /* 0x004fe20000000000 */
[----:B------:R-:W-:-:S04]  /*5b70*/  FMUL R21, R22, R21 ;  /* 0x0000001516157220 */ /* 0x000fc80000400000 */
[----:B------:R-:W-:Y:S01]  /*5b80*/  FMUL R21, R21, R24 ;  /* 0x0000001815157220 */ /* 0x000fe20000400000 */
[----:B------:R-:W-:Y:S01]  /*5b90*/  @P1 FSEL R21, RZ, +INF , !P2 ;  /* 0x7f800000ff151808 */ /* 0x000fe20005000000 */
[----:B------:R-:W-:Y:S06]  /*5ba0*/  @P0 BRA `(.L_x_95) ;  /* 0x0000002800540947 */ /* 0x000fec0003800000 */
[----:B------:R-:W-:-:S04]  /*5bb0*/  FSETP.NAN.AND P0, PT, |R23|, |R23|, PT ;  /* 0x400000171700720b */ /* 0x000fc80003f08200 */
[----:B------:R-:W-:-:S13]  /*5bc0*/  FSETP.NUM.AND P0, PT, |R0|, |R0|, !P0 ;  /* 0x400000000000720b */ /* 0x000fda0004707200 */
[----:B------:R-:W-:Y:S01]  /*5bd0*/  @!P0 FADD R19, R0, R23 ;  /* 0x0000001700138221 */ /* 0x000fe20000000000 */
[----:B------:R-:W-:Y:S06]  /*5be0*/  @!P0 BRA `(.L_x_95) ;  /* 0x0000002800448947 */ /* 0x000fec0003800000 */
[----:B------:R-:W-:Y:S01]  /*5bf0*/  FSETP.NEU.AND P0, PT, |R0|, +INF , PT ;  /* 0x7f8000000000780b */ /* 0x000fe20003f0d200 */
[----:B------:R-:W-:-:S03]  /*5c00*/  FADD R14, R23, -R14 ;  /* 0x8000000e170e7221 */ /* 0x000fc60000000000 */
[----:B------:R-:W-:-:S04]  /*5c10*/  FSETP.NEU.AND P0, PT, R0, RZ, P0 ;  /* 0x000000ff0000720b */ /* 0x000fc8000070d000 */
[----:B------:R-:W-:Y:S02]  /*5c20*/  FSETP.GEU.OR P1, PT, R23, RZ, P0 ;  /* 0x000000ff1700720b */ /* 0x000fe4000072e400 */
[----:B------:R-:W-:-:S07]  /*5c30*/  FSETP.NEU.AND P2, PT, |R14|, 1, !P0 ;  /* 0x3f8000000e00780b */ /* 0x000fce000474d200 */
[----:B------:R-:W-:-:S05]  /*5c40*/  @!P0 FADD R15, R0, R0 ;  /* 0x00000000000f8221 */ /* 0x000fca0000000000 */
[----:B------:R-:W-:-:S04]  /*5c50*/  @!P1 LOP3.LUT R15, R15, 0x7f800000, RZ, 0x3c, !PT ;  /* 0x7f8000000f0f9812 */ /* 0x000fc800078e3cff */
[----:B------:R-:W-:-:S05]  /*5c60*/  @P2 LOP3.LUT R15, R15, 0x7fffffff, RZ, 0xc0, !PT ;  /* 0x7fffffff0f0f2812 */ /* 0x000fca00078ec0ff */
[----:B------:R-:W-:Y:S01]  /*5c70*/  @!P0 IMAD.MOV.U32 R19, RZ, RZ, R15 ;  /* 0x000000ffff138224 */ /* 0x000fe200078e000f */
[----:B------:R-:W-:Y:S06]  /*5c80*/  @!P0 BRA `(.L_x_95) ;  /* 0x00000028001c8947 */ /* 0x000fec0003800000 */
[----:B------:R-:W-:Y:S02]  /*5c90*/  FSETP.NEU.AND P0, PT, |R23|, +INF , PT ;  /* 0x7f8000001700780b */ /* 0x000fe40003f0d200 */
[----:B------:R-:W-:-:S13]  /*5ca0*/  FSETP.EQ.AND P1, PT, R0, -1, PT ;  /* 0xbf8000000000780b */ /* 0x000fda0003f22000 */
[----:B------:R-:W-:Y:S05]  /*5cb0*/  @!P0 BRA P1, `(.L_x_95) ;  /* 0x0000002800108947 */ /* 0x000fea0000800000 */
[----:B------:R-:W-:Y:S02]  /*5cc0*/  FSETP.GEU.AND P0, PT, R0, RZ, PT ;  /* 0x000000ff0000720b */ /* 0x000fe40003f0e000 */
[----:B------:R-:W-:-:S11]  /*5cd0*/  MOV R19, R21 ;  /* 0x0000001500137202 */ /* 0x000fd60000000f00 */
[----:B------:R-:W-:Y:S05]  /*5ce0*/  @P0 BRA `(.L_x_95) ;  /* 0x0000002800040947 */ /* 0x000fea0003800000 */
[----:B------:R-:W1:Y:S01]  /*5cf0*/  FRND.FLOOR R0, R23 ;  /* 0x0000001700007307 */ /* 0x000e620000205000 */
[----:B------:R-:W-:-:S04]  /*5d00*/  FSETP.NEU.AND P1, PT, |R14|, 1, PT ;  /* 0x3f8000000e00780b */ /* 0x000fc80003f2d200 */
[----:B------:R-:W-:Y:S02]  /*5d10*/  FSEL R19, R21, -R21, P1 ;  /* 0x8000001515137208 */ /* 0x000fe40000800000 */
[----:B-1----:R-:W-:-:S04]  /*5d20*/  FSETP.NEU.AND P0, PT, R23, R0, PT ;  /* 0x000000001700720b */ /* 0x002fc80003f0d000 */
[----:B------:R-:W-:Y:S01]  /*5d30*/  FSEL R19, R19, +QNAN , !P0 ;  /* 0x7fffffff13137808 */ /* 0x000fe20004000000 */
[----:B------:R-:W-:Y:S08]  /*5d40*/  BRA `(.L_x_95) ;  /* 0x0000002400ec7947 */ /* 0x000ff00003800000 */
.L_x_93:
[----:B------:R-:W-:-:S13]  /*5d50*/  ISETP.GT.AND P0, PT, R21, 0x9, PT ;  /* 0x000000091500780c */ /* 0x000fda0003f04270 */
[----:B------:R-:W-:Y:S05]  /*5d60*/  @P0 BRA `(.L_x_98) ;  /* 0x0000000400e40947 */ /* 0x000fea0003800000 */
[----:B------:R-:W-:-:S05]  /*5d70*/  IMAD.MOV.U32 R14, RZ, RZ, -0x7 ;  /* 0xfffffff9ff0e7424 */ /* 0x000fca00078e00ff */
[----:B------:R-:W-:-:S05]  /*5d80*/  VIADDMNMX.U32 R21, R21, R14, 0x3, PT ;  /* 0x0000000315157446 */ /* 0x000fca000380000e */
[----:B------:R-:W-:-:S04]  /*5d90*/  IMAD.SHL.U32 R21, R21, 0x4, RZ ;  /* 0x0000000415157824 */ /* 0x000fc800078e00ff */
[----:B------:R-:W1:Y:S02]  /*5da0*/  LDC R14, c[0x2][R21+0x50] ;  /* 0x00801400150e7b82 */ /* 0x000e640000000800 */
[----:B-1----:R-:W-:-:S04]  /*5db0*/  SHF.R.S32.HI R15, RZ, 0x1f, R14 ;  /* 0x0000001fff0f7819 */ /* 0x002fc8000001140e */
.L_x_340:
[----:B------:R-:W-:Y:S05]  /*5dc0*/  BRX R14 -0x5dd0                                                         (*"BRANCH_TARGETS .L_x_341,.L_x_342,.L_x_343,.L_x_95"*) ;  /* 0xffffffa00e8c7949 */ /* 0x000fea000383ffff */
.L_x_343:
[----:B-----5:R-:W-:Y:S02]  /*5dd0*/  FSETP.NEU.AND P0, PT, R23, RZ, PT ;  /* 0x000000ff1700720b */ /* 0x020fe40003f0d000 */
[----:B------:R-:W-:-:S13]  /*5de0*/  FSETP.EQ.AND P1, PT, R0, RZ, PT ;  /* 0x000000ff0000720b */ /* 0x000fda0003f22000 */
[----:B------:R-:W-:Y:S05]  /*5df0*/  @!P0 BRA P1, `(.L_x_95) ;  /* 0x0000002400c08947 */ /* 0x000fea0000800000 */
[C---:B------:R-:W-:Y:S01]  /*5e00*/  FMUL R15, |R0|.reuse, 16777216 ;  /* 0x4b800000000f7820 */ /* 0x040fe20000400200 */
[C---:B------:R-:W-:Y:S02]  /*5e10*/  FSETP.GEU.AND P1, PT, |R0|.reuse, 1.175494350822287508e-38, PT ;  /* 0x008000000000780b */ /* 0x040fe40003f2e200 */
[----:B------:R-:W-:Y:S02]  /*5e20*/  FSETP.EQ.OR P0, PT, |R0|, 1, !P0 ;  /* 0x3f8000000000780b */ /* 0x000fe40004702600 */
[----:B------:R-:W-:-:S04]  /*5e30*/  FSEL R15, R15, |R0|, !P1 ;  /* 0x400000000f0f7208 */ /* 0x000fc80004800000 */
[----:B------:R-:W-:-:S04]  /*5e40*/  IADD3 R14, PT, PT, R15, -0x3f3504f3, RZ ;  /* 0xc0cafb0d0f0e7810 */ /* 0x000fc80007ffe0ff */
        /* <DEDUP_REMOVED lines=10> */
[----:B------:R-:W-:Y:S01]  /*5ef0*/  FADD R21, R24, -R15 ;  /* 0x8000000f18157221 */ /* 0x000fe20000000000 */
[----:B------:R-:W-:-:S03]  /*5f00*/  FMUL R19, R15, R15 ;  /* 0x0000000f0f137220 */ /* 0x000fc60000400000 */
[----:B------:R-:W-:-:S04]  /*5f10*/  FADD R21, R21, R21 ;  /* 0x0000001515157221 */ /* 0x000fc80000000000 */
[----:B------:R-:W-:Y:S01]  /*5f20*/  FFMA R21, R24, -R15, R21 ;  /* 0x8000000f18157223 */ /* 0x000fe20000000015 */
[----:B------:R-:W-:-:S03]  /*5f30*/  IMAD.MOV.U32 R24, RZ, RZ, 0x3a2c32e4 ;  /* 0x3a2c32e4ff187424 */ /* 0x000fc600078e00ff */
[----:B------:R-:W-:Y:S01]  /*5f40*/  FMUL R14, R14, R21 ;  /* 0x000000150e0e7220 */ /* 0x000fe20000400000 */
[----:B------:R-:W-:Y:S01]  /*5f50*/  FFMA R21, R15, 1.4426950216293334961, R22 ;  /* 0x3fb8aa3b0f157823 */ /* 0x000fe20000000016 */
[----:B------:R-:W-:-:S03]  /*5f60*/  FFMA R24, R19, R24, 0.0032181653659790754318 ;  /* 0x3b52e7db13187423 */ /* 0x000fc60000000018 */
[----:B------:R-:W-:Y:S01]  /*5f70*/  FADD R22, R22, -R21 ;  /* 0x8000001516167221 */ /* 0x000fe20000000000 */
[----:B------:R-:W-:-:S03]  /*5f80*/  FFMA R24, R19, R24, 0.018033718690276145935 ;  /* 0x3c93bb7313187423 */ /* 0x000fc60000000018 */
[----:B------:R-:W-:Y:S01]  /*5f90*/  FFMA R25, R15, 1.4426950216293334961, R22 ;  /* 0x3fb8aa3b0f197823 */ /* 0x000fe20000000016 */
[----:B------:R-:W-:-:S03]  /*5fa0*/  FFMA R24, R19, R24, 0.12022458761930465698 ;  /* 0x3df6384f13187423 */ /* 0x000fc60000000018 */
[----:B------:R-:W-:Y:S01]  /*5fb0*/  FFMA R22, R14, 1.4426950216293334961, R25 ;  /* 0x3fb8aa3b0e167823 */ /* 0x000fe20000000019 */
[----:B------:R-:W-:-:S03]  /*5fc0*/  FMUL R24, R19, R24 ;  /* 0x0000001813187220 */ /* 0x000fc60000400000 */
[----:B------:R-:W-:Y:S01]  /*5fd0*/  FFMA R19, R15, 1.9251366722983220825e-08, R22 ;  /* 0x32a55e340f137823 */ /* 0x000fe20000000016 */
        /* <DEDUP_REMOVED lines=8> */
[----:B------:R-:W-:Y:S01]  /*6060*/  FFMA R19, R23, R22, -R14 ;  /* 0x0000001617137223 */ /* 0x000fe2000000080e */
[----:B------:R-:W-:-:S03]  /*6070*/  FSETP.GEU.AND P2, PT, R14, RZ, PT ;  /* 0x000000ff0e00720b */ /* 0x000fc60003f4e000 */
[----:B------:R-:W-:Y:S01]  /*6080*/  FFMA R19, R23, R24, R19 ;  /* 0x0000001817137223 */ /* 0x000fe20000000013 */
[----:B------:R-:W-:Y:S01]  /*6090*/  HFMA2 R24, -RZ, RZ, 0.64013671875, -15.109375 ;  /* 0x391fcb8eff187431 */ /* 0x000fe200000001ff */
[----:B------:R-:W-:Y:S01]  /*60a0*/  F2I.NTZ R21, R14 ;  /* 0x0000000e00157305 */ /* 0x000fe20000203100 */
[C---:B-1----:R-:W-:Y:S01]  /*60b0*/  FADD R22, R14.reuse, -R15 ;  /* 0x8000000f0e167221 */ /* 0x042fe20000000000 */
[----:B------:R-:W-:Y:S01]  /*60c0*/  FSETP.GT.AND P1, PT, R15, RZ, PT ;  /* 0x000000ff0f00720b */ /* 0x000fe20003f24000 */
[----:B------:R-:W-:Y:S02]  /*60d0*/  FMUL R15, R23, 0.5 ;  /* 0x3f000000170f7820 */ /* 0x000fe40000400000 */
[----:B------:R-:W-:Y:S01]  /*60e0*/  FADD R19, R19, R22 ;  /* 0x0000001613137221 */ /* 0x000fe20000000000 */
[----:B------:R-:W-:Y:S02]  /*60f0*/  SEL R22, RZ, 0x83000000, P1 ;  /* 0x83000000ff167807 */ /* 0x000fe40000800000 */
[----:B------:R-:W-:Y:S01]  /*6100*/  FSETP.GT.AND P1, PT, |R14|, 152, PT ;  /* 0x431800000e00780b */ /* 0x000fe20003f24200 */
[C---:B------:R-:W-:Y:S01]  /*6110*/  FFMA R24, R19.reuse, R24, 0.0013391353422775864601 ;  /* 0x3aaf85ed13187423 */ /* 0x040fe20000000018 */
[----:B------:R-:W1:Y:S03]  /*6120*/  FRND.TRUNC R15, R15 ;  /* 0x0000000f000f7307 */ /* 0x000e66000020d000 */
[----:B------:R-:W-:-:S04]  /*6130*/  FFMA R24, R19, R24, 0.0096188392490148544312 ;  /* 0x3c1d985613187423 */ /* 0x000fc80000000018 */
[----:B------:R-:W-:-:S04]  /*6140*/  FFMA R24, R19, R24, 0.055503588169813156128 ;  /* 0x3d6357bb13187423 */ /* 0x000fc80000000018 */
[----:B------:R-:W-:-:S04]  /*6150*/  FFMA R24, R19, R24, 0.24022644758224487305 ;  /* 0x3e75fdec13187423 */ /* 0x000fc80000000018 */
[----:B------:R-:W-:Y:S01]  /*6160*/  FFMA R24, R19, R24, 0.69314718246459960938 ;  /* 0x3f31721813187423 */ /* 0x000fe20000000018 */
[----:B-1----:R-:W-:-:S03]  /*6170*/  FADD R14, R15, R15 ;  /* 0x0000000f0f0e7221 */ /* 0x002fc60000000000 */
[----:B------:R-:W-:Y:S01]  /*6180*/  FFMA R24, R19, R24, 1 ;  /* 0x3f80000013187423 */ /* 0x000fe20000000018 */
[----:B------:R-:W-:Y:S02]  /*6190*/  VIADD R19, R22, 0x7f000000 ;  /* 0x7f00000016137836 */ /* 0x000fe40000000000 */
[----:B------:R-:W-:Y:S02]  /*61a0*/  IMAD R22, R21, 0x800000, -R22 ;  /* 0x0080000015167824 */ /* 0x000fe400078e0a16 */
[----:B------:R-:W-:-:S04]  /*61b0*/  FMUL R19, R24, R19 ;  /* 0x0000001318137220 */ /* 0x000fc80000400000 */
[----:B------:R-:W-:Y:S01]  /*61c0*/  FMUL R22, R19, R22 ;  /* 0x0000001613167220 */ /* 0x000fe20000400000 */
[----:B------:R-:W-:Y:S02]  /*61d0*/  MOV R19, 0x3f800000 ;  /* 0x3f80000000137802 */ /* 0x000fe40000000f00 */
[----:B------:R-:W-:Y:S01]  /*61e0*/  @P1 FSEL R22, RZ, +INF , !P2 ;  /* 0x7f800000ff161808 */ /* 0x000fe20005000000 */
[----:B------:R-:W-:Y:S06]  /*61f0*/  @P0 BRA `(.L_x_95) ;  /* 0x0000002000c00947 */ /* 0x000fec0003800000 */
[----:B------:R-:W-:-:S04]  /*6200*/  FSETP.NAN.AND P0, PT, |R23|, |R23|, PT ;  /* 0x400000171700720b */ /* 0x000fc80003f08200 */
[----:B------:R-:W-:-:S13]  /*6210*/  FSETP.NUM.AND P0, PT, |R0|, |R0|, !P0 ;  /* 0x400000000000720b */ /* 0x000fda0004707200 */
[----:B------:R-:W-:Y:S01]  /*6220*/  @!P0 FADD R19, |R0|, R23 ;  /* 0x0000001700138221 */ /* 0x000fe20000000200 */
[----:B------:R-:W-:Y:S06]  /*6230*/  @!P0 BRA `(.L_x_95) ;  /* 0x0000002000b08947 */ /* 0x000fec0003800000 */
[----:B------:R-:W-:Y:S01]  /*6240*/  FSETP.NEU.AND P0, PT, |R0|, +INF , PT ;  /* 0x7f8000000000780b */ /* 0x000fe20003f0d200 */
[----:B------:R-:W-:-:S03]  /*6250*/  FADD R14, R23, -R14 ;  /* 0x8000000e170e7221 */ /* 0x000fc60000000000 */
[----:B------:R-:W-:-:S04]  /*6260*/  FSETP.NEU.AND P0, PT, |R0|, RZ, P0 ;  /* 0x000000ff0000720b */ /* 0x000fc8000070d200 */
[----:B------:R-:W-:Y:S02]  /*6270*/  FSETP.GEU.OR P1, PT, R23, RZ, P0 ;  /* 0x000000ff1700720b */ /* 0x000fe4000072e400 */
[----:B------:R-:W-:-:S07]  /*6280*/  FSETP.NEU.AND P2, PT, |R14|, 1, !P0 ;  /* 0x3f8000000e00780b */ /* 0x000fce000474d200 */
[----:B------:R-:W-:-:S05]  /*6290*/  @!P0 FADD R15, |R0|, |R0| ;  /* 0x40000000000f8221 */ /* 0x000fca0000000200 */
[----:B------:R-:W-:-:S04]  /*62a0*/  @!P1 LOP3.LUT R15, R15, 0x7f800000, RZ, 0x3c, !PT ;  /* 0x7f8000000f0f9812 */ /* 0x000fc800078e3cff */
[----:B------:R-:W-:-:S05]  /*62b0*/  @P2 LOP3.LUT R15, R15, 0x7fffffff, RZ, 0xc0, !PT ;  /* 0x7fffffff0f0f2812 */ /* 0x000fca00078ec0ff */
[----:B------:R-:W-:Y:S01]  /*62c0*/  @!P0 IMAD.MOV.U32 R19, RZ, RZ, R15 ;  /* 0x000000ffff138224 */ /* 0x000fe200078e000f */
[----:B------:R-:W-:Y:S06]  /*62d0*/  @!P0 BRA `(.L_x_95) ;  /* 0x0000002000888947 */ /* 0x000fec0003800000 */
[----:B------:R-:W-:Y:S02]  /*62e0*/  FSETP.NEU.AND P0, PT, |R23|, +INF , PT ;  /* 0x7f8000001700780b */ /* 0x000fe40003f0d200 */
[----:B------:R-:W-:-:S13]  /*62f0*/  FSETP.EQ.AND P1, PT, |R0|, -1, PT ;  /* 0xbf8000000000780b */ /* 0x000fda0003f22200 */
[----:B------:R-:W-:Y:S05]  /*6300*/  @!P0 BRA P1, `(.L_x_95) ;  /* 0x00000020007c8947 */ /* 0x000fea0000800000 */
[----:B------:R-:W-:Y:S01]  /*6310*/  FSETP.GEU.AND P0, PT, |R0|, RZ, PT ;  /* 0x000000ff0000720b */ /* 0x000fe20003f0e200 */
[----:B------:R-:W-:-:S12]  /*6320*/  IMAD.MOV.U32 R19, RZ, RZ, R22 ;  /* 0x000000ffff137224 */ /* 0x000fd800078e0016 */
[----:B------:R-:W-:Y:S05]  /*6330*/  @P0 BRA `(.L_x_95) ;  /* 0x0000002000700947 */ /* 0x000fea0003800000 */
[----:B------:R-:W1:Y:S01]  /*6340*/  FRND.FLOOR R0, R23 ;  /* 0x0000001700007307 */ /* 0x000e620000205000 */
[----:B------:R-:W-:-:S04]  /*6350*/  FSETP.NEU.AND P0, PT, |R14|, 1, PT ;  /* 0x3f8000000e00780b */ /* 0x000fc80003f0d200 */
[----:B------:R-:W-:Y:S02]  /*6360*/  FSEL R19, R22, -R22, P0 ;  /* 0x8000001616137208 */ /* 0x000fe40000000000 */
[----:B-1----:R-:W-:-:S04]  /*6370*/  FSETP.NEU.AND P1, PT, R23, R0, PT ;  /* 0x000000001700720b */ /* 0x002fc80003f2d000 */
[----:B------:R-:W-:Y:S01]  /*6380*/  FSEL R19, R19, +QNAN , !P1 ;  /* 0x7fffffff13137808 */ /* 0x000fe20004800000 */
[----:B------:R-:W-:Y:S08]  /*6390*/  BRA `(.L_x_95) ;  /* 0x0000002000587947 */ /* 0x000ff00003800000 */
.L_x_341:
[----:B-----5:R-:W-:-:S04]  /*63a0*/  FSETP.GE.AND P0, PT, R0, R23, PT ;  /* 0x000000170000720b */ /* 0x020fc80003f06000 */
[----:B------:R-:W-:Y:S01]  /*63b0*/  FSEL R19, R0, R23, P0 ;  /* 0x0000001700137208 */ /* 0x000fe20000000000 */
[----:B------:R-:W-:Y:S08]  /*63c0*/  BRA `(.L_x_95) ;  /* 0x00000020004c7947 */ /* 0x000ff00003800000 */
.L_x_342:
[C---:B-----5:R-:W-:Y:S01]  /*63d0*/  FSETP.GTU.AND P0, PT, |R23|.reuse, 9.9999997171806853657e-10, PT ;  /* 0x3089705f1700780b */ /* 0x060fe20003f0c200 */
[----:B------:R-:W-:Y:S01]  /*63e0*/  HFMA2 R14, -RZ, RZ, 0.1417236328125, 8952 ;  /* 0x3089705fff0e7431 */ /* 0x000fe200000001ff */
[----:B------:R-:W-:Y:S01]  /*63f0*/  FSETP.GEU.AND P1, PT, R23, RZ, PT ;  /* 0x000000ff1700720b */ /* 0x000fe20003f2e000 */
[----:B------:R-:W-:Y:S10]  /*6400*/  BSSY.RECONVERGENT B2, `(.L_x_99) ;  /* 0x000000e000027945 */ /* 0x000ff40003800200 */
[----:B------:R-:W-:-:S04]  /*6410*/  @!P0 FSEL R23, -R14, 9.9999997171806853657e-10, !P1 ;  /* 0x3089705f0e178808 */ /* 0x000fc80004800100 */
[----:B------:R-:W1:Y:S08]  /*6420*/  MUFU.RCP R14, R23 ;  /* 0x00000017000e7308 */ /* 0x000e700000001000 */
        /* <DEDUP_REMOVED lines=8> */
[----:B------:R-:W-:Y:S01]  /*64b0*/  MOV R21, 0x64e0 ;  /* 0x000064e000157802 */ /* 0x000fe20000000f00 */
[----:B------:R-:W-:-:S07]  /*64c0*/  IMAD.MOV.U32 R14, RZ, RZ, R23 ;  /* 0x000000ffff0e7224 */ /* 0x000fce00078e0017 */
[----:B------:R-:W-:Y:S05]  /*64d0*/  CALL.REL.NOINC `($__internal_2_$__cuda_sm3x_div_rn_noftz_f32_slowpath) ;  /* 0x0000002400dc7944 */ /* 0x000fea0003c00000 */
.L_x_100:
[----:B------:R-:W-:Y:S05]  /*64e0*/  BSYNC.RECONVERGENT B2 ;  /* 0x0000000000027941 */ /* 0x000fea0003800200 */
.L_x_99:
[----:B------:R-:W-:Y:S05]  /*64f0*/  BRA `(.L_x_95) ;  /* 0x0000002000007947 */ /* 0x000fea0003800000 */
.L_x_98:
[----:B------:R-:W-:-:S04]  /*6500*/  MOV R14, 0xfffffff6 ;  /* 0xfffffff6000e7802 */ /* 0x000fc80000000f00 */
[----:B------:R-:W-:-:S05]  /*6510*/  VIADDMNMX.U32 R21, R21, R14, 0x3, PT ;  /* 0x0000000315157446 */ /* 0x000fca000380000e */
[----:B------:R-:W-:-:S04]  /*6520*/  IMAD.SHL.U32 R21, R21, 0x4, RZ ;  /* 0x0000000415157824 */ /* 0x000fc800078e00ff */
[----:B------:R-:W1:Y:S02]  /*6530*/  LDC R14, c[0x2][R21+0x60] ;  /* 0x00801800150e7b82 */ /* 0x000e640000000800 */
[----:B-1----:R-:W-:-:S04]  /*6540*/  SHF.R.S32.HI R15, RZ, 0x1f, R14 ;  /* 0x0000001fff0f7819 */ /* 0x002fc8000001140e */
.L_x_345:
[----:B------:R-:W-:Y:S05]  /*6550*/  BRX R14 -0x6560                                                         (*"BRANCH_TARGETS .L_x_346,.L_x_347,.L_x_348,.L_x_95"*) ;  /* 0xffffff980ea87949 */ /* 0x000fea000383ffff */
.L_x_348:
        /* <DEDUP_REMOVED lines=18> */
.L_x_103:
        /* <DEDUP_REMOVED lines=26> */
[----:B------:R-:W-:Y:S02]  /*6820*/  ISETP.GE.AND P0, PT, R0, RZ, PT ;  /* 0x000000ff0000720c */ /* 0x000fe40003f06270 */
[C---:B------:R-:W-:Y:S02]  /*6830*/  SHF.L.W.U32.HI R25, R14.reuse, 0x2, R19 ;  /* 0x000000020e197819 */ /* 0x040fe40000010e13 */
[----:B------:R-:W-:Y:S02]  /*6840*/  SHF.L.U32 R14, R14, 0x2, RZ ;  /* 0x000000020e0e7819 */ /* 0x000fe400000006ff */
[----:B------:R-:W-:-:S02]  /*6850*/  SHF.R.S32.HI R15, RZ, 0x1f, R25 ;  /* 0x0000001fff0f7819 */ /* 0x000fc40000011419 */
[----:B------:R-:W-:Y:S02]  /*6860*/  SHF.R.U32.HI R24, RZ, 0x1e, R19 ;  /* 0x0000001eff187819 */ /* 0x000fe40000011613 */
[C---:B------:R-:W-:Y:S02]  /*6870*/  LOP3.LUT R14, R15.reuse, R14, RZ, 0x3c, !PT ;  /* 0x0000000e0f0e7212 */ /* 0x040fe400078e3cff */
[----:B------:R-:W-:Y:S02]  /*6880*/  LOP3.LUT R15, R15, R25, RZ, 0x3c, !PT ;  /* 0x000000190f0f7212 */ /* 0x000fe400078e3cff */
[C---:B------:R-:W-:Y:S02]  /*6890*/  LOP3.LUT R0, R25.reuse, R0, RZ, 0x3c, !PT ;  /* 0x0000000019007212 */ /* 0x040fe400078e3cff */
[----:B------:R-:W-:Y:S02]  /*68a0*/  LEA.HI R25, R25, R24, RZ, 0x1 ;  /* 0x0000001819197211 */ /* 0x000fe400078f08ff */
[----:B------:R-:W1:Y:S01]  /*68b0*/  I2F.F64.S64 R14, R14 ;  /* 0x0000000e000e7312 */ /* 0x000e620000301c00 */
[----:B------:R-:W-:-:S02]  /*68c0*/  ISETP.GE.AND P1, PT, R0, RZ, PT ;  /* 0x000000ff0000720c */ /* 0x000fc40003f26270 */
[----:B------:R-:W-:-:S04]  /*68d0*/  IMAD.MOV R0, RZ, RZ, -R25 ;  /* 0x000000ffff007224 */ /* 0x000fc800078e0a19 */
[----:B------:R-:W-:Y:S01]  /*68e0*/  @!P0 IMAD.MOV.U32 R25, RZ, RZ, R0 ;  /* 0x000000ffff198224 */ /* 0x000fe200078e0000 */
[----:B-1----:R-:W-:-:S10]  /*68f0*/  DMUL R22, R14, UR20 ;  /* 0x000000140e167c28 */ /* 0x002fd40008000000 */
[----:B------:R-:W1:Y:S02]  /*6900*/  F2F.F32.F64 R22, R22 ;  /* 0x0000001600167310 */ /* 0x000e640000301000 */
[----:B-12---:R-:W-:-:S07]  /*6910*/  FSEL R14, -R22, R22, !P1 ;  /* 0x00000016160e7208 */ /* 0x006fce0004800100 */
.L_x_102:
[----:B------:R-:W-:Y:S05]  /*6920*/  BSYNC.RECONVERGENT B2 ;  /* 0x0000000000027941 */ /* 0x000fea0003800200 */
.L_x_101:
[----:B------:R-:W-:Y:S01]  /*6930*/  MOV R15, 0x3c190000 ;  /* 0x3c190000000f7802 */ /* 0x000fe20000000f00 */
[C---:B------:R-:W-:Y:S01]  /*6940*/  FMUL R0, R14.reuse, R14 ;  /* 0x0000000e0e007220 */ /* 0x040fe20000400000 */
[----:B------:R-:W-:Y:S02]  /*6950*/  FSETP.NEU.AND P0, PT, |R14|, 0.00049096695147454738617, PT ;  /* 0x3a00b43c0e00780b */ /* 0x000fe40003f0d200 */
[----:B------:R-:W-:Y:S01]  /*6960*/  LOP3.LUT R25, R25, 0x1, RZ, 0xc0, !PT ;  /* 0x0000000119197812 */ /* 0x000fe200078ec0ff */
[----:B------:R-:W-:-:S03]  /*6970*/  FFMA R15, R0, R15, 0.003265380859375 ;  /* 0x3b560000000f7423 */ /* 0x000fc6000000000f */
[----:B------:R-:W-:Y:S01]  /*6980*/  ISETP.NE.U32.AND P1, PT, R25, 0x1, PT ;  /* 0x000000011900780c */ /* 0x000fe20003f25070 */
        /* <DEDUP_REMOVED lines=9> */
.L_x_346:
        /* <DEDUP_REMOVED lines=18> */
.L_x_106:
        /* <DEDUP_REMOVED lines=27> */
[--C-:B------:R-:W-:Y:S02]  /*6cf0*/  SHF.R.U32.HI R24, RZ, 0x1e, R19.reuse ;  /* 0x0000001eff187819 */ /* 0x100fe40000011613 */
        /* <DEDUP_REMOVED lines=13> */
[----:B-12---:R-:W-:-:S07]  /*6dd0*/  FSEL R19, -R22, R22, !P0 ;  /* 0x0000001616137208 */ /* 0x006fce0004000100 */
.L_x_105:
[----:B------:R-:W-:Y:S05]  /*6de0*/  BSYNC.RECONVERGENT B2 ;  /* 0x0000000000027941 */ /* 0x000fea0003800200 */
.L_x_104:
        /* <DEDUP_REMOVED lines=9> */
[----:B------:R-:W-:Y:S02]  /*6e80*/  FSEL R21, R21, 0.0083327032625675201416, !P0 ;  /* 0x3c0885e415157808 */ /* 0x000fe40004000000 */
[----:B------:R-:W-:Y:S02]  /*6e90*/  FSEL R19, R19, 1, P0 ;  /* 0x3f80000013137808 */ /* 0x000fe40000000000 */
[----:B------:R-:W-:Y:S01]  /*6ea0*/  FSEL R22, -R22, -0.16666662693023681641, !P0 ;  /* 0xbe2aaaa816167808 */ /* 0x000fe20004000100 */
[C---:B------:R-:W-:Y:S02]  /*6eb0*/  FFMA R15, R0.reuse, R15, R21 ;  /* 0x0000000f000f7223 */ /* 0x040fe40000000015 */
[C---:B------:R-:W-:Y:S02]  /*6ec0*/  FFMA R14, R0.reuse, R19, RZ ;  /* 0x00000013000e7223 */ /* 0x040fe400000000ff */
[----:B------:R-:W-:-:S04]  /*6ed0*/  FFMA R15, R0, R15, R22 ;  /* 0x0000000f000f7223 */ /* 0x000fc80000000016 */
[----:B------:R-:W-:-:S04]  /*6ee0*/  FFMA R19, R14, R15, R19 ;  /* 0x0000000f0e137223 */ /* 0x000fc80000000013 */
[----:B------:R-:W-:Y:S01]  /*6ef0*/  @P1 FADD R19, RZ, -R19 ;  /* 0x80000013ff131221 */ /* 0x000fe20000000000 */
[----:B------:R-:W-:Y:S06]  /*6f00*/  BRA `(.L_x_95) ;  /* 0x00000014007c7947 */ /* 0x000fec0003800000 */
.L_x_347:
        /* <DEDUP_REMOVED lines=11> */
[----:B------:R-:W-:Y:S01]  /*6fc0*/  @!P0 MOV R25, RZ ;  /* 0x000000ff00198202 */ /* 0x000fe20000000f00 */
[----:B------:R-:W-:Y:S06]  /*6fd0*/  @!P0 BRA `(.L_x_108) ;  /* 0x0000000000bc8947 */ /* 0x000fec0003800000 */
[----:B------:R-:W-:Y:S02]  /*6fe0*/  IMAD.SHL.U32 R19, R0, 0x100, RZ ;  /* 0x0000010000137824 */ /* 0x000fe400078e00ff */
[----:B------:R-:W-:Y:S02]  /*6ff0*/  HFMA2 R24, -RZ, RZ, 0, 0 ;  /* 0x00000000ff187431 */ /* 0x000fe400000001ff */
[----:B------:R-:W-:Y:S01]  /*7000*/  IMAD.MOV.U32 R21, RZ, RZ, RZ ;  /* 0x000000ffff157224 */ /* 0x000fe200078e00ff */
[----:B------:R-:W-:Y:S01]  /*7010*/  UMOV UR4, URZ ;  /* 0x000000ff00047c82 */ /* 0x000fe20008000000 */
[----:B------:R-:W-:-:S07]  /*7020*/  LOP3.LUT R19, R19, 0x80000000, RZ, 0xfc, !PT ;  /* 0x8000000013137812 */ /* 0x000fce00078efcff */
.L_x_109:
        /* <DEDUP_REMOVED lines=37> */
[----:B------:R-:W-:-:S05]  /*7280*/  IMAD.MOV R0, RZ, RZ, -R25 ;  /* 0x000000ffff007224 */ /* 0x000fca00078e0a19 */
[----:B------:R-:W-:Y:S01]  /*7290*/  @!P1 MOV R25, R0 ;  /* 0x0000000000199202 */ /* 0x000fe20000000f00 */
[----:B-1----:R-:W-:-:S10]  /*72a0*/  DMUL R22, R14, UR20 ;  /* 0x000000140e167c28 */ /* 0x002fd40008000000 */
[----:B------:R-:W1:Y:S02]  /*72b0*/  F2F.F32.F64 R22, R22 ;  /* 0x0000001600167310 */ /* 0x000e640000301000 */
[----:B-12---:R-:W-:-:S07]  /*72c0*/  FSEL R19, -R22, R22, !P0 ;  /* 0x0000001616137208 */ /* 0x006fce0004000100 */
.L_x_108:
[----:B------:R-:W-:Y:S05]  /*72d0*/  BSYNC.RECONVERGENT B2 ;  /* 0x0000000000027941 */ /* 0x000fea0003800200 */
.L_x_107:
[----:B------:R-:W-:Y:S01]  /*72e0*/  LOP3.LUT R21, R25, 0x1, RZ, 0xc0, !PT ;  /* 0x0000000119157812 */ /* 0x000fe200078ec0ff */
[----:B------:R-:W-:Y:S02]  /*72f0*/  IMAD.MOV.U32 R15, RZ, RZ, 0x37cbac00 ;  /* 0x37cbac00ff0f7424 */ /* 0x000fe400078e00ff */
[----:B------:R-:W-:Y:S01]  /*7300*/  FMUL R0, R19, R19 ;  /* 0x0000001313007220 */ /* 0x000fe20000400000 */
[----:B------:R-:W-:Y:S01]  /*7310*/  IMAD.MOV.U32 R22, RZ, RZ, 0x3effffff ;  /* 0x3effffffff167424 */ /* 0x000fe200078e00ff */
[----:B------:R-:W-:Y:S01]  /*7320*/  ISETP.NE.U32.AND P0, PT, R21, 0x1, PT ;  /* 0x000000011500780c */ /* 0x000fe20003f05070 */
[----:B------:R-:W-:Y:S02]  /*7330*/  IMAD.MOV.U32 R21, RZ, RZ, 0x3d2aaabb ;  /* 0x3d2aaabbff157424 */ /* 0x000fe400078e00ff */
[----:B------:R-:W-:Y:S01]  /*7340*/  FFMA R14, R0, R15, -0.0013887860113754868507 ;  /* 0xbab607ed000e7423 */ /* 0x000fe2000000000f */
[----:B------:R-:W-:Y:S02]  /*7350*/  IADD3 R25, PT, PT, R25, 0x1, RZ ;  /* 0x0000000119197810 */ /* 0x000fe40007ffe0ff */
[----:B------:R-:W-:-:S02]  /*7360*/  FSEL R19, R19, 1, !P0 ;  /* 0x3f80000013137808 */ /* 0x000fc40004000000 */
[----:B------:R-:W-:Y:S02]  /*7370*/  FSEL R15, R14, -0.00019574658654164522886, P0 ;  /* 0xb94d41530e0f7808 */ /* 0x000fe40000000000 */
[----:B------:R-:W-:Y:S01]  /*7380*/  FSEL R21, R21, 0.0083327032625675201416, P0 ;  /* 0x3c0885e415157808 */ /* 0x000fe20000000000 */
[----:B------:R-:W-:Y:S01]  /*7390*/  FFMA R14, R0, R19, RZ ;  /* 0x00000013000e7223 */ /* 0x000fe200000000ff */
[----:B------:R-:W-:Y:S02]  /*73a0*/  LOP3.LUT P1, RZ, R25, 0x2, RZ, 0xc0, !PT ;  /* 0x0000000219ff7812 */ /* 0x000fe4000782c0ff */
[----:B------:R-:W-:Y:S01]  /*73b0*/  FSEL R22, -R22, -0.16666662693023681641, P0 ;  /* 0xbe2aaaa816167808 */ /* 0x000fe20000000100 */
[----:B------:R-:W-:-:S04]  /*73c0*/  FFMA R15, R0, R15, R21 ;  /* 0x0000000f000f7223 */ /* 0x000fc80000000015 */
[----:B------:R-:W-:-:S04]  /*73d0*/  FFMA R15, R0, R15, R22 ;  /* 0x0000000f000f7223 */ /* 0x000fc80000000016 */
[----:B------:R-:W-:-:S04]  /*73e0*/  FFMA R19, R14, R15, R19 ;  /* 0x0000000f0e137223 */ /* 0x000fc80000000013 */
[----:B------:R-:W-:Y:S01]  /*73f0*/  @P1 FADD R19, RZ, -R19 ;  /* 0x80000013ff131221 */ /* 0x000fe20000000000 */
[----:B------:R-:W-:Y:S06]  /*7400*/  BRA `(.L_x_95) ;  /* 0x00000010003c7947 */ /* 0x000fec0003800000 */
.L_x_92:
        /* <DEDUP_REMOVED lines=9> */
.L_x_350:
[----:B------:R-:W-:Y:S05]  /*74a0*/  BRX R14 -0x74b0                                                         (*"BRANCH_TARGETS .L_x_351,.L_x_352,.L_x_353,.L_x_95"*) ;  /* 0xffffff880ed47949 */ /* 0x000fea000383ffff */
.L_x_353:
        /* <DEDUP_REMOVED lines=18> */
.L_x_351:
[C---:B-----5:R-:W-:Y:S01]  /*75d0*/  FMUL R14, |R0|.reuse, 1.4426950216293334961 ;  /* 0x3fb8aa3b000e7820 */ /* 0x060fe20000400200 */
[----:B------:R-:W-:Y:S02]  /*75e0*/  HFMA2 R15, -RZ, RZ, 3.4921875, 0 ;  /* 0x42fc0000ff0f7431 */ /* 0x000fe400000001ff */
[----:B------:R-:W-:Y:S02]  /*75f0*/  IMAD.MOV.U32 R19, RZ, RZ, 0x363d0ada ;  /* 0x363d0adaff137424 */ /* 0x000fe400078e00ff */
[----:B------:R-:W-:Y:S01]  /*7600*/  FMUL R24, R0, R0 ;  /* 0x0000000000187220 */ /* 0x000fe20000400000 */
[----:B------:R-:W1:Y:S03]  /*7610*/  FRND.TRUNC R14, R14 ;  /* 0x0000000e000e7307 */ /* 0x000e66000020d000 */
        /* <DEDUP_REMOVED lines=21> */
.L_x_352:
[----:B-----5:R-:W-:Y:S01]  /*7770*/  FMUL R14, |R0|, 1.4426950216293334961 ;  /* 0x3fb8aa3b000e7820 */ /* 0x020fe20000400200 */
[----:B------:R-:W-:-:S05]  /*7780*/  MOV R15, 0x42fc0000 ;  /* 0x42fc0000000f7802 */ /* 0x000fca0000000f00 */
[----:B------:R-:W1:Y:S02]  /*7790*/  FRND.TRUNC R14, R14 ;  /* 0x0000000e000e7307 */ /* 0x000e64000020d000 */
[----:B-1----:R-:W-:Y:S02]  /*77a0*/  FSETP.GT.AND P0, PT, |R14|, 126, PT ;  /* 0x42fc00000e00780b */ /* 0x002fe40003f04200 */
[----:B------:R-:W-:-:S04]  /*77b0*/  LOP3.LUT R15, R15, 0x80000000, R14, 0xb8, !PT ;  /* 0x800000000f0f7812 */ /* 0x000fc800078eb80e */
[----:B------:R-:W-:-:S05]  /*77c0*/  FSEL R15, R15, R14, P0 ;  /* 0x0000000e0f0f7208 */ /* 0x000fca0000000000 */
        /* <DEDUP_REMOVED lines=8> */
[----:B-1----:R-:W-:-:S04]  /*7850*/  FMUL.FTZ R19, R19, 0.125 ;  /* 0x3e00000013137820 */ /* 0x002fc80000410000 */
[----:B------:R-:W-:Y:S01]  /*7860*/  FFMA R19, R14, 2, R19 ;  /* 0x400000000e137823 */ /* 0x000fe20000000013 */
[----:B------:R-:W-:Y:S06]  /*7870*/  BRA `(.L_x_95) ;  /* 0x0000000c00207947 */ /* 0x000fec0003800000 */
.L_x_111:
[----:B------:R-:W-:-:S05]  /*7880*/  IMAD.MOV.U32 R14, RZ, RZ, -0x10 ;  /* 0xfffffff0ff0e7424 */ /* 0x000fca00078e00ff */
[----:B------:R-:W-:-:S04]  /*7890*/  VIADDMNMX.U32 R21, R21, R14, 0x3, PT ;  /* 0x0000000315157446 */ /* 0x000fc8000380000e */
[----:B------:R-:W-:-:S04]  /*78a0*/  SHF.L.U32 R21, R21, 0x2, RZ ;  /* 0x0000000215157819 */ /* 0x000fc800000006ff */
[----:B------:R-:W1:Y:S02]  /*78b0*/  LDC R14, c[0x2][R21+0x80] ;  /* 0x00802000150e7b82 */ /* 0x000e640000000800 */
[----:B-1----:R-:W-:-:S04]  /*78c0*/  SHF.R.S32.HI R15, RZ, 0x1f, R14 ;  /* 0x0000001fff0f7819 */ /* 0x002fc8000001140e */
.L_x_355:
[----:B------:R-:W-:Y:S05]  /*78d0*/  BRX R14 -0x78e0                                                         (*"BRANCH_TARGETS .L_x_356,.L_x_357,.L_x_358,.L_x_95"*) ;  /* 0xffffff840ec87949 */ /* 0x000fea000383ffff */
.L_x_358:
[C---:B-----5:R-:W-:Y:S01]  /*78e0*/  VIADD R14, R0.reuse, 0x1800000 ;  /* 0x01800000000e7836 */ /* 0x060fe20000000000 */
[----:B------:R-:W-:Y:S01]  /*78f0*/  BSSY.RECONVERGENT B2, `(.L_x_112) ;  /* 0x000000d000027945 */ /* 0x000fe20003800200 */
[----:B------:R-:W-:-:S03]  /*7900*/  FSETP.NEU.AND P3, PT, R0, RZ, PT ;  /* 0x000000ff0000720b */ /* 0x000fc60003f6d000 */
[----:B------:R-:W-:-:S04]  /*7910*/  LOP3.LUT R14, R14, 0x7f800000, RZ, 0xc0, !PT ;  /* 0x7f8000000e0e7812 */ /* 0x000fc800078ec0ff */
[----:B------:R-:W-:-:S13]  /*7920*/  ISETP.GT.U32.AND P0, PT, R14, 0x1ffffff, PT ;  /* 0x01ffffff0e00780c */ /* 0x000fda0003f04070 */
[----:B------:R-:W-:Y:S05]  /*7930*/  @P0 BRA `(.L_x_113) ;  /* 0x0000000000100947 */ /* 0x000fea0003800000 */
[----:B------:R-:W-:Y:S01]  /*7940*/  IMAD.MOV.U32 R19, RZ, RZ, R0 ;  /* 0x000000ffff137224 */ /* 0x000fe200078e0000 */
[----:B------:R-:W-:-:S07]  /*7950*/  MOV R21, 0x7970 ;  /* 0x0000797000157802 */ /* 0x000fce0000000f00 */
[----:B------:R-:W-:Y:S05]  /*7960*/  CALL.REL.NOINC `($__internal_0_$__cuda_sm20_rcp_rn_f32_slowpath) ;  /* 0x0000000c00847944 */ /* 0x000fea0003c00000 */
[----:B------:R-:W-:Y:S05]  /*7970*/  BRA `(.L_x_114) ;  /* 0x0000000000107947 */ /* 0x000fea0003800000 */
.L_x_113:
[----:B------:R-:W1:Y:S02]  /*7980*/  MUFU.RCP R19, R0 ;  /* 0x0000000000137308 */ /* 0x000e640000001000 */
[----:B-1----:R-:W-:-:S04]  /*7990*/  FFMA R14, R0, R19, -1 ;  /* 0xbf800000000e7423 */ /* 0x002fc80000000013 */
[----:B------:R-:W-:-:S04]  /*79a0*/  FADD.FTZ R14, -R14, -RZ ;  /* 0x800000ff0e0e7221 */ /* 0x000fc80000010100 */
[----:B------:R-:W-:-:S07]  /*79b0*/  FFMA R19, R19, R14, R19 ;  /* 0x0000000e13137223 */ /* 0x000fce0000000013 */
.L_x_114:
[----:B------:R-:W-:Y:S05]  /*79c0*/  BSYNC.RECONVERGENT B2 ;  /* 0x0000000000027941 */ /* 0x000fea0003800200 */
.L_x_112:
[----:B------:R-:W-:Y:S01]  /*79d0*/  FSEL R19, R19, +QNAN , P3 ;  /* 0x7fc0000013137808 */ /* 0x000fe20001800000 */
[----:B------:R-:W-:Y:S06]  /*79e0*/  BRA `(.L_x_95) ;  /* 0x0000000800c47947 */ /* 0x000fec0003800000 */
.L_x_356:
[----:B------:R-:W-:Y:S02]  /*79f0*/  HFMA2 R15, -RZ, RZ, 0.96630859375, -0.0022525787353515625 ;  /* 0x3bbb989dff0f7431 */ /* 0x000fe400000001ff */
[----:B------:R-:W-:-:S03]  /*7a00*/  IMAD.MOV.U32 R19, RZ, RZ, 0x437c0000 ;  /* 0x437c0000ff137424 */ /* 0x000fc600078e00ff */
[----:B-----5:R-:W-:-:S04]  /*7a10*/  FFMA.SAT R14, R0, R15, 0.5 ;  /* 0x3f000000000e7423 */ /* 0x020fc8000000200f */
[----:B------:R-:W-:-:S04]  /*7a20*/  FFMA.RM R14, R14, R19, 12582913 ;  /* 0x4b4000010e0e7423 */ /* 0x000fc80000004013 */
[C---:B------:R-:W-:Y:S01]  /*7a30*/  FADD R15, R14.reuse, -12583039 ;  /* 0xcb40007f0e0f7421 */ /* 0x040fe20000000000 */
[----:B------:R-:W-:-:S03]  /*7a40*/  IMAD.SHL.U32 R14, R14, 0x800000, RZ ;  /* 0x008000000e0e7824 */ /* 0x000fc600078e00ff */
[----:B------:R-:W-:-:S04]  /*7a50*/  FFMA R15, R0, 1.4426950216293334961, -R15 ;  /* 0x3fb8aa3b000f7823 */ /* 0x000fc8000000080f */
[----:B------:R-:W-:-:S06]  /*7a60*/  FFMA R15, R0, 1.925963033500011079e-08, R15 ;  /* 0x32a57060000f7823 */ /* 0x000fcc000000000f */
[----:B------:R-:W1:Y:S02]  /*7a70*/  MUFU.EX2 R15, R15 ;  /* 0x0000000f000f7308 */ /* 0x000e640000000800 */
[----:B-1----:R-:W-:Y:S01]  /*7a80*/  FMUL R19, R14, R15 ;  /* 0x0000000f0e137220 */ /* 0x002fe20000400000 */
[----:B------:R-:W-:Y:S06]  /*7a90*/  BRA `(.L_x_95) ;  /* 0x0000000800987947 */ /* 0x000fec0003800000 */
.L_x_357:
[C---:B-----5:R-:W-:Y:S01]  /*7aa0*/  FMUL R15, R0.reuse, 8388608 ;  /* 0x4b000000000f7820 */ /* 0x060fe20000400000 */
[----:B------:R-:W-:Y:S01]  /*7ab0*/  FSETP.GEU.AND P0, PT, R0, 1.175494350822287508e-38, PT ;  /* 0x008000000000780b */ /* 0x000fe20003f0e000 */
[----:B------:R-:W-:-:S03]  /*7ac0*/  IMAD.MOV.U32 R19, RZ, RZ, 0x3e055027 ;  /* 0x3e055027ff137424 */ /* 0x000fc600078e00ff */
[----:B------:R-:W-:-:S04]  /*7ad0*/  FSEL R0, R15, R0, !P0 ;  /* 0x000000000f007208 */ /* 0x000fc80004000000 */
[C---:B------:R-:W-:Y:S02]  /*7ae0*/  IADD3 R15, PT, PT, R0.reuse, -0x3f2aaaab, RZ ;  /* 0xc0d55555000f7810 */ /* 0x040fe40007ffe0ff */
[----:B------:R-:W-:Y:S02]  /*7af0*/  FSETP.NEU.AND P1, PT, R0, RZ, PT ;  /* 0x000000ff0000720b */ /* 0x000fe40003f2d000 */
[----:B------:R-:W-:-:S04]  /*7b00*/  LOP3.LUT R15, R15, 0xff800000, RZ, 0xc0, !PT ;  /* 0xff8000000f0f7812 */ /* 0x000fc800078ec0ff */
[----:B------:R-:W-:Y:S01]  /*7b10*/  I2FP.F32.S32 R22, R15 ;  /* 0x0000000f00167245 */ /* 0x000fe20000201400 */
[----:B------:R-:W-:Y:S01]  /*7b20*/  IMAD.IADD R14, R0, 0x1, -R15 ;  /* 0x00000001000e7824 */ /* 0x000fe200078e0a0f */
[----:B------:R-:W-:-:S03]  /*7b30*/  MOV R15, 0x7f800000 ;  /* 0x7f800000000f7802 */ /* 0x000fc60000000f00 */
        /* <DEDUP_REMOVED lines=8> */
[----:B------:R-:W-:Y:S01]  /*7bc0*/  FFMA R21, R14, R19, -0.5 ;  /* 0xbf0000000e157423 */ /* 0x000fe20000000013 */
[----:B------:R-:W-:Y:S02]  /*7bd0*/  FSEL R19, RZ, -23, P0 ;  /* 0xc1b80000ff137808 */ /* 0x000fe40000000000 */
[----:B------:R-:W-:Y:S01]  /*7be0*/  ISETP.GT.U32.AND P0, PT, R0, 0x7f7fffff, PT ;  /* 0x7f7fffff0000780c */ /* 0x000fe20003f04070 */
[----:B------:R-:W-:Y:S02]  /*7bf0*/  FMUL R21, R14, R21 ;  /* 0x000000150e157220 */ /* 0x000fe40000400000 */
[----:B------:R-:W-:Y:S02]  /*7c00*/  FFMA R19, R22, 1.1920928955078125e-07, R19 ;  /* 0x3400000016137823 */ /* 0x000fe40000000013 */
[----:B------:R-:W-:-:S04]  /*7c10*/  FFMA R14, R14, R21, R14 ;  /* 0x000000150e0e7223 */ /* 0x000fc8000000000e */
[----:B------:R-:W-:-:S04]  /*7c20*/  FFMA R19, R19, 0.69314718246459960938, R14 ;  /* 0x3f31721813137823 */ /* 0x000fc8000000000e */
[----:B------:R-:W-:-:S05]  /*7c30*/  @P0 FFMA R19, R0, R15, +INF ;  /* 0x7f80000000130423 */ /* 0x000fca000000000f */
[----:B------:R-:W-:Y:S01]  /*7c40*/  FSEL R19, R19, -INF , P1 ;  /* 0xff80000013137808 */ /* 0x000fe20000800000 */
[----:B------:R-:W-:Y:S06]  /*7c50*/  BRA `(.L_x_95) ;  /* 0x0000000800287947 */ /* 0x000fec0003800000 */
.L_x_110:
[----:B------:R-:W-:-:S13]  /*7c60*/  ISETP.GT.AND P0, PT, R21, 0x15, PT ;  /* 0x000000151500780c */ /* 0x000fda0003f04270 */
[----:B------:R-:W-:Y:S05]  /*7c70*/  @P0 BRA `(.L_x_115) ;  /* 0x00000004003c0947 */ /* 0x000fea0003800000 */
[----:B------:R-:W-:-:S05]  /*7c80*/  IMAD.MOV.U32 R14, RZ, RZ, -0x13 ;  /* 0xffffffedff0e7424 */ /* 0x000fca00078e00ff */
[----:B------:R-:W-:-:S05]  /*7c90*/  VIADDMNMX.U32 R21, R21, R14, 0x3, PT ;  /* 0x0000000315157446 */ /* 0x000fca000380000e */
[----:B------:R-:W-:-:S04]  /*7ca0*/  IMAD.SHL.U32 R21, R21, 0x4, RZ ;  /* 0x0000000415157824 */ /* 0x000fc800078e00ff */
[----:B------:R-:W1:Y:S02]  /*7cb0*/  LDC R14, c[0x2][R21+0x90] ;  /* 0x00802400150e7b82 */ /* 0x000e640000000800 */
[----:B-1----:R-:W-:-:S04]  /*7cc0*/  SHF.R.S32.HI R15, RZ, 0x1f, R14 ;  /* 0x0000001fff0f7819 */ /* 0x002fc8000001140e */
.L_x_360:
[----:B------:R-:W-:Y:S05]  /*7cd0*/  BRX R14 -0x7ce0                                                         (*"BRANCH_TARGETS .L_x_361,.L_x_362,.L_x_363,.L_x_95"*) ;  /* 0xffffff800ec87949 */ /* 0x000fea000383ffff */
.L_x_363:
[----:B-----5:R-:W1:Y:S01]  /*7ce0*/  MUFU.RCP R15, |R0| ;  /* 0x40000000000f7308 */ /* 0x020e620000001000 */
[----:B------:R-:W-:Y:S01]  /*7cf0*/  FSETP.GT.AND P0, PT, |R0|, 1, PT ;  /* 0x3f8000000000780b */ /* 0x000fe20003f04200 */
[----:B------:R-:W-:-:S03]  /*7d00*/  HFMA2 R22, -RZ, RZ, 0.890625, -0.00056934356689453125 ;  /* 0x3b2090aaff167431 */ /* 0x000fc600000001ff */
        /* <DEDUP_REMOVED lines=9> */
[----:B------:R-:W-:Y:S01]  /*7da0*/  FMUL R15, R15, R22 ;  /* 0x000000160f0f7220 */ /* 0x000fe20000400000 */
[----:B------:R-:W-:-:S03]  /*7db0*/  IMAD.MOV.U32 R22, RZ, RZ, 0x3f6ee581 ;  /* 0x3f6ee581ff167424 */ /* 0x000fc600078e00ff */
[----:B------:R-:W-:-:S04]  /*7dc0*/  FFMA R15, R14, R15, R14 ;  /* 0x0000000f0e0f7223 */ /* 0x000fc8000000000e */
[----:B------:R-:W-:Y:S01]  /*7dd0*/  @P0 FFMA R15, R22, 1.6832555532455444336, -R15 ;  /* 0x3fd774eb160f0823 */ /* 0x000fe2000000080f */
[----:B------:R-:W-:-:S04]  /*7de0*/  FSETP.NAN.AND P0, PT, |R0|, |R0|, PT ;  /* 0x400000000000720b */ /* 0x000fc80003f08200 */
[----:B------:R-:W-:-:S04]  /*7df0*/  LOP3.LUT R0, R15, 0x80000000, R0, 0xb8, !PT ;  /* 0x800000000f007812 */ /* 0x000fc800078eb800 */
[----:B------:R-:W-:Y:S01]  /*7e00*/  FSEL R19, R0, R15, !P0 ;  /* 0x0000000f00137208 */ /* 0x000fe20004000000 */
[----:B------:R-:W-:Y:S06]  /*7e10*/  BRA `(.L_x_95) ;  /* 0x0000000400b87947 */ /* 0x000fec0003800000 */
.L_x_361:
        /* <DEDUP_REMOVED lines=17> */
[----:B------:R-:W-:Y:S01]  /*7f30*/  FMUL R14, R19, R14 ;  /* 0x0000000e130e7220 */ /* 0x000fe20000400000 */
[----:B------:R-:W-:-:S03]  /*7f40*/  IMAD.MOV.U32 R19, RZ, RZ, 0x3f6ee581 ;  /* 0x3f6ee581ff137424 */ /* 0x000fc600078e00ff */
[----:B------:R-:W-:-:S04]  /*7f50*/  FFMA R15, R15, R14, R15 ;  /* 0x0000000e0f0f7223 */ /* 0x000fc8000000000f */
[----:B------:R-:W-:-:S04]  /*7f60*/  FMUL R14, R15, -2 ;  /* 0xc00000000f0e7820 */ /* 0x000fc80000400000 */
[----:B------:R-:W-:-:S05]  /*7f70*/  @P0 FFMA R15, R19, 1.6832555532455444336, R14 ;  /* 0x3fd774eb130f0823 */ /* 0x000fca000000000e */
[C---:B------:R-:W-:Y:S02]  /*7f80*/  FSETP.NAN.AND P0, PT, R15.reuse, R15, PT ;  /* 0x0000000f0f00720b */ /* 0x040fe40003f08000 */
[----:B------:R-:W-:-:S04]  /*7f90*/  LOP3.LUT R0, R15, 0x80000000, R0, 0xb8, !PT ;  /* 0x800000000f007812 */ /* 0x000fc800078eb800 */
[----:B------:R-:W-:Y:S01]  /*7fa0*/  FSEL R19, R0, R15, !P0 ;  /* 0x0000000f00137208 */ /* 0x000fe20004000000 */
[----:B------:R-:W-:Y:S06]  /*7fb0*/  BRA `(.L_x_95) ;  /* 0x0000000400507947 */ /* 0x000fec0003800000 */
.L_x_362:
[----:B------:R-:W-:Y:S01]  /*7fc0*/  IMAD.MOV.U32 R15, RZ, RZ, 0x3f000000 ;  /* 0x3f000000ff0f7424 */ /* 0x000fe200078e00ff */
[C---:B-----5:R-:W-:Y:S01]  /*7fd0*/  FSETP.NEU.AND P0, PT, |R0|.reuse, 1, PT ;  /* 0x3f8000000000780b */ /* 0x060fe20003f0d200 */
[----:B------:R-:W-:Y:S01]  /*7fe0*/  HFMA2 R22, -RZ, RZ, 1.265625, -5052 ;  /* 0x3d10ecefff167431 */ /* 0x000fe200000001ff */
        /* <DEDUP_REMOVED lines=8> */
[----:B------:R-:W-:Y:S02]  /*8070*/  FSETP.GT.AND P0, PT, R0, 0.56000000238418579102, PT ;  /* 0x3f0f5c290000780b */ /* 0x000fe40003f04000 */
[----:B------:R-:W-:-:S04]  /*8080*/  FSEL R19, R19, |R0|, P1 ;  /* 0x4000000013137208 */ /* 0x000fc80000800000 */
[----:B------:R-:W-:-:S05]  /*8090*/  LOP3.LUT R14, R19, 0x80000000, R0, 0xb8, !PT ;  /* 0x80000000130e7812 */ /* 0x000fca00078eb800 */
[----:B------:R-:W-:-:S04]  /*80a0*/  FMUL R15, R14, R14 ;  /* 0x0000000e0e0f7220 */ /* 0x000fc80000400000 */
[----:B------:R-:W-:-:S04]  /*80b0*/  FFMA R22, R15, R22, 0.016980519518256187439 ;  /* 0x3c8b1abb0f167423 */ /* 0x000fc80000000016 */
[----:B------:R-:W-:-:S04]  /*80c0*/  FFMA R22, R15, R22, 0.030762933194637298584 ;  /* 0x3cfc028c0f167423 */ /* 0x000fc80000000016 */
[----:B------:R-:W-:-:S04]  /*80d0*/  FFMA R22, R15, R22, 0.044709417968988418579 ;  /* 0x3d3721390f167423 */ /* 0x000fc80000000016 */
[----:B------:R-:W-:-:S04]  /*80e0*/  FFMA R22, R15, R22, 0.074989043176174163818 ;  /* 0x3d9993db0f167423 */ /* 0x000fc80000000016 */
[----:B------:R-:W-:-:S04]  /*80f0*/  FFMA R22, R15, R22, 0.16666707396507263184 ;  /* 0x3e2aaac60f167423 */ /* 0x000fc80000000016 */
[----:B------:R-:W-:-:S04]  /*8100*/  FMUL R15, R15, R22 ;  /* 0x000000160f0f7220 */ /* 0x000fc80000400000 */
[----:B------:R-:W-:Y:S01]  /*8110*/  FFMA R19, R14, R15, R14 ;  /* 0x0000000f0e137223 */ /* 0x000fe2000000000e */
[----:B------:R-:W-:-:S04]  /*8120*/  IMAD.MOV.U32 R15, RZ, RZ, 0x3f6ee581 ;  /* 0x3f6ee581ff0f7424 */ /* 0x000fc800078e00ff */
[----:B------:R-:W-:-:S05]  /*8130*/  FSEL R0, R19, -R19, P1 ;  /* 0x8000001313007208 */ /* 0x000fca0000800000 */
[----:B------:R-:W-:-:S04]  /*8140*/  @!P0 FFMA R19, R15, 1.6832555532455444336, R0 ;  /* 0x3fd774eb0f138823 */ /* 0x000fc80000000000 */
[----:B------:R-:W-:Y:S01]  /*8150*/  @P1 FADD R19, R19, R19 ;  /* 0x0000001313131221 */ /* 0x000fe20000000000 */
[----:B------:R-:W-:Y:S06]  /*8160*/  BRA `(.L_x_95) ;  /* 0x0000000000e47947 */ /* 0x000fec0003800000 */
.L_x_115:
[----:B------:R-:W-:-:S05]  /*8170*/  IMAD.MOV.U32 R14, RZ, RZ, -0x16 ;  /* 0xffffffeaff0e7424 */ /* 0x000fca00078e00ff */
[----:B------:R-:W-:-:S04]  /*8180*/  VIADDMNMX.U32 R21, R21, R14, 0x3, PT ;  /* 0x0000000315157446 */ /* 0x000fc8000380000e */
[----:B------:R-:W-:-:S04]  /*8190*/  SHF.L.U32 R21, R21, 0x2, RZ ;  /* 0x0000000215157819 */ /* 0x000fc800000006ff */
[----:B------:R-:W1:Y:S02]  /*81a0*/  LDC R14, c[0x2][R21+0xa0] ;  /* 0x00802800150e7b82 */ /* 0x000e640000000800 */
[----:B-1----:R-:W-:-:S04]  /*81b0*/  SHF.R.S32.HI R15, RZ, 0x1f, R14 ;  /* 0x0000001fff0f7819 */ /* 0x002fc8000001140e */
.L_x_365:
[----:B------:R-:W-:Y:S05]  /*81c0*/  BRX R14 -0x81d0                                                         (*"BRANCH_TARGETS .L_x_366,.L_x_367,.L_x_368,.L_x_95"*) ;  /* 0xffffff7c0e8c7949 */ /* 0x000fea000383ffff */
.L_x_368:
[----:B-----5:R-:W-:Y:S01]  /*81d0*/  FADD R19, |R0|, -RZ ;  /* 0x800000ff00137221 */ /* 0x020fe20000000200 */
[----:B------:R-:W-:Y:S06]  /*81e0*/  BRA `(.L_x_95) ;  /* 0x0000000000c47947 */ /* 0x000fec0003800000 */
.L_x_366:
        /* <DEDUP_REMOVED lines=11> */
[----:B------:R-:W-:Y:S01]  /*82a0*/  I2FP.F32.S32 R22, R15 ;  /* 0x0000000f00167245 */ /* 0x000fe20000201400 */
[----:B------:R-:W-:Y:S02]  /*82b0*/  IMAD.MOV.U32 R15, RZ, RZ, 0x7f800000 ;  /* 0x7f800000ff0f7424 */ /* 0x000fe400078e00ff */
        /* <DEDUP_REMOVED lines=18> */
.L_x_367:
[C---:B-----5:R-:W-:Y:S01]  /*83e0*/  FSETP.GTU.AND P0, PT, |R0|.reuse, 9.9999997171806853657e-10, PT ;  /* 0x3089705f0000780b */ /* 0x060fe20003f0c200 */
[----:B------:R-:W-:Y:S01]  /*83f0*/  HFMA2 R14, -RZ, RZ, 0.1417236328125, 8952 ;  /* 0x3089705fff0e7431 */ /* 0x000fe200000001ff */
[----:B------:R-:W-:Y:S01]  /*8400*/  FSETP.GEU.AND P1, PT, R0, RZ, PT ;  /* 0x000000ff0000720b */ /* 0x000fe20003f2e000 */
[----:B------:R-:W-:Y:S10]  /*8410*/  BSSY.RECONVERGENT B2, `(.L_x_95) ;  /* 0x000000e000027945 */ /* 0x000ff40003800200 */
[----:B------:R-:W-:-:S05]  /*8420*/  @!P0 FSEL R0, -R14, 9.9999997171806853657e-10, !P1 ;  /* 0x3089705f0e008808 */ /* 0x000fca0004800100 */
[----:B------:R-:W-:-:S05]  /*8430*/  VIADD R14, R0, 0x1800000 ;  /* 0x01800000000e7836 */ /* 0x000fca0000000000 */
[----:B------:R-:W-:-:S04]  /*8440*/  LOP3.LUT R14, R14, 0x7f800000, RZ, 0xc0, !PT ;  /* 0x7f8000000e0e7812 */ /* 0x000fc800078ec0ff */
[----:B------:R-:W-:-:S13]  /*8450*/  ISETP.GT.U32.AND P0, PT, R14, 0x1ffffff, PT ;  /* 0x01ffffff0e00780c */ /* 0x000fda0003f04070 */
[----:B------:R-:W-:Y:S05]  /*8460*/  @P0 BRA `(.L_x_116) ;  /* 0x0000000000100947 */ /* 0x000fea0003800000 */
[----:B------:R-:W-:Y:S01]  /*8470*/  IMAD.MOV.U32 R19, RZ, RZ, R0 ;  /* 0x000000ffff137224 */ /* 0x000fe200078e0000 */
[----:B------:R-:W-:-:S07]  /*8480*/  MOV R21, 0x84a0 ;  /* 0x000084a000157802 */ /* 0x000fce0000000f00 */
[----:B------:R-:W-:Y:S05]  /*8490*/  CALL.REL.NOINC `($__internal_0_$__cuda_sm20_rcp_rn_f32_slowpath) ;  /* 0x0000000000b87944 */ /* 0x000fea0003c00000 */
[----:B------:R-:W-:Y:S05]  /*84a0*/  BRA `(.L_x_117) ;  /* 0x0000000000107947 */ /* 0x000fea0003800000 */
.L_x_116:
[----:B------:R-:W1:Y:S02]  /*84b0*/  MUFU.RCP R19, R0 ;  /* 0x0000000000137308 */ /* 0x000e640000001000 */
[----:B-1----:R-:W-:-:S04]  /*84c0*/  FFMA R14, R0, R19, -1 ;  /* 0xbf800000000e7423 */ /* 0x002fc80000000013 */
[----:B------:R-:W-:-:S04]  /*84d0*/  FADD.FTZ R14, -R14, -RZ ;  /* 0x800000ff0e0e7221 */ /* 0x000fc80000010100 */
[----:B------:R-:W-:-:S07]  /*84e0*/  FFMA R19, R19, R14, R19 ;  /* 0x0000000e13137223 */ /* 0x000fce0000000013 */
.L_x_117:
[----:B------:R-:W-:Y:S05]  /*84f0*/  BSYNC.RECONVERGENT B2 ;  /* 0x0000000000027941 */ /* 0x000fea0003800200 */
.L_x_95:
[----:B------:R-:W-:Y:S05]  /*8500*/  BSYNC.RECONVERGENT B1 ;  /* 0x0000000000017941 */ /* 0x000fea0003800200 */
.L_x_91:
[----:B------:R4:W-:Y:S01]  /*8510*/  STL [R20+-0x8], R19 ;  /* 0xfffff81314007387 */ /* 0x0009e20000100800 */
[----:B------:R-:W-:Y:S01]  /*8520*/  IADD3 R16, PT, PT, R16, -0x1, RZ ;  /* 0xffffffff10107810 */ /* 0x000fe20007ffe0ff */
[----:B------:R-:W-:Y:S06]  /*8530*/  BRA `(.L_x_48) ;  /* 0x0000000000387947 */ /* 0x000fec0003800000 */
.L_x_46:
[----:B------:R-:W1:Y:S01]  /*8540*/  LDC.64 R14, c[0x0][0x388] ;  /* 0x0000e200ff0e7b82 */ /* 0x000e620000000a00 */
[----:B------:R-:W2:Y:S01]  /*8550*/  LDCU UR4, c[0x0][0x39c] ;  /* 0x00007380ff0477ac */ /* 0x000ea20008000800 */
[----:B-1----:R-:W-:-:S06]  /*8560*/  IMAD.WIDE.U32 R14, R17, 0x4, R14 ;  /* 0x00000004110e7825 */ /* 0x002fcc00078e000e */
[----:B------:R-:W3:Y:S01]  /*8570*/  LDG.E.CONSTANT R14, desc[UR18][R14.64] ;  /* 0x000000120e0e7981 */ /* 0x000ee2000c1e9900 */
[----:B------:R-:W-:Y:S01]  /*8580*/  IMAD.MOV.U32 R0, RZ, RZ, RZ ;  /* 0x000000ffff007224 */ /* 0x000fe200078e00ff */
[C---:B------:R-:W-:Y:S02]  /*8590*/  LEA R21, R16.reuse, UR12, 0x2 ;  /* 0x0000000c10157c11 */ /* 0x040fe4000f8e10ff */
[----:B------:R-:W-:Y:S01]  /*85a0*/  IADD3 R16, PT, PT, R16, 0x1, RZ ;  /* 0x0000000110107810 */ /* 0x000fe20007ffe0ff */
[----:B---3--:R-:W2:Y:S02]  /*85b0*/  F2I.TRUNC.NTZ R19, R14 ;  /* 0x0000000e00137305 */ /* 0x008ea4000020f100 */
[----:B--2---:R-:W-:-:S04]  /*85c0*/  ISETP.GE.AND P0, PT, R19, UR4, PT ;  /* 0x0000000413007c0c */ /* 0x004fc8000bf06270 */
[----:B------:R-:W-:-:S13]  /*85d0*/  ISETP.LT.OR P0, PT, R19, RZ, P0 ;  /* 0x000000ff1300720c */ /* 0x000fda0000701670 */
[----:B------:R-:W-:-:S05]  /*85e0*/  @!P0 IMAD.IADD R19, R4, 0x1, R19 ;  /* 0x0000000104138824 */ /* 0x000fca00078e0213 */
[----:B------:R-:W-:-:S05]  /*85f0*/  @!P0 LEA R19, R19, UR9, 0x2 ;  /* 0x0000000913138c11 */ /* 0x000fca000f8e10ff */
[----:B------:R-:W1:Y:S04]  /*8600*/  @!P0 LDS R0, [R19] ;  /* 0x0000000013008984 */ /* 0x000e680000000800 */
[----:B-1----:R1:W-:Y:S02]  /*8610*/  STL [R21], R0 ;  /* 0x0000000015007387 */ /* 0x0023e40000100800 */
.L_x_48:
[----:B------:R-:W-:-:S13]  /*8620*/  ISETP.GT.U32.AND P0, PT, R18, 0x1, PT ;  /* 0x000000011200780c */ /* 0x000fda0003f04070 */
[----:B------:R-:W-:Y:S05]  /*8630*/  @P0 BRA `(.L_x_118) ;  /* 0xffffffa400200947 */ /* 0x000fea000383ffff */
.L_x_44:
[----:B--23--:R-:W2:Y:S01]  /*8640*/  LDC.64 R14, c[0x0][0x3a8] ;  /* 0x0000ea00ff0e7b82 */ /* 0x00cea20000000a00 */
[----:B------:R-:W-:Y:S01]  /*8650*/  ISETP.GE.AND P0, PT, R16, 0x1, PT ;  /* 0x000000011000780c */ /* 0x000fe20003f06270 */
[----:B--2---:R-:W-:-:S04]  /*8660*/  IMAD.WIDE.U32 R14, R13, 0x4, R14 ;  /* 0x000000040d0e7825 */ /* 0x004fc800078e000e */
[----:B------:R-:W-:-:S08]  /*8670*/  IMAD.MOV.U32 R13, RZ, RZ, RZ ;  /* 0x000000ffff0d7224 */ /* 0x000fd000078e00ff */
[----:B------:R-:W-:Y:S05]  /*8680*/  @!P0 BRA `(.L_x_119) ;  /* 0x00000000000c8947 */ /* 0x000fea0003800000 */
[----:B------:R-:W-:-:S05]  /*8690*/  VIADD R16, R16, 0xffffffff ;  /* 0xffffffff10107836 */ /* 0x000fca0000000000 */
[----:B------:R-:W-:-:S05]  /*86a0*/  LEA R16, R16, UR12, 0x2 ;  /* 0x0000000c10107c11 */ /* 0x000fca000f8e10ff */
[----:B------:R2:W5:Y:S02]  /*86b0*/  LDL R13, [R16] ;  /* 0x00000000100d7983 */ /* 0x0005640000100800 */
.L_x_119:
[----:B-----5:R3:W-:Y:S02]  /*86c0*/  STG.E desc[UR18][R14.64], R13 ;  /* 0x0000000d0e007986 */ /* 0x0207e4000c101912 */
.L_x_43:
[----:B------:R-:W-:Y:S05]  /*86d0*/  BSYNC.RECONVERGENT B0 ;  /* 0x0000000000007941 */ /* 0x000fea0003800200 */
.L_x_42:
[----:B------:R-:W-:-:S04]  /*86e0*/  DEPBAR.LE SB0, 0x0 ;  /* 0x000080000000791a */ /* 0x000fc80000000000 */
[----:B------:R-:W-:Y:S01]  /*86f0*/  UMOV UR4, UR7 ;  /* 0x0000000700047c82 */ /* 0x000fe20008000000 */
[----:B------:R-:W-:Y:S01]  /*8700*/  UMOV UR10, UR11 ;  /* 0x0000000b000a7c82 */ /* 0x000fe20008000000 */
[----:B------:R-:W-:Y:S01]  /*8710*/  UMOV UR6, UR9 ;  /* 0x0000000900067c82 */ /* 0x000fe20008000000 */
[----:B------:R-:W-:Y:S01]  /*8720*/  UMOV UR7, UR14 ;  /* 0x0000000e00077c82 */ /* 0x000fe20008000000 */
[----:B------:R-:W-:Y:S01]  /*8730*/  UMOV UR11, UR15 ;  /* 0x0000000f000b7c82 */ /* 0x000fe20008000000 */
[----:B------:R-:W-:Y:S01]  /*8740*/  UMOV UR9, UR16 ;  /* 0x0000001000097c82 */ /* 0x000fe20008000000 */
[----:B------:R-:W-:Y:S06]  /*8750*/  BAR.SYNC.DEFER_BLOCKING 0x0 ;  /* 0x0000000000007b1d */ /* 0x000fec0000010000 */
[----:B------:R-:W-:Y:S05]  /*8760*/  BRA.U !UP0, `(.L_x_120) ;  /* 0xffffff8d08b07547 */ /* 0x000fea000b83ffff */
[----:B------:R-:W-:Y:S05]  /*8770*/  EXIT ;  /* 0x000000000000794d */ /* 0x000fea0003800000 */
        .weak           $__internal_0_$__cuda_sm20_rcp_rn_f32_slowpath
        .type           $__internal_0_$__cuda_sm20_rcp_rn_f32_slowpath,@function
        .size           $__internal_0_$__cuda_sm20_rcp_rn_f32_slowpath,($__internal_1_$__cuda_sm20_sqrt_rn_f32_slowpath - $__internal_0_$__cuda_sm20_rcp_rn_f32_slowpath)
$__internal_0_$__cuda_sm20_rcp_rn_f32_slowpath:
[----:B------:R-:W-:Y:S01]  /*8780*/  SHF.L.U32 R14, R19, 0x1, RZ ;  /* 0x00000001130e7819 */ /* 0x000fe200000006ff */
[----:B------:R-:W-:Y:S03]  /*8790*/  BSSY.RECONVERGENT B3, `(.L_x_121) ;  /* 0x0000030000037945 */ /* 0x000fe60003800200 */
[----:B------:R-:W-:-:S04]  /*87a0*/  SHF.R.U32.HI R14, RZ, 0x18, R14 ;  /* 0x00000018ff0e7819 */ /* 0x000fc8000001160e */
[----:B------:R-:W-:-:S13]  /*87b0*/  ISETP.NE.U32.AND P0, PT, R14, RZ, PT ;  /* 0x000000ff0e00720c */ /* 0x000fda0003f05070 */
[----:B------:R-:W-:Y:S05]  /*87c0*/  @P0 BRA `(.L_x_122) ;  /* 0x0000000000280947 */ /* 0x000fea0003800000 */
[----:B------:R-:W-:-:S05]  /*87d0*/  IMAD.SHL.U32 R14, R19, 0x2, RZ ;  /* 0x00000002130e7824 */ /* 0x000fca00078e00ff */
[----:B------:R-:W-:-:S13]  /*87e0*/  ISETP.NE.AND P0, PT, R14, RZ, PT ;  /* 0x000000ff0e00720c */ /* 0x000fda0003f05270 */
[----:B------:R-:W-:Y:S01]  /*87f0*/  @P0 FFMA R22, R19, 1.84467440737095516160e+19, RZ ;  /* 0x5f80000013160823 */ /* 0x000fe200000000ff */
[----:B------:R-:W-:Y:S08]  /*8800*/  @!P0 MUFU.RCP R15, R19 ;  /* 0x00000013000f8308 */ /* 0x000ff00000001000 */
[----:B------:R-:W1:Y:S02]  /*8810*/  @P0 MUFU.RCP R23, R22 ;  /* 0x0000001600170308 */ /* 0x000e640000001000 */
[----:B-1----:R-:W-:-:S04]  /*8820*/  @P0 FFMA R14, R22, R23, -1 ;  /* 0xbf800000160e0423 */ /* 0x002fc80000000017 */
[----:B------:R-:W-:-:S04]  /*8830*/  @P0 FADD.FTZ R14, -R14, -RZ ;  /* 0x800000ff0e0e0221 */ /* 0x000fc80000010100 */
[----:B------:R-:W-:-:S04]  /*8840*/  @P0 FFMA R14, R23, R14, R23 ;  /* 0x0000000e170e0223 */ /* 0x000fc80000000017 */
[----:B------:R-:W-:Y:S01]  /*8850*/  @P0 FFMA R15, R14, 1.84467440737095516160e+19, RZ ;  /* 0x5f8000000e0f0823 */ /* 0x000fe200000000ff */
[----:B------:R-:W-:Y:S06]  /*8860*/  BRA `(.L_x_123) ;  /* 0x0000000000887947 */ /* 0x000fec0003800000 */
.L_x_122:
[----:B------:R-:W-:-:S05]  /*8870*/  VIADD R15, R14, 0xffffff03 ;  /* 0xffffff030e0f7836 */ /* 0x000fca0000000000 */
[----:B------:R-:W-:-:S13]  /*8880*/  ISETP.GT.U32.AND P0, PT, R15, 0x1, PT ;  /* 0x000000010f00780c */ /* 0x000fda0003f04070 */
[----:B------:R-:W-:Y:S05]  /*8890*/  @P0 BRA `(.L_x_124) ;  /* 0x0000000000780947 */ /* 0x000fea0003800000 */
[----:B------:R-:W-:Y:S01]  /*88a0*/  LOP3.LUT R22, R19, 0x7fffff, RZ, 0xc0, !PT ;  /* 0x007fffff13167812 */ /* 0x000fe200078ec0ff */
[----:B------:R-:W-:-:S03]  /*88b0*/  HFMA2 R26, -RZ, RZ, 0, 1.78813934326171875e-07 ;  /* 0x00000003ff1a7431 */ /* 0x000fc600000001ff */
[----:B------:R-:W-:-:S04]  /*88c0*/  LOP3.LUT R23, R22, 0x3f800000, RZ, 0xfc, !PT ;  /* 0x3f80000016177812 */ /* 0x000fc800078efcff */
[----:B------:R-:W1:Y:S01]  /*88d0*/  MUFU.RCP R22, R23 ;  /* 0x0000001700167308 */ /* 0x000e620000001000 */
[----:B------:R-:W-:Y:S01]  /*88e0*/  SHF.L.U32 R27, R26, R15, RZ ;  /* 0x0000000f1a1b7219 */ /* 0x000fe200000006ff */
[----:B-1----:R-:W-:-:S04]  /*88f0*/  FFMA R24, R23, R22, -1 ;  /* 0xbf80000017187423 */ /* 0x002fc80000000016 */
[----:B------:R-:W-:-:S04]  /*8900*/  FADD.FTZ R25, -R24, -RZ ;  /* 0x800000ff18197221 */ /* 0x000fc80000010100 */
[CCC-:B------:R-:W-:Y:S01]  /*8910*/  FFMA.RM R24, R22.reuse, R25.reuse, R22.reuse ;  /* 0x0000001916187223 */ /* 0x1c0fe20000004016 */
[----:B------:R-:W-:-:S04]  /*8920*/  FFMA.RP R25, R22, R25, R22 ;  /* 0x0000001916197223 */ /* 0x000fc80000008016 */
[C---:B------:R-:W-:Y:S02]  /*8930*/  LOP3.LUT R22, R24.reuse, 0x7fffff, RZ, 0xc0, !PT ;  /* 0x007fffff18167812 */ /* 0x040fe400078ec0ff */
[----:B------:R-:W-:Y:S02]  /*8940*/  FSETP.NEU.FTZ.AND P0, PT, R24, R25, PT ;  /* 0x000000191800720b */ /* 0x000fe40003f1d000 */
[----:B------:R-:W-:Y:S02]  /*8950*/  LOP3.LUT R22, R22, 0x800000, RZ, 0xfc, !PT ;  /* 0x0080000016167812 */ /* 0x000fe400078efcff */
[----:B------:R-:W-:Y:S02]  /*8960*/  SEL R24, RZ, 0xffffffff, !P0 ;  /* 0xffffffffff187807 */ /* 0x000fe40004000000 */
[----:B------:R-:W-:-:S03]  /*8970*/  LOP3.LUT R26, R27, R22, RZ, 0xc0, !PT ;  /* 0x000000161b1a7212 */ /* 0x000fc600078ec0ff */
[----:B------:R-:W-:Y:S01]  /*8980*/  IMAD.MOV R24, RZ, RZ, -R24 ;  /* 0x000000ffff187224 */ /* 0x000fe200078e0a18 */
[----:B------:R-:W-:-:S04]  /*8990*/  SHF.R.U32.HI R26, RZ, R15, R26 ;  /* 0x0000000fff1a7219 */ /* 0x000fc8000001161a */
[----:B------:R-:W-:Y:S02]  /*89a0*/  LOP3.LUT P1, RZ, R24, R15, R22, 0xf8, !PT ;  /* 0x0000000f18ff7212 */ /* 0x000fe4000782f816 */
[C---:B------:R-:W-:Y:S02]  /*89b0*/  LOP3.LUT P0, RZ, R26.reuse, 0x1, RZ, 0xc0, !PT ;  /* 0x000000011aff7812 */ /* 0x040fe4000780c0ff */
[----:B------:R-:W-:-:S04]  /*89c0*/  LOP3.LUT P2, RZ, R26, 0x2, RZ, 0xc0, !PT ;  /* 0x000000021aff7812 */ /* 0x000fc8000784c0ff */
[----:B------:R-:W-:Y:S02]  /*89d0*/  PLOP3.LUT P0, PT, P0, P1, P2, 0xe0, 0x0 ;  /* 0x000000000000781c */ /* 0x000fe40000703c20 */
[----:B------:R-:W-:Y:S02]  /*89e0*/  LOP3.LUT P1, RZ, R19, 0x7fffff, RZ, 0xc0, !PT ;  /* 0x007fffff13ff7812 */ /* 0x000fe4000782c0ff */
[----:B------:R-:W-:-:S05]  /*89f0*/  SEL R15, RZ, 0x1, !P0 ;  /* 0x00000001ff0f7807 */ /* 0x000fca0004000000 */
[----:B------:R-:W-:-:S05]  /*8a00*/  IMAD.MOV R15, RZ, RZ, -R15 ;  /* 0x000000ffff0f7224 */ /* 0x000fca00078e0a0f */
[----:B------:R-:W-:Y:S02]  /*8a10*/  ISETP.GE.AND P0, PT, R15, RZ, PT ;  /* 0x000000ff0f00720c */ /* 0x000fe40003f06270 */
[----:B------:R-:W-:-:S04]  /*8a20*/  IADD3 R15, PT, PT, R14, -0xfc, RZ ;  /* 0xffffff040e0f7810 */ /* 0x000fc80007ffe0ff */
[----:B------:R-:W-:-:S07]  /*8a30*/  SHF.R.U32.HI R22, RZ, R15, R22 ;  /* 0x0000000fff167219 */ /* 0x000fce0000011616 */
[----:B------:R-:W-:-:S04]  /*8a40*/  @!P0 VIADD R22, R22, 0x1 ;  /* 0x0000000116168836 */ /* 0x000fc80000000000 */
[----:B------:R-:W-:-:S05]  /*8a50*/  @!P1 IMAD.SHL.U32 R22, R22, 0x2, RZ ;  /* 0x0000000216169824 */ /* 0x000fca00078e00ff */
[----:B------:R-:W-:Y:S01]  /*8a60*/  LOP3.LUT R15, R22, 0x80000000, R19, 0xf8, !PT ;  /* 0x80000000160f7812 */ /* 0x000fe200078ef813 */
[----:B------:R-:W-:Y:S06]  /*8a70*/  BRA `(.L_x_123) ;  /* 0x0000000000047947 */ /* 0x000fec0003800000 */
.L_x_124:
[----:B------:R1:W2:Y:S02]  /*8a80*/  MUFU.RCP R15, R19 ;  /* 0x00000013000f7308 */ /* 0x0002a40000001000 */
.L_x_123:
[----:B------:R-:W-:Y:S05]  /*8a90*/  BSYNC.RECONVERGENT B3 ;  /* 0x0000000000037941 */ /* 0x000fea0003800200 */
.L_x_121:
[----:B-12---:R-:W-:Y:S01]  /*8aa0*/  MOV R19, R15 ;  /* 0x0000000f00137202 */ /* 0x006fe20000000f00 */
[----:B------:R-:W-:Y:S02]  /*8ab0*/  IMAD.MOV.U32 R14, RZ, RZ, R21 ;  /* 0x000000ffff0e7224 */ /* 0x000fe400078e0015 */
[----:B------:R-:W-:-:S04]  /*8ac0*/  IMAD.MOV.U32 R15, RZ, RZ, 0x0 ;  /* 0x00000000ff0f7424 */ /* 0x000fc800078e00ff */
[----:B------:R-:W-:Y:S05]  /*8ad0*/  RET.REL.NODEC R14 `(_Z17eval_async_kernelPKiPKfS2_iiiPf) ;  /* 0xffffff740e487950 */ /* 0x000fea0003c3ffff */
        .weak           $__internal_1_$__cuda_sm20_sqrt_rn_f32_slowpath
        .type           $__internal_1_$__cuda_sm20_sqrt_rn_f32_slowpath,@function
        .size           $__internal_1_$__cuda_sm20_sqrt_rn_f32_slowpath,($__internal_2_$__cuda_sm3x_div_rn_noftz_f32_slowpath - $__internal_1_$__cuda_sm20_sqrt_rn_f32_slowpath)
$__internal_1_$__cuda_sm20_sqrt_rn_f32_slowpath:
[----:B------:R-:W-:-:S13]  /*8ae0*/  LOP3.LUT P0, RZ, R19, 0x7fffffff, RZ, 0xc0, !PT ;  /* 0x7fffffff13ff7812 */ /* 0x000fda000780c0ff */
[----:B------:R-:W-:Y:S01]  /*8af0*/  @!P0 MOV R14, R19 ;  /* 0x00000013000e8202 */ /* 0x000fe20000000f00 */
[----:B------:R-:W-:Y:S06]  /*8b00*/  @!P0 BRA `(.L_x_125) ;  /* 0x0000000000408947 */ /* 0x000fec0003800000 */
[----:B------:R-:W-:-:S13]  /*8b10*/  FSETP.GEU.FTZ.AND P0, PT, R19, RZ, PT ;  /* 0x000000ff1300720b */ /* 0x000fda0003f1e000 */
[----:B------:R-:W-:Y:S01]  /*8b20*/  @!P0 IMAD.MOV.U32 R14, RZ, RZ, 0x7fffffff ;  /* 0x7fffffffff0e8424 */ /* 0x000fe200078e00ff */
[----:B------:R-:W-:Y:S06]  /*8b30*/  @!P0 BRA `(.L_x_125) ;  /* 0x0000000000348947 */ /* 0x000fec0003800000 */
[----:B------:R-:W-:-:S13]  /*8b40*/  FSETP.GTU.FTZ.AND P0, PT, |R19|, +INF , PT ;  /* 0x7f8000001300780b */ /* 0x000fda0003f1c200 */
[----:B------:R-:W-:Y:S01]  /*8b50*/  @P0 FADD.FTZ R14, R19, 1 ;  /* 0x3f800000130e0421 */ /* 0x000fe20000010000 */
[----:B------:R-:W-:Y:S06]  /*8b60*/  @P0 BRA `(.L_x_125) ;  /* 0x0000000000280947 */ /* 0x000fec0003800000 */
[----:B------:R-:W-:-:S13]  /*8b70*/  FSETP.NEU.FTZ.AND P0, PT, |R19|, +INF , PT ;  /* 0x7f8000001300780b */ /* 0x000fda0003f1d200 */
[----:B------:R-:W-:-:S04]  /*8b80*/  @P0 FFMA R15, R19, 1.84467440737095516160e+19, RZ ;  /* 0x5f800000130f0823 */ /* 0x000fc800000000ff */
[----:B------:R-:W1:Y:S02]  /*8b90*/  @P0 MUFU.RSQ R14, R15 ;  /* 0x0000000f000e0308 */ /* 0x000e640000001400 */
[----:B-1----:R-:W-:Y:S01]  /*8ba0*/  @P0 FMUL.FTZ R20, R15, R14 ;  /* 0x0000000e0f140220 */ /* 0x002fe20000410000 */
[----:B------:R-:W-:Y:S01]  /*8bb0*/  @P0 FMUL.FTZ R22, R14, 0.5 ;  /* 0x3f0000000e160820 */ /* 0x000fe20000410000 */
[----:B------:R-:W-:Y:S02]  /*8bc0*/  @!P0 IMAD.MOV.U32 R14, RZ, RZ, R19 ;  /* 0x000000ffff0e8224 */ /* 0x000fe400078e0013 */
[----:B------:R-:W-:-:S04]  /*8bd0*/  @P0 FADD.FTZ R21, -R20, -RZ ;  /* 0x800000ff14150221 */ /* 0x000fc80000010100 */
[----:B------:R-:W-:-:S04]  /*8be0*/  @P0 FFMA R21, R20, R21, R15 ;  /* 0x0000001514150223 */ /* 0x000fc8000000000f */
[----:B------:R-:W-:-:S04]  /*8bf0*/  @P0 FFMA R21, R21, R22, R20 ;  /* 0x0000001615150223 */ /* 0x000fc80000000014 */
[----:B------:R-:W-:-:S07]  /*8c00*/  @P0 FMUL.FTZ R14, R21, 2.3283064365386962891e-10 ;  /* 0x2f800000150e0820 */ /* 0x000fce0000410000 */
.L_x_125:
[----:B------:R-:W-:Y:S01]  /*8c10*/  MOV R19, R14 ;  /* 0x0000000e00137202 */ /* 0x000fe20000000f00 */
[----:B------:R-:W-:Y:S02]  /*8c20*/  IMAD.MOV.U32 R14, RZ, RZ, R23 ;  /* 0x000000ffff0e7224 */ /* 0x000fe400078e0017 */
[----:B------:R-:W-:-:S04]  /*8c30*/  IMAD.MOV.U32 R15, RZ, RZ, 0x0 ;  /* 0x00000000ff0f7424 */ /* 0x000fc800078e00ff */
[----:B------:R-:W-:Y:S05]  /*8c40*/  RET.REL.NODEC R14 `(_Z17eval_async_kernelPKiPKfS2_iiiPf) ;  /* 0xffffff700eec7950 */ /* 0x000fea0003c3ffff */
        .weak           $__internal_2_$__cuda_sm3x_div_rn_noftz_f32_slowpath
        .type           $__internal_2_$__cuda_sm3x_div_rn_noftz_f32_slowpath,@function
        .size           $__internal_2_$__cuda_sm3x_div_rn_noftz_f32_slowpath,(.L_x_484 - $__internal_2_$__cuda_sm3x_div_rn_noftz_f32_slowpath)
$__internal_2_$__cuda_sm3x_div_rn_noftz_f32_slowpath:
[----:B------:R-:W-:Y:S01]  /*8c50*/  SHF.R.U32.HI R15, RZ, 0x17, R14 ;  /* 0x00000017ff0f7819 */ /* 0x000fe2000001160e */
[----:B------:R-:W-:Y:S01]  /*8c60*/  BSSY.RECONVERGENT B3, `(.L_x_126) ;  /* 0x0000064000037945 */ /* 0x000fe20003800200 */
[----:B------:R-:W-:Y:S02]  /*8c70*/  SHF.R.U32.HI R23, RZ, 0x17, R19 ;  /* 0x00000017ff177819 */ /* 0x000fe40000011613 */
[----:B------:R-:W-:Y:S02]  /*8c80*/  LOP3.LUT R15, R15, 0xff, RZ, 0xc0, !PT ;  /* 0x000000ff0f0f7812 */ /* 0x000fe400078ec0ff */
[----:B------:R-:W-:Y:S02]  /*8c90*/  LOP3.LUT R23, R23, 0xff, RZ, 0xc0, !PT ;  /* 0x000000ff17177812 */ /* 0x000fe400078ec0ff */
[----:B------:R-:W-:-:S03]  /*8ca0*/  IADD3 R24, PT, PT, R15, -0x1, RZ ;  /* 0xffffffff0f187810 */ /* 0x000fc60007ffe0ff */
[----:B------:R-:W-:Y:S01]  /*8cb0*/  VIADD R22, R23, 0xffffffff ;  /* 0xffffffff17167836 */ /* 0x000fe20000000000 */
[----:B------:R-:W-:-:S04]  /*8cc0*/  ISETP.GT.U32.AND P0, PT, R24, 0xfd, PT ;  /* 0x000000fd1800780c */ /* 0x000fc80003f04070 */
[----:B------:R-:W-:-:S13]  /*8cd0*/  ISETP.GT.U32.OR P0, PT, R22, 0xfd, P0 ;  /* 0x000000fd1600780c */ /* 0x000fda0000704470 */
[----:B------:R-:W-:Y:S01]  /*8ce0*/  @!P0 IMAD.MOV.U32 R22, RZ, RZ, RZ ;  /* 0x000000ffff168224 */ /* 0x000fe200078e00ff */
[----:B------:R-:W-:Y:S06]  /*8cf0*/  @!P0 BRA `(.L_x_127) ;  /* 0x0000000000648947 */ /* 0x000fec0003800000 */
[----:B------:R-:W-:Y:S02]  /*8d00*/  FSETP.GTU.FTZ.AND P0, PT, |R19|, +INF , PT ;  /* 0x7f8000001300780b */ /* 0x000fe40003f1c200 */
[----:B------:R-:W-:-:S04]  /*8d10*/  FSETP.GTU.FTZ.AND P2, PT, |R14|, +INF , PT ;  /* 0x7f8000000e00780b */ /* 0x000fc80003f5c200 */
[----:B------:R-:W-:-:S13]  /*8d20*/  PLOP3.LUT P0, PT, P0, P2, PT, 0xf8, 0x8f ;  /* 0x00000000008f781c */ /* 0x000fda0000705f70 */
[----:B------:R-:W-:Y:S05]  /*8d30*/  @P0 BRA `(.L_x_128) ;  /* 0x0000000400540947 */ /* 0x000fea0003800000 */
[----:B------:R-:W-:-:S13]  /*8d40*/  LOP3.LUT P0, RZ, R14, 0x7fffffff, R19, 0xc8, !PT ;  /* 0x7fffffff0eff7812 */ /* 0x000fda000780c813 */
[----:B------:R-:W-:Y:S05]  /*8d50*/  @!P0 BRA `(.L_x_129) ;  /* 0x0000000400448947 */ /* 0x000fea0003800000 */
[C---:B------:R-:W-:Y:S02]  /*8d60*/  FSETP.NEU.FTZ.AND P2, PT, |R19|.reuse, +INF , PT ;  /* 0x7f8000001300780b */ /* 0x040fe40003f5d200 */
[----:B------:R-:W-:Y:S02]  /*8d70*/  FSETP.NEU.FTZ.AND P3, PT, |R14|, +INF , PT ;  /* 0x7f8000000e00780b */ /* 0x000fe40003f7d200 */
[----:B------:R-:W-:-:S11]  /*8d80*/  FSETP.NEU.FTZ.AND P0, PT, |R19|, +INF , PT ;  /* 0x7f8000001300780b */ /* 0x000fd60003f1d200 */
[----:B------:R-:W-:Y:S05]  /*8d90*/  @!P3 BRA !P2, `(.L_x_129) ;  /* 0x000000040034b947 */ /* 0x000fea0005000000 */
[----:B------:R-:W-:-:S04]  /*8da0*/  LOP3.LUT P2, RZ, R19, 0x7fffffff, RZ, 0xc0, !PT ;  /* 0x7fffffff13ff7812 */ /* 0x000fc8000784c0ff */
[----:B------:R-:W-:-:S13]  /*8db0*/  PLOP3.LUT P2, PT, P3, P2, PT, 0x2f, 0xf2 ;  /* 0x0000000000f2781c */ /* 0x000fda0001f44577 */
[----:B------:R-:W-:Y:S05]  /*8dc0*/  @P2 BRA `(.L_x_130) ;  /* 0x0000000400202947 */ /* 0x000fea0003800000 */
[----:B------:R-:W-:-:S04]  /*8dd0*/  LOP3.LUT P2, RZ, R14, 0x7fffffff, RZ, 0xc0, !PT ;  /* 0x7fffffff0eff7812 */ /* 0x000fc8000784c0ff */
[----:B------:R-:W-:-:S13]  /*8de0*/  PLOP3.LUT P0, PT, P0, P2, PT, 0x2f, 0xf2 ;  /* 0x0000000000f2781c */ /* 0x000fda0000704577 */
[----:B------:R-:W-:Y:S05]  /*8df0*/  @P0 BRA `(.L_x_131) ;  /* 0x0000000400080947 */ /* 0x000fea0003800000 */
[----:B------:R-:W-:-:S04]  /*8e00*/  IADD3 R22, PT, PT, R23, -0x1, RZ ;  /* 0xffffffff17167810 */ /* 0x000fc80007ffe0ff */
[----:B------:R-:W-:Y:S01]  /*8e10*/  ISETP.GE.AND P0, PT, R22, RZ, PT ;  /* 0x000000ff1600720c */ /* 0x000fe20003f06270 */
[----:B------:R-:W-:-:S05]  /*8e20*/  VIADD R22, R15, 0xffffffff ;  /* 0xffffffff0f167836 */ /* 0x000fca0000000000 */
[----:B------:R-:W-:-:S07]  /*8e30*/  ISETP.GE.AND P2, PT, R22, RZ, PT ;  /* 0x000000ff1600720c */ /* 0x000fce0003f46270 */
[----:B------:R-:W-:Y:S01]  /*8e40*/  @P0 IMAD.MOV.U32 R22, RZ, RZ, RZ ;  /* 0x000000ffff160224 */ /* 0x000fe200078e00ff */
[----:B------:R-:W-:Y:S01]  /*8e50*/  @!P0 MOV R22, 0xffffffc0 ;  /* 0xffffffc000168802 */ /* 0x000fe20000000f00 */
[----:B------:R-:W-:-:S04]  /*8e60*/  @!P0 FFMA R19, R19, 1.84467440737095516160e+19, RZ ;  /* 0x5f80000013138823 */ /* 0x000fc800000000ff */
[----:B------:R-:W-:Y:S01]  /*8e70*/  @!P2 FFMA R14, R14, 1.84467440737095516160e+19, RZ ;  /* 0x5f8000000e0ea823 */ /* 0x000fe200000000ff */
[----:B------:R-:W-:-:S07]  /*8e80*/  @!P2 VIADD R22, R22, 0x40 ;  /* 0x000000401616a836 */ /* 0x000fce0000000000 */
.L_x_127:
[----:B------:R-:W-:Y:S01]  /*8e90*/  LEA R25, R15, 0xc0800000, 0x17 ;  /* 0xc08000000f197811 */ /* 0x000fe200078eb8ff */
[----:B------:R-:W-:Y:S01]  /*8ea0*/  BSSY.RECONVERGENT B4, `(.L_x_132) ;  /* 0x0000036000047945 */ /* 0x000fe20003800200 */
[----:B------:R-:W-:-:S03]  /*8eb0*/  IADD3 R26, PT, PT, R23, -0x7f, RZ ;  /* 0xffffff81171a7810 */ /* 0x000fc60007ffe0ff */
[----:B------:R-:W-:Y:S02]  /*8ec0*/  IMAD.IADD R27, R14, 0x1, -R25 ;  /* 0x000000010e1b7824 */ /* 0x000fe400078e0a19 */
[----:B------:R-:W-:Y:S02]  /*8ed0*/  IMAD R14, R26, -0x800000, R19 ;  /* 0xff8000001a0e7824 */ /* 0x000fe400078e0213 */
[----:B------:R-:W1:Y:S01]  /*8ee0*/  MUFU.RCP R24, R27 ;  /* 0x0000001b00187308 */ /* 0x000e620000001000 */
[----:B------:R-:W-:-:S04]  /*8ef0*/  FADD.FTZ R25, -R27, -RZ ;  /* 0x800000ff1b197221 */ /* 0x000fc80000010100 */
[----:B-1----:R-:W-:-:S04]  /*8f00*/  FFMA R23, R24, R25, 1 ;  /* 0x3f80000018177423 */ /* 0x002fc80000000019 */
[----:B------:R-:W-:-:S04]  /*8f10*/  FFMA R19, R24, R23, R24 ;  /* 0x0000001718137223 */ /* 0x000fc80000000018 */
[----:B------:R-:W-:-:S04]  /*8f20*/  FFMA R24, R14, R19, RZ ;  /* 0x000000130e187223 */ /* 0x000fc800000000ff */
[----:B------:R-:W-:-:S04]  /*8f30*/  FFMA R23, R25, R24, R14 ;  /* 0x0000001819177223 */ /* 0x000fc8000000000e */
[----:B------:R-:W-:Y:S01]  /*8f40*/  FFMA R24, R19, R23, R24 ;  /* 0x0000001713187223 */ /* 0x000fe20000000018 */
[----:B------:R-:W-:-:S03]  /*8f50*/  IADD3 R23, PT, PT, R26, 0x7f, -R15 ;  /* 0x0000007f1a177810 */ /* 0x000fc60007ffe80f */
[----:B------:R-:W-:Y:S02]  /*8f60*/  FFMA R25, R25, R24, R14 ;  /* 0x0000001819197223 */ /* 0x000fe4000000000e */
[----:B------:R-:W-:Y:S02]  /*8f70*/  IMAD.IADD R23, R23, 0x1, R22 ;  /* 0x0000000117177824 */ /* 0x000fe400078e0216 */
[----:B------:R-:W-:-:S05]  /*8f80*/  FFMA R14, R19, R25, R24 ;  /* 0x00000019130e7223 */ /* 0x000fca0000000018 */
[----:B------:R-:W-:-:S04]  /*8f90*/  SHF.R.U32.HI R15, RZ, 0x17, R14 ;  /* 0x00000017ff0f7819 */ /* 0x000fc8000001160e */
[----:B------:R-:W-:-:S05]  /*8fa0*/  LOP3.LUT R15, R15, 0xff, RZ, 0xc0, !PT ;  /* 0x000000ff0f0f7812 */ /* 0x000fca00078ec0ff */
[----:B------:R-:W-:-:S05]  /*8fb0*/  IMAD.IADD R15, R15, 0x1, R23 ;  /* 0x000000010f0f7824 */ /* 0x000fca00078e0217 */
[----:B------:R-:W-:-:S04]  /*8fc0*/  IADD3 R22, PT, PT, R15, -0x1, RZ ;  /* 0xffffffff0f167810 */ /* 0x000fc80007ffe0ff */
[----:B------:R-:W-:-:S13]  /*8fd0*/  ISETP.GE.U32.AND P0, PT, R22, 0xfe, PT ;  /* 0x000000fe1600780c */ /* 0x000fda0003f06070 */
[----:B------:R-:W-:Y:S05]  /*8fe0*/  @!P0 BRA `(.L_x_133) ;  /* 0x0000000000808947 */ /* 0x000fea0003800000 */
[----:B------:R-:W-:-:S13]  /*8ff0*/  ISETP.GT.AND P0, PT, R15, 0xfe, PT ;  /* 0x000000fe0f00780c */ /* 0x000fda0003f04270 */
[----:B------:R-:W-:Y:S05]  /*9000*/  @P0 BRA `(.L_x_134) ;  /* 0x00000000006c0947 */ /* 0x000fea0003800000 */
[----:B------:R-:W-:-:S13]  /*9010*/  ISETP.GE.AND P0, PT, R15, 0x1, PT ;  /* 0x000000010f00780c */ /* 0x000fda0003f06270 */
[----:B------:R-:W-:Y:S05]  /*9020*/  @P0 BRA `(.L_x_135) ;  /* 0x0000000000740947 */ /* 0x000fea0003800000 */
[----:B------:R-:W-:Y:S02]  /*9030*/  ISETP.GE.AND P0, PT, R15, -0x18, PT ;  /* 0xffffffe80f00780c */ /* 0x000fe40003f06270 */
[----:B------:R-:W-:-:S11]  /*9040*/  LOP3.LUT R14, R14, 0x80000000, RZ, 0xc0, !PT ;  /* 0x800000000e0e7812 */ /* 0x000fd600078ec0ff */
[----:B------:R-:W-:Y:S05]  /*9050*/  @!P0 BRA `(.L_x_135) ;  /* 0x0000000000688947 */ /* 0x000fea0003800000 */
[-CC-:B------:R-:W-:Y:S01]  /*9060*/  FFMA.RZ R22, R19, R25.reuse, R24.reuse ;  /* 0x0000001913167223 */ /* 0x180fe2000000c018 */
[C---:B------:R-:W-:Y:S02]  /*9070*/  ISETP.NE.AND P3, PT, R15.reuse, RZ, PT ;  /* 0x000000ff0f00720c */ /* 0x040fe40003f65270 */
[----:B------:R-:W-:Y:S02]  /*9080*/  ISETP.NE.AND P2, PT, R15, RZ, PT ;  /* 0x000000ff0f00720c */ /* 0x000fe40003f45270 */
[----:B------:R-:W-:Y:S01]  /*9090*/  LOP3.LUT R23, R22, 0x7fffff, RZ, 0xc0, !PT ;  /* 0x007fffff16177812 */ /* 0x000fe200078ec0ff */
[CCC-:B------:R-:W-:Y:S01]  /*90a0*/  FFMA.RP R22, R19.reuse, R25.reuse, R24.reuse ;  /* 0x0000001913167223 */ /* 0x1c0fe20000008018 */
[----:B------:R-:W-:Y:S01]  /*90b0*/  FFMA.RM R19, R19, R25, R24 ;  /* 0x0000001913137223 */ /* 0x000fe20000004018 */
[----:B------:R-:W-:Y:S01]  /*90c0*/  VIADD R24, R15, 0x20 ;  /* 0x000000200f187836 */ /* 0x000fe20000000000 */
[----:B------:R-:W-:Y:S01]  /*90d0*/  LOP3.LUT R23, R23, 0x800000, RZ, 0xfc, !PT ;  /* 0x0080000017177812 */ /* 0x000fe200078efcff */
[----:B------:R-:W-:-:S02]  /*90e0*/  IMAD.MOV R15, RZ, RZ, -R15 ;  /* 0x000000ffff0f7224 */ /* 0x000fc400078e0a0f */
[----:B------:R-:W-:Y:S02]  /*90f0*/  FSETP.NEU.FTZ.AND P0, PT, R22, R19, PT ;  /* 0x000000131600720b */ /* 0x000fe40003f1d000 */
[----:B------:R-:W-:Y:S02]  /*9100*/  SHF.L.U32 R24, R23, R24, RZ ;  /* 0x0000001817187219 */ /* 0x000fe400000006ff */
[----:B------:R-:W-:Y:S02]  /*9110*/  SEL R22, R15, RZ, P3 ;  /* 0x000000ff0f167207 */ /* 0x000fe40001800000 */
[----:B------:R-:W-:Y:S02]  /*9120*/  ISETP.NE.AND P2, PT, R24, RZ, P2 ;  /* 0x000000ff1800720c */ /* 0x000fe40001745270 */
[----:B------:R-:W-:Y:S02]  /*9130*/  SHF.R.U32.HI R22, RZ, R22, R23 ;  /* 0x00000016ff167219 */ /* 0x000fe40000011617 */
[----:B------:R-:W-:-:S02]  /*9140*/  PLOP3.LUT P0, PT, P0, P2, PT, 0xf8, 0x8f ;  /* 0x00000000008f781c */ /* 0x000fc40000705f70 */
[----:B------:R-:W-:Y:S02]  /*9150*/  SHF.R.U32.HI R24, RZ, 0x1, R22 ;  /* 0x00000001ff187819 */ /* 0x000fe40000011616 */
[----:B------:R-:W-:-:S04]  /*9160*/  SEL R15, RZ, 0x1, !P0 ;  /* 0x00000001ff0f7807 */ /* 0x000fc80004000000 */
[----:B------:R-:W-:-:S04]  /*9170*/  LOP3.LUT R15, R15, 0x1, R24, 0xf8, !PT ;  /* 0x000000010f0f7812 */ /* 0x000fc800078ef818 */
[----:B------:R-:W-:-:S04]  /*9180*/  LOP3.LUT R15, R15, R22, RZ, 0xc0, !PT ;  /* 0x000000160f0f7212 */ /* 0x000fc800078ec0ff */
[----:B------:R-:W-:-:S04]  /*9190*/  IADD3 R15, PT, PT, R24, R15, RZ ;  /* 0x0000000f180f7210 */ /* 0x000fc80007ffe0ff */
[----:B------:R-:W-:Y:S01]  /*91a0*/  LOP3.LUT R14, R15, R14, RZ, 0xfc, !PT ;  /* 0x0000000e0f0e7212 */ /* 0x000fe200078efcff */
[----:B------:R-:W-:Y:S06]  /*91b0*/  BRA `(.L_x_135) ;  /* 0x0000000000107947 */ /* 0x000fec0003800000 */
.L_x_134:
[----:B------:R-:W-:-:S04]  /*91c0*/  LOP3.LUT R14, R14, 0x80000000, RZ, 0xc0, !PT ;  /* 0x800000000e0e7812 */ /* 0x000fc800078ec0ff */
[----:B------:R-:W-:Y:S01]  /*91d0*/  LOP3.LUT R14, R14, 0x7f800000, RZ, 0xfc, !PT ;  /* 0x7f8000000e0e7812 */ /* 0x000fe200078efcff */
[----:B------:R-:W-:Y:S06]  /*91e0*/  BRA `(.L_x_135) ;  /* 0x0000000000047947 */ /* 0x000fec0003800000 */
.L_x_133:
[----:B------:R-:W-:-:S07]  /*91f0*/  IMAD R14, R23, 0x800000, R14 ;  /* 0x00800000170e7824 */ /* 0x000fce00078e020e */
.L_x_135:
[----:B------:R-:W-:Y:S05]  /*9200*/  BSYNC.RECONVERGENT B4 ;  /* 0x0000000000047941 */ /* 0x000fea0003800200 */
.L_x_132:
[----:B------:R-:W-:Y:S05]  /*9210*/  BRA `(.L_x_136) ;  /* 0x0000000000207947 */ /* 0x000fea0003800000 */
.L_x_131:
[----:B------:R-:W-:-:S04]  /*9220*/  LOP3.LUT R14, R14, 0x80000000, R19, 0x48, !PT ;  /* 0x800000000e0e7812 */ /* 0x000fc800078e4813 */
[----:B------:R-:W-:Y:S01]  /*9230*/  LOP3.LUT R14, R14, 0x7f800000, RZ, 0xfc, !PT ;  /* 0x7f8000000e0e7812 */ /* 0x000fe200078efcff */
[----:B------:R-:W-:Y:S06]  /*9240*/  BRA `(.L_x_136) ;  /* 0x0000000000147947 */ /* 0x000fec0003800000 */
.L_x_130:
[----:B------:R-:W-:Y:S01]  /*9250*/  LOP3.LUT R14, R14, 0x80000000, R19, 0x48, !PT ;  /* 0x800000000e0e7812 */ /* 0x000fe200078e4813 */
[----:B------:R-:W-:Y:S06]  /*9260*/  BRA `(.L_x_136) ;  /* 0x00000000000c7947 */ /* 0x000fec0003800000 */
.L_x_129:
[----:B------:R-:W1:Y:S01]  /*9270*/  MUFU.RSQ R14, -QNAN ;  /* 0xffc00000000e7908 */ /* 0x000e620000001400 */
[----:B------:R-:W-:Y:S05]  /*9280*/  BRA `(.L_x_136) ;  /* 0x0000000000047947 */ /* 0x000fea0003800000 */
.L_x_128:
[----:B------:R-:W-:-:S07]  /*9290*/  FADD.FTZ R14, R19, R14 ;  /* 0x0000000e130e7221 */ /* 0x000fce0000010000 */
.L_x_136:
[----:B------:R-:W-:Y:S05]  /*92a0*/  BSYNC.RECONVERGENT B3 ;  /* 0x0000000000037941 */ /* 0x000fea0003800200 */
.L_x_126:
[----:B-1----:R-:W-:Y:S01]  /*92b0*/  IMAD.MOV.U32 R19, RZ, RZ, R14 ;  /* 0x000000ffff137224 */ /* 0x002fe200078e000e */
[----:B------:R-:W-:Y:S01]  /*92c0*/  MOV R14, R21 ;  /* 0x00000015000e7202 */ /* 0x000fe20000000f00 */
[----:B------:R-:W-:-:S04]  /*92d0*/  IMAD.MOV.U32 R15, RZ, RZ, 0x0 ;  /* 0x00000000ff0f7424 */ /* 0x000fc800078e00ff */
[----:B------:R-:W-:Y:S05]  /*92e0*/  RET.REL.NODEC R14 `(_Z17eval_async_kernelPKiPKfS2_iiiPf) ;  /* 0xffffff6c0e447950 */ /* 0x000fea0003c3ffff */
.L_x_137:
[----:B------:R-:W-:-:S00]  /*92f0*/  BRA `(.L_x_137) ;  /* 0xfffffffc00fc7947 */ /* 0x000fc0000383ffff */
[----:B------:R-:W-:-:S00]  /*9300*/  NOP ;  /* 0x0000000000007918 */ /* 0x000fc00000000000 */
[----:B------:R-:W-:-:S00]  /*9310*/  NOP ;  /* 0x0000000000007918 */ /* 0x000fc00000000000 */
[----:B------:R-:W-:-:S00]  /*9320*/  NOP ;  /* 0x0000000000007918 */ /* 0x000fc00000000000 */
[----:B------:R-:W-:-:S00]  /*9330*/  NOP ;  /* 0x0000000000007918 */ /* 0x000fc00000000000 */
[----:B------:R-:W-:-:S00]  /*9340*/  NOP ;  /* 0x0000000000007918 */ /* 0x000fc00000000000 */
[----:B------:R-:W-:-:S00]  /*9350*/  NOP ;  /* 0x0000000000007918 */ /* 0x000fc00000000000 */
[----:B------:R-:W-:-:S00]  /*9360*/  NOP ;  /* 0x0000000000007918 */ /* 0x000fc00000000000 */
[----:B------:R-:W-:-:S00]  /*9370*/  NOP ;  /* 0x0000000000007918 */ /* 0x000fc00000000000 */
.L_x_484:


//--------------------- .text._Z18eval_prefix_kernelPKiPKfS2_iiPf --------------------------
	.section	.text._Z18eval_prefix_kernelPKiPKfS2_iiPf,"ax",@progbits
	.align	128
        .global         _Z18eval_prefix_kernelPKiPKfS2_iiPf
        .type           _Z18eval_prefix_kernelPKiPKfS2_iiPf,@function
        .size           _Z18eval_prefix_kernelPKiPKfS2_iiPf,(.L_x_487 - _Z18eval_prefix_kernelPKiPKfS2_iiPf)
        .other          _Z18eval_prefix_kernelPKiPKfS2_iiPf,@"STO_CUDA_ENTRY STV_DEFAULT"
_Z18eval_prefix_kernelPKiPKfS2_iiPf:
.text._Z18eval_prefix_kernelPKiPKfS2_iiPf:
[----:B------:R-:W-:Y:S01]  /*0000*/  LDC R1, c[0x0][0x37c] ;  /* 0x0000df00ff017b82 */ /* 0x000fe20000000800 */
[----:B------:R-:W0:Y:S07]  /*0010*/  S2R R0, SR_TID.X ;  /* 0x0000000000007919 */ /* 0x000e2e0000002100 */
[----:B------:R-:W0:Y:S01]  /*0020*/  S2UR UR4, SR_CTAID.X ;  /* 0x00000000000479c3 */ /* 0x000e220000002500 */
[----:B------:R-:W1:Y:S02]  /*0030*/  LDCU UR5, c[0x0][0x398] ;  /* 0x00007300ff0577ac */ /* 0x000e640008000800 */
[----:B-1----:R-:W-:Y:S01]  /*0040*/  IMAD.U32 R7, RZ, RZ, UR5 ;  /* 0x00000005ff077e24 */ /* 0x002fe2000f8e00ff */
[----:B0-----:R-:W-:-:S13]  /*0050*/  LOP3.LUT P0, RZ, R0, UR4, RZ, 0xfc, !PT ;  /* 0x0000000400ff7c12 */ /* 0x001fda000f80fcff */
[----:B------:R-:W-:Y:S05]  /*0060*/  @P0 EXIT ;  /* 0x000000000000094d */ /* 0x000fea0003800000 */
[----:B------:R-:W0:Y:S01]  /*0070*/  LDCU UR6, c[0x0][0x398] ;  /* 0x00007300ff0677ac */ /* 0x000e220008000800 */
[----:B------:R-:W-:Y:S01]  /*0080*/  IMAD.MOV.U32 R6, RZ, RZ, RZ ;  /* 0x000000ffff067224 */ /* 0x000fe200078e00ff */
[----:B------:R-:W1:Y:S01]  /*0090*/  LDCU.64 UR8, c[0x0][0x358] ;  /* 0x00006b00ff0877ac */ /* 0x000e620008000a00 */
[----:B0-----:R-:W-:-:S09]  /*00a0*/  UISETP.GE.AND UP0, UPT, UR6, 0x1, UPT ;  /* 0x000000010600788c */ /* 0x001fd2000bf06270 */
[----:B-1----:R-:W-:Y:S05]  /*00b0*/  BRA.U !UP0, `(.L_x_138) ;  /* 0x0000006908c47547 */ /* 0x002fea000b800000 */
[----:B------:R-:W0:Y:S01]  /*00c0*/  S2UR UR5, SR_CgaCtaId ;  /* 0x00000000000579c3 */ /* 0x000e220000008800 */
[----:B------:R-:W-:Y:S01]  /*00d0*/  UMOV UR4, 0x400 ;  /* 0x0000040000047882 */ /* 0x000fe20000000000 */
[----:B------:R-:W-:Y:S01]  /*00e0*/  IMAD.MOV.U32 R6, RZ, RZ, RZ ;  /* 0x000000ffff067224 */ /* 0x000fe200078e00ff */
[----:B0-----:R-:W-:-:S04]  /*00f0*/  ULEA UR4, UR5, UR4, 0x18 ;  /* 0x0000000405047291 */ /* 0x001fc8000f8ec0ff */
[----:B------:R-:W-:-:S04]  /*0100*/  ULEA UR5, UR6, UR4, 0x2 ;  /* 0x0000000406057291 */ /* 0x000fc8000f8e10ff */
[----:B------:R-:W-:-:S04]  /*0110*/  ULEA UR7, UR6, UR5, 0x2 ;  /* 0x0000000506077291 */ /* 0x000fc8000f8e10ff */
[----:B------:R-:W-:-:S12]  /*0120*/  ULEA UR6, UR6, UR7, 0x2 ;  /* 0x0000000706067291 */ /* 0x000fd8000f8e10ff */
.L_x_199:
[----:B012-4-:R-:W0:Y:S01]  /*0130*/  LDC.64 R2, c[0x0][0x380] ;  /* 0x0000e000ff027b82 */ /* 0x017e220000000a00 */
[----:B---3--:R-:W-:-:S05]  /*0140*/  IADD3 R15, PT, PT, R7, -0x1, RZ ;  /* 0xffffffff070f7810 */ /* 0x008fca0007ffe0ff */
[----:B0-----:R-:W-:-:S06]  /*0150*/  IMAD.WIDE.U32 R2, R15, 0x4, R2 ;  /* 0x000000040f027825 */ /* 0x001fcc00078e0002 */
[----:B------:R-:W2:Y:S01]  /*0160*/  LDG.E.CONSTANT R2, desc[UR8][R2.64] ;  /* 0x0000000802027981 */ /* 0x000ea2000c1e9900 */
[----:B------:R-:W-:Y:S01]  /*0170*/  IMAD.MOV.U32 R5, RZ, RZ, R7 ;  /* 0x000000ffff057224 */ /* 0x000fe200078e0007 */
[----:B------:R-:W-:Y:S01]  /*0180*/  PLOP3.LUT P0, PT, PT, PT, PT, 0x80, 0x8 ;  /* 0x000000000008781c */ /* 0x000fe20003f0f070 */
[----:B------:R-:W-:Y:S02]  /*0190*/  IMAD.MOV.U32 R7, RZ, RZ, R15 ;  /* 0x000000ffff077224 */ /* 0x000fe400078e000f */
[----:B--2---:R-:W-:-:S05]  /*01a0*/  VIADD R0, R2, 0xfffffff6 ;  /* 0xfffffff602007836 */ /* 0x004fca0000000000 */
[----:B------:R-:W-:-:S13]  /*01b0*/  ISETP.GE.U32.AND P1, PT, R0, 0xf, PT ;  /* 0x0000000f0000780c */ /* 0x000fda0003f26070 */
[----:B------:R-:W-:Y:S05]  /*01c0*/  @!P1 BRA `(.L_x_139) ;  /* 0x0000000000549947 */ /* 0x000fea0003800000 */
[----:B------:R-:W-:-:S13]  /*01d0*/  ISETP.NE.AND P0, PT, R2, -0x1, PT ;  /* 0xffffffff0200780c */ /* 0x000fda0003f05270 */
[----:B------:R-:W-:Y:S05]  /*01e0*/  @!P0 BRA `(.L_x_140) ;  /* 0x0000006800148947 */ /* 0x000fea0003800000 */
[----:B------:R-:W-:-:S13]  /*01f0*/  ISETP.NE.AND P0, PT, R2, RZ, PT ;  /* 0x000000ff0200720c */ /* 0x000fda0003f05270 */
[----:B------:R-:W-:Y:S05]  /*0200*/  @P0 BRA `(.L_x_141) ;  /* 0x0000000000400947 */ /* 0x000fea0003800000 */
[----:B------:R-:W0:Y:S02]  /*0210*/  LDC.64 R2, c[0x0][0x388] ;  /* 0x0000e200ff027b82 */ /* 0x000e240000000a00 */
[----:B0-----:R-:W-:-:S06]  /*0220*/  IMAD.WIDE.U32 R2, R15, 0x4, R2 ;  /* 0x000000040f027825 */ /* 0x001fcc00078e0002 */
[----:B------:R-:W2:Y:S01]  /*0230*/  LDG.E.CONSTANT R2, desc[UR8][R2.64] ;  /* 0x0000000802027981 */ /* 0x000ea2000c1e9900 */
[----:B------:R-:W-:Y:S02]  /*0240*/  MOV R0, 0x400 ;  /* 0x0000040000007802 */ /* 0x000fe40000000f00 */
[C---:B------:R-:W-:Y:S01]  /*0250*/  LEA R8, R6.reuse, UR7, 0x2 ;  /* 0x0000000706087c11 */ /* 0x040fe2000f8e10ff */
[----:B------:R-:W0:Y:S01]  /*0260*/  S2R R15, SR_CgaCtaId ;  /* 0x00000000000f7919 */ /* 0x000e220000008800 */
[C---:B------:R-:W-:Y:S02]  /*0270*/  LEA R14, R6.reuse, UR6, 0x2 ;  /* 0x00000006060e7c11 */ /* 0x040fe4000f8e10ff */
[----:B0-----:R-:W-:Y:S02]  /*0280*/  LEA R15, R15, R0, 0x18 ;  /* 0x000000000f0f7211 */ /* 0x001fe400078ec0ff */
[C---:B------:R-:W-:Y:S02]  /*0290*/  LEA R0, R6.reuse, UR5, 0x2 ;  /* 0x0000000506007c11 */ /* 0x040fe4000f8e10ff */
[C---:B------:R-:W-:Y:S01]  /*02a0*/  LEA R15, R6.reuse, R15, 0x2 ;  /* 0x0000000f060f7211 */ /* 0x040fe200078e10ff */
[----:B------:R-:W-:-:S04]  /*02b0*/  VIADD R6, R6, 0x1 ;  /* 0x0000000106067836 */ /* 0x000fc80000000000 */
[----:B--2---:R1:W-:Y:S04]  /*02c0*/  STS [R15], R2 ;  /* 0x000000020f007388 */ /* 0x0043e80000000800 */
[----:B------:R1:W-:Y:S04]  /*02d0*/  STS [R0], RZ ;  /* 0x000000ff00007388 */ /* 0x0003e80000000800 */
[----:B------:R1:W-:Y:S04]  /*02e0*/  STS [R8], RZ ;  /* 0x000000ff08007388 */ /* 0x0003e80000000800 */
[----:B------:R1:W-:Y:S01]  /*02f0*/  STS [R14], RZ ;  /* 0x000000ff0e007388 */ /* 0x0003e20000000800 */
[----:B------:R-:W-:Y:S05]  /*0300*/  BRA `(.L_x_142) ;  /* 0x0000006800287947 */ /* 0x000fea0003800000 */
.L_x_141:
[----:B------:R-:W-:-:S13]  /*0310*/  PLOP3.LUT P0, PT, PT, PT, PT, 0x8, 0x80 ;  /* 0x000000000080781c */ /* 0x000fda0003f0e170 */
.L_x_139:
[----:B------:R-:W-:Y:S02]  /*0320*/  VIADD R0, R2, 0xffffffe7 ;  /* 0xffffffe702007836 */ /* 0x000fe40000000000 */
[----:B------:R-:W-:-:S03]  /*0330*/  IMAD.MOV.U32 R3, RZ, RZ, RZ ;  /* 0x000000ffff037224 */ /* 0x000fc600078e00ff */
[----:B------:R-:W-:-:S13]  /*0340*/  ISETP.GT.U32.AND P1, PT, R0, 0x2, PT ;  /* 0x000000020000780c */ /* 0x000fda0003f24070 */
[----:B------:R-:W-:Y:S05]  /*0350*/  @!P0 BRA P1, `(.L_x_143) ;  /* 0x0000002c00c88947 */ /* 0x000fea0000800000 */
[----:B------:R-:W0:Y:S01]  /*0360*/  S2R R3, SR_CgaCtaId ;  /* 0x0000000000037919 */ /* 0x000e220000008800 */
[----:B------:R-:W-:Y:S02]  /*0370*/  MOV R0, 0x400 ;  /* 0x0000040000007802 */ /* 0x000fe40000000f00 */
[----:B------:R-:W-:Y:S02]  /*0380*/  ISETP.GT.AND P0, PT, R2, 0xd, PT ;  /* 0x0000000d0200780c */ /* 0x000fe40003f04270 */
[----:B0-----:R-:W-:-:S04]  /*0390*/  LEA R3, R3, R0, 0x18 ;  /* 0x0000000003037211 */ /* 0x001fc800078ec0ff */
[----:B------:R-:W-:-:S05]  /*03a0*/  LEA R8, R6, R3, 0x2 ;  /* 0x0000000306087211 */ /* 0x000fca00078e10ff */
[----:B------:R0:W1:Y:S02]  /*03b0*/  LDS R0, [R8+-0x4] ;  /* 0xfffffc0008007984 */ /* 0x0000640000000800 */
[----:B------:R-:W-:Y:S05]  /*03c0*/  @P0 BRA `(.L_x_144) ;  /* 0x0000001c00000947 */ /* 0x000fea0003800000 */
[----:B------:R-:W-:-:S13]  /*03d0*/  ISETP.GT.AND P0, PT, R2, 0x6, PT ;  /* 0x000000060200780c */ /* 0x000fda0003f04270 */
[----:B------:R-:W-:Y:S05]  /*03e0*/  @P0 BRA `(.L_x_145) ;  /* 0x0000000000740947 */ /* 0x000fea0003800000 */
[----:B------:R-:W-:-:S13]  /*03f0*/  ISETP.GT.AND P0, PT, R2, 0x3, PT ;  /* 0x000000030200780c */ /* 0x000fda0003f04270 */
[----:B------:R-:W-:Y:S05]  /*0400*/  @P0 BRA `(.L_x_146) ;  /* 0x0000000000300947 */ /* 0x000fea0003800000 */
[----:B------:R-:W-:-:S13]  /*0410*/  ISETP.NE.AND P0, PT, R2, 0x1, PT ;  /* 0x000000010200780c */ /* 0x000fda0003f05270 */
[----:B------:R-:W-:Y:S05]  /*0420*/  @!P0 BRA `(.L_x_147) ;  /* 0x0000000000208947 */ /* 0x000fea0003800000 */
[----:B------:R-:W-:Y:S01]  /*0430*/  ISETP.NE.AND P0, PT, R2, 0x2, PT ;  /* 0x000000020200780c */ /* 0x000fe20003f05270 */
[----:B-1----:R-:W-:-:S12]  /*0440*/  IMAD.MOV.U32 R3, RZ, RZ, R0 ;  /* 0x000000ffff037224 */ /* 0x002fd800078e0000 */
[----:B------:R-:W-:Y:S05]  /*0450*/  @!P0 BRA `(.L_x_148) ;  /* 0x0000002c00688947 */ /* 0x000fea0003800000 */
[----:B------:R-:W-:Y:S01]  /*0460*/  ISETP.NE.AND P0, PT, R2, 0x3, PT ;  /* 0x000000030200780c */ /* 0x000fe20003f05270 */
[----:B------:R-:W-:-:S12]  /*0470*/  IMAD.MOV.U32 R3, RZ, RZ, RZ ;  /* 0x000000ffff037224 */ /* 0x000fd800078e00ff */
[----:B------:R-:W-:Y:S05]  /*0480*/  @P0 BRA `(.L_x_148) ;  /* 0x0000002c005c0947 */ /* 0x000fea0003800000 */
[----:B------:R-:W-:Y:S01]  /*0490*/  FMUL R3, RZ, R0 ;  /* 0x00000000ff037220 */ /* 0x000fe20000400000 */
[----:B------:R-:W-:Y:S06]  /*04a0*/  BRA `(.L_x_148) ;  /* 0x0000002c00547947 */ /* 0x000fec0003800000 */
.L_x_147:
[----:B-1----:R-:W-:Y:S01]  /*04b0*/  FADD R3, RZ, R0 ;  /* 0x00000000ff037221 */ /* 0x002fe20000000000 */
[----:B------:R-:W-:Y:S06]  /*04c0*/  BRA `(.L_x_148) ;  /* 0x0000002c004c7947 */ /* 0x000fec0003800000 */
.L_x_146:
[----:B------:R-:W-:-:S04]  /*04d0*/  MOV R3, 0xfffffffc ;  /* 0xfffffffc00037802 */ /* 0x000fc80000000f00 */
[----:B------:R-:W-:-:S05]  /*04e0*/  VIADDMNMX.U32 R3, R2, R3, 0x2, PT ;  /* 0x0000000202037446 */ /* 0x000fca0003800003 */
[----:B------:R-:W-:-:S04]  /*04f0*/  IMAD.SHL.U32 R3, R3, 0x4, RZ ;  /* 0x0000000403037824 */ /* 0x000fc800078e00ff */
[----:B------:R-:W2:Y:S02]  /*0500*/  LDC R14, c[0x2][R3] ;  /* 0x00800000030e7b82 */ /* 0x000ea40000000800 */
[----:B--2---:R-:W-:-:S04]  /*0510*/  SHF.R.S32.HI R15, RZ, 0x1f, R14 ;  /* 0x0000001fff0f7819 */ /* 0x004fc8000001140e */
.L_x_370:
[----:B------:R-:W-:Y:S05]  /*0520*/  BRX R14 -0x530                                                          (*"BRANCH_TARGETS .L_x_371,.L_x_372,.L_x_373"*) ;  /* 0xfffffff80eb47949 */ /* 0x000fea000383ffff */
.L_x_373:
[----:B------:R-:W-:Y:S01]  /*0530*/  ISETP.NE.AND P0, PT, R2, 0x6, PT ;  /* 0x000000060200780c */ /* 0x000fe20003f05270 */
[----:B------:R-:W-:-:S12]  /*0540*/  IMAD.MOV.U32 R3, RZ, RZ, RZ ;  /* 0x000000ffff037224 */ /* 0x000fd800078e00ff */
[----:B------:R-:W-:Y:S05]  /*0550*/  @P0 BRA `(.L_x_148) ;  /* 0x0000002c00280947 */ /* 0x000fea0003800000 */
[----:B-1----:R-:W-:Y:S01]  /*0560*/  FMNMX R3, RZ, R0, PT ;  /* 0x00000000ff037209 */ /* 0x002fe20003800000 */
[----:B------:R-:W-:Y:S06]  /*0570*/  BRA `(.L_x_148) ;  /* 0x0000002c00207947 */ /* 0x000fec0003800000 */
.L_x_371:
[----:B------:R-:W-:Y:S01]  /*0580*/  MOV R3, 0x7fc00000 ;  /* 0x7fc0000000037802 */ /* 0x000fe20000000f00 */
[----:B------:R-:W-:Y:S06]  /*0590*/  BRA `(.L_x_148) ;  /* 0x0000002c00187947 */ /* 0x000fec0003800000 */
.L_x_372:
[----:B------:R-:W-:Y:S01]  /*05a0*/  IMAD.MOV.U32 R3, RZ, RZ, 0x3f800000 ;  /* 0x3f800000ff037424 */ /* 0x000fe200078e00ff */
[----:B------:R-:W-:Y:S06]  /*05b0*/  BRA `(.L_x_148) ;  /* 0x0000002c00107947 */ /* 0x000fec0003800000 */
.L_x_145:
[----:B------:R-:W-:-:S13]  /*05c0*/  ISETP.GT.AND P0, PT, R2, 0x9, PT ;  /* 0x000000090200780c */ /* 0x000fda0003f04270 */
[----:B------:R-:W-:Y:S05]  /*05d0*/  @P0 BRA `(.L_x_149) ;  /* 0x00000000007c0947 */ /* 0x000fea0003800000 */
[----:B------:R-:W-:-:S05]  /*05e0*/  IMAD.MOV.U32 R3, RZ, RZ, -0x7 ;  /* 0xfffffff9ff037424 */ /* 0x000fca00078e00ff */
[----:B------:R-:W-:-:S04]  /*05f0*/  VIADDMNMX.U32 R3, R2, R3, 0x2, PT ;  /* 0x0000000202037446 */ /* 0x000fc80003800003 */
[----:B------:R-:W-:-:S04]  /*0600*/  SHF.L.U32 R3, R3, 0x2, RZ ;  /* 0x0000000203037819 */ /* 0x000fc800000006ff */
[----:B------:R-:W2:Y:S02]  /*0610*/  LDC R14, c[0x2][R3+0xc] ;  /* 0x00800300030e7b82 */ /* 0x000ea40000000800 */
[----:B--2---:R-:W-:-:S04]  /*0620*/  SHF.R.S32.HI R15, RZ, 0x1f, R14 ;  /* 0x0000001fff0f7819 */ /* 0x004fc8000001140e */
.L_x_374:
[----:B------:R-:W-:Y:S05]  /*0630*/  BRX R14 -0x640                                                          (*"BRANCH_TARGETS .L_x_375,.L_x_376,.L_x_377"*) ;  /* 0xfffffff80e707949 */ /* 0x000fea000383ffff */
.L_x_377:
[----:B------:R-:W-:Y:S01]  /*0640*/  ISETP.NE.AND P0, PT, R2, 0x9, PT ;  /* 0x000000090200780c */ /* 0x000fe20003f05270 */
[----:B------:R-:W-:-:S12]  /*0650*/  IMAD.MOV.U32 R3, RZ, RZ, RZ ;  /* 0x000000ffff037224 */ /* 0x000fd800078e00ff */
[----:B------:R-:W-:Y:S05]  /*0660*/  @P0 BRA `(.L_x_148) ;  /* 0x0000002800e40947 */ /* 0x000fea0003800000 */
[----:B-1----:R-:W-:Y:S01]  /*0670*/  FSETP.NEU.AND P0, PT, R0, RZ, PT ;  /* 0x000000ff0000720b */ /* 0x002fe20003f0d000 */
[----:B------:R-:W-:-:S12]  /*0680*/  IMAD.MOV.U32 R3, RZ, RZ, RZ ;  /* 0x000000ffff037224 */ /* 0x000fd800078e00ff */
[----:B------:R-:W-:Y:S05]  /*0690*/  @!P0 BRA `(.L_x_148) ;  /* 0x0000002800d88947 */ /* 0x000fea0003800000 */
[----:B------:R-:W-:Y:S01]  /*06a0*/  HFMA2 R3, -RZ, RZ, 1.875, 0 ;  /* 0x3f800000ff037431 */ /* 0x000fe200000001ff */
[----:B------:R-:W-:Y:S06]  /*06b0*/  BRA `(.L_x_148) ;  /* 0x0000002800d07947 */ /* 0x000fec0003800000 */
.L_x_375:
[----:B-1----:R-:W-:-:S04]  /*06c0*/  FSETP.GE.AND P0, PT, R0, RZ, PT ;  /* 0x000000ff0000720b */ /* 0x002fc80003f06000 */
[----:B------:R-:W-:Y:S01]  /*06d0*/  FSEL R3, R0, RZ, P0 ;  /* 0x000000ff00037208 */ /* 0x000fe20000000000 */
[----:B------:R-:W-:Y:S08]  /*06e0*/  BRA `(.L_x_148) ;  /* 0x0000002800c47947 */ /* 0x000ff00003800000 */
.L_x_376:
[----:B------:R-:W-:Y:S01]  /*06f0*/  IMAD.MOV.U32 R3, RZ, RZ, 0x4e6e6b28 ;  /* 0x4e6e6b28ff037424 */ /* 0x000fe200078e00ff */
[----:B-1----:R-:W1:Y:S01]  /*0700*/  FCHK P0, R0, 9.9999997171806853657e-10 ;  /* 0x3089705f00007902 */ /* 0x002e620000000000 */
[----:B------:R-:W-:-:S04]  /*0710*/  IMAD.MOV.U32 R2, RZ, RZ, 0x3f800000 ;  /* 0x3f800000ff027424 */ /* 0x000fc800078e00ff */
[----:B------:R-:W-:-:S04]  /*0720*/  FFMA R2, R3, -9.9999997171806853657e-10, R2 ;  /* 0xb089705f03027823 */ /* 0x000fc80000000002 */
[----:B------:R-:W-:-:S04]  /*0730*/  FFMA R3, R2, R3, 1.00000000000000000000e+09 ;  /* 0x4e6e6b2802037423 */ /* 0x000fc80000000003 */
[----:B------:R-:W-:-:S04]  /*0740*/  FFMA R2, R0, R3, RZ ;  /* 0x0000000300027223 */ /* 0x000fc800000000ff */
[----:B------:R-:W-:-:S04]  /*0750*/  FFMA R14, R2, -9.9999997171806853657e-10, R0 ;  /* 0xb089705f020e7823 */ /* 0x000fc80000000000 */
[----:B------:R-:W-:Y:S01]  /*0760*/  FFMA R3, R3, R14, R2 ;  /* 0x0000000e03037223 */ /* 0x000fe20000000002 */
[----:B-1----:R-:W-:Y:S06]  /*0770*/  @!P0 BRA `(.L_x_148) ;  /* 0x0000002800a08947 */ /* 0x002fec0003800000 */
[----:B------:R-:W-:Y:S02]  /*0780*/  MOV R3, 0x3089705f ;  /* 0x3089705f00037802 */ /* 0x000fe40000000f00 */
[----:B------:R-:W-:-:S07]  /*0790*/  MOV R2, 0x7b0 ;  /* 0x000007b000027802 */ /* 0x000fce0000000f00 */
[----:B0-----:R-:W-:Y:S05]  /*07a0*/  CALL.REL.NOINC `($__internal_5_$__cuda_sm3x_div_rn_noftz_f32_slowpath) ;  /* 0x0000006800607944 */ /* 0x001fea0003c00000 */
[----:B------:R-:W-:Y:S01]  /*07b0*/  IMAD.MOV.U32 R3, RZ, RZ, R0 ;  /* 0x000000ffff037224 */ /* 0x000fe200078e0000 */
[----:B------:R-:W-:Y:S06]  /*07c0*/  BRA `(.L_x_148) ;  /* 0x00000028008c7947 */ /* 0x000fec0003800000 */
.L_x_149:
[----:B------:R-:W-:-:S13]  /*07d0*/  ISETP.GT.AND P0, PT, R2, 0xb, PT ;  /* 0x0000000b0200780c */ /* 0x000fda0003f04270 */
[----:B------:R-:W-:Y:S05]  /*07e0*/  @P0 BRA `(.L_x_150) ;  /* 0x0000000c00b80947 */ /* 0x000fea0003800000 */
[----:B------:R-:W-:-:S13]  /*07f0*/  ISETP.NE.AND P0, PT, R2, 0xa, PT ;  /* 0x0000000a0200780c */ /* 0x000fda0003f05270 */
[----:B------:R-:W-:Y:S05]  /*0800*/  @!P0 BRA `(.L_x_151) ;  /* 0x0000000400e08947 */ /* 0x000fea0003800000 */
[----:B------:R-:W-:Y:S01]  /*0810*/  ISETP.NE.AND P0, PT, R2, 0xb, PT ;  /* 0x0000000b0200780c */ /* 0x000fe20003f05270 */
[----:B------:R-:W-:-:S12]  /*0820*/  IMAD.MOV.U32 R3, RZ, RZ, RZ ;  /* 0x000000ffff037224 */ /* 0x000fd800078e00ff */
[----:B------:R-:W-:Y:S05]  /*0830*/  @P0 BRA `(.L_x_148) ;  /* 0x0000002800700947 */ /* 0x000fea0003800000 */
[C---:B-1----:R-:W-:Y:S01]  /*0840*/  FMUL R2, R0.reuse, 0.63661974668502807617 ;  /* 0x3f22f98300027820 */ /* 0x042fe20000400000 */
[----:B------:R-:W-:-:S03]  /*0850*/  FSETP.GE.AND P0, PT, |R0|, 105615, PT ;  /* 0x47ce47800000780b */ /* 0x000fc60003f06200 */
        /* <DEDUP_REMOVED lines=10> */
[----:B------:R-:W1:Y:S01]  /*0900*/  LDC.64 R2, c[0x4][RZ] ;  /* 0x01000000ff027b82 */ /* 0x000e620000000a00 */
[----:B------:R-:W-:Y:S02]  /*0910*/  IMAD.SHL.U32 R14, R0, 0x100, RZ ;  /* 0x00000100000e7824 */ /* 0x000fe400078e00ff */
[----:B------:R-:W-:Y:S02]  /*0920*/  HFMA2 R23, -RZ, RZ, 0, 0 ;  /* 0x00000000ff177431 */ /* 0x000fe400000001ff */
[----:B------:R-:W-:Y:S02]  /*0930*/  IMAD.MOV.U32 R19, RZ, RZ, RZ ;  /* 0x000000ffff137224 */ /* 0x000fe400078e00ff */
[----:B------:R-:W-:Y:S01]  /*0940*/  IMAD.MOV.U32 R21, RZ, RZ, RZ ;  /* 0x000000ffff157224 */ /* 0x000fe200078e00ff */
[----:B------:R-:W-:-:S07]  /*0950*/  LOP3.LUT R25, R14, 0x80000000, RZ, 0xfc, !PT ;  /* 0x800000000e197812 */ /* 0x000fce00078efcff */
.L_x_153:
[----:B-1----:R-:W-:-:S06]  /*0960*/  IMAD.WIDE.U32 R14, R21, 0x4, R2 ;  /* 0x00000004150e7825 */ /* 0x002fcc00078e0002 */
[----:B------:R-:W2:Y:S01]  /*0970*/  LDG.E.CONSTANT R14, desc[UR8][R14.64] ;  /* 0x000000080e0e7981 */ /* 0x000ea2000c1e9900 */
[C---:B------:R-:W-:Y:S01]  /*0980*/  IMAD.SHL.U32 R18, R21.reuse, 0x4, RZ ;  /* 0x0000000415127824 */ /* 0x040fe200078e00ff */
[----:B------:R-:W-:-:S04]  /*0990*/  IADD3 R21, PT, PT, R21, 0x1, RZ ;  /* 0x0000000115157810 */ /* 0x000fc80007ffe0ff */
[C---:B------:R-:W-:Y:S02]  /*09a0*/  ISETP.EQ.AND P0, PT, R18.reuse, RZ, PT ;  /* 0x000000ff1200720c */ /* 0x040fe40003f02270 */
[C---:B------:R-:W-:Y:S02]  /*09b0*/  ISETP.EQ.AND P5, PT, R18.reuse, 0x4, PT ;  /* 0x000000041200780c */ /* 0x040fe40003fa2270 */
[C---:B------:R-:W-:Y:S02]  /*09c0*/  ISETP.EQ.AND P4, PT, R18.reuse, 0x8, PT ;  /* 0x000000081200780c */ /* 0x040fe40003f82270 */
[C---:B------:R-:W-:Y:S02]  /*09d0*/  ISETP.EQ.AND P3, PT, R18.reuse, 0xc, PT ;  /* 0x0000000c1200780c */ /* 0x040fe40003f62270 */
[C---:B------:R-:W-:Y:S02]  /*09e0*/  ISETP.EQ.AND P2, PT, R18.reuse, 0x10, PT ;  /* 0x000000101200780c */ /* 0x040fe40003f42270 */
[----:B------:R-:W-:Y:S01]  /*09f0*/  ISETP.EQ.AND P1, PT, R18, 0x14, PT ;  /* 0x000000141200780c */ /* 0x000fe20003f22270 */
[----:B--2---:R-:W-:-:S03]  /*0a00*/  IMAD.WIDE.U32 R16, R14, R25, RZ ;  /* 0x000000190e107225 */ /* 0x004fc600078e00ff */
[----:B------:R-:W-:-:S04]  /*0a10*/  IADD3 R16, P6, PT, R16, R19, RZ ;  /* 0x0000001310107210 */ /* 0x000fc80007fde0ff */
[-C--:B------:R-:W-:Y:S01]  /*0a20*/  @P5 MOV R13, R16.reuse ;  /* 0x00000010000d5202 */ /* 0x080fe20000000f00 */
[----:B------:R-:W-:Y:S01]  /*0a30*/  IMAD.X R19, R17, 0x1, R23, P6 ;  /* 0x0000000111137824 */ /* 0x000fe200030e0617 */
[----:B------:R-:W-:Y:S01]  /*0a40*/  ISETP.NE.AND P6, PT, R21, 0x6, PT ;  /* 0x000000061500780c */ /* 0x000fe20003fc5270 */
[--C-:B------:R-:W-:Y:S01]  /*0a50*/  @P0 IMAD.MOV.U32 R4, RZ, RZ, R16.reuse ;  /* 0x000000ffff040224 */ /* 0x100fe200078e0010 */
[----:B------:R-:W-:Y:S01]  /*0a60*/  @P2 MOV R10, R16 ;  /* 0x00000010000a2202 */ /* 0x000fe20000000f00 */
[--C-:B------:R-:W-:Y:S02]  /*0a70*/  @P4 IMAD.MOV.U32 R12, RZ, RZ, R16.reuse ;  /* 0x000000ffff0c4224 */ /* 0x100fe400078e0010 */
[--C-:B------:R-:W-:Y:S02]  /*0a80*/  @P3 IMAD.MOV.U32 R11, RZ, RZ, R16.reuse ;  /* 0x000000ffff0b3224 */ /* 0x100fe400078e0010 */
[----:B------:R-:W-:-:S06]  /*0a90*/  @P1 IMAD.MOV.U32 R9, RZ, RZ, R16 ;  /* 0x000000ffff091224 */ /* 0x000fcc00078e0010 */
[----:B------:R-:W-:Y:S05]  /*0aa0*/  @P6 BRA `(.L_x_153) ;  /* 0xfffffffc00ac6947 */ /* 0x000fea000383ffff */
[----:B------:R-:W-:-:S04]  /*0ab0*/  SHF.R.U32.HI R2, RZ, 0x17, R0 ;  /* 0x00000017ff027819 */ /* 0x000fc80000011600 */
[C---:B------:R-:W-:Y:S02]  /*0ac0*/  LOP3.LUT R3, R2.reuse, 0xe0, RZ, 0xc0, !PT ;  /* 0x000000e002037812 */ /* 0x040fe400078ec0ff */
[----:B------:R-:W-:-:S03]  /*0ad0*/  LOP3.LUT P6, RZ, R2, 0x1f, RZ, 0xc0, !PT ;  /* 0x0000001f02ff7812 */ /* 0x000fc600078cc0ff */
[----:B------:R-:W-:-:S05]  /*0ae0*/  VIADD R3, R3, 0xffffff80 ;  /* 0xffffff8003037836 */ /* 0x000fca0000000000 */
[----:B------:R-:W-:-:S04]  /*0af0*/  SHF.R.U32.HI R3, RZ, 0x5, R3 ;  /* 0x00000005ff037819 */ /* 0x000fc80000011603 */
[----:B------:R-:W-:-:S04]  /*0b00*/  LEA R15, -R3, RZ, 0x2 ;  /* 0x000000ff030f7211 */ /* 0x000fc800078e11ff */
[C---:B------:R-:W-:Y:S02]  /*0b10*/  ISETP.EQ.AND P3, PT, R15.reuse, -0x18, PT ;  /* 0xffffffe80f00780c */ /* 0x040fe40003f62270 */
[C---:B------:R-:W-:Y:S02]  /*0b20*/  ISETP.EQ.AND P4, PT, R15.reuse, -0x14, PT ;  /* 0xffffffec0f00780c */ /* 0x040fe40003f82270 */
[C---:B------:R-:W-:Y:S02]  /*0b30*/  ISETP.EQ.AND P2, PT, R15.reuse, -0x10, PT ;  /* 0xfffffff00f00780c */ /* 0x040fe40003f42270 */
[C---:B------:R-:W-:Y:S02]  /*0b40*/  ISETP.EQ.AND P1, PT, R15.reuse, -0xc, PT ;  /* 0xfffffff40f00780c */ /* 0x040fe40003f22270 */
[C---:B------:R-:W-:Y:S02]  /*0b50*/  ISETP.EQ.AND P0, PT, R15.reuse, -0x8, PT ;  /* 0xfffffff80f00780c */ /* 0x040fe40003f02270 */
[----:B------:R-:W-:-:S03]  /*0b60*/  ISETP.EQ.AND P5, PT, R15, RZ, PT ;  /* 0x000000ff0f00720c */ /* 0x000fc60003fa2270 */
[--C-:B------:R-:W-:Y:S01]  /*0b70*/  @P3 IMAD.MOV.U32 R3, RZ, RZ, R4.reuse ;  /* 0x000000ffff033224 */ /* 0x100fe200078e0004 */
[C---:B------:R-:W-:Y:S01]  /*0b80*/  ISETP.EQ.AND P3, PT, R15.reuse, -0x4, PT ;  /* 0xfffffffc0f00780c */ /* 0x040fe20003f62270 */
[----:B------:R-:W-:Y:S01]  /*0b90*/  @P4 IMAD.MOV.U32 R14, RZ, RZ, R4 ;  /* 0x000000ffff0e4224 */ /* 0x000fe200078e0004 */
[----:B------:R-:W-:Y:S01]  /*0ba0*/  @P4 MOV R3, R13 ;  /* 0x0000000d00034202 */ /* 0x000fe20000000f00 */
[----:B------:R-:W-:Y:S01]  /*0bb0*/  @P2 IMAD.MOV.U32 R3, RZ, RZ, R12 ;  /* 0x000000ffff032224 */ /* 0x000fe200078e000c */
[----:B------:R-:W-:Y:S01]  /*0bc0*/  ISETP.EQ.AND P4, PT, R15, 0x4, PT ;  /* 0x000000040f00780c */ /* 0x000fe20003f82270 */
[----:B------:R-:W-:Y:S02]  /*0bd0*/  @P1 IMAD.MOV.U32 R3, RZ, RZ, R11 ;  /* 0x000000ffff031224 */ /* 0x000fe400078e000b */
[----:B------:R-:W-:Y:S01]  /*0be0*/  @P0 MOV R3, R10 ;  /* 0x0000000a00030202 */ /* 0x000fe20000000f00 */
[----:B------:R-:W-:Y:S01]  /*0bf0*/  @P2 IMAD.MOV.U32 R14, RZ, RZ, R13 ;  /* 0x000000ffff0e2224 */ /* 0x000fe200078e000d */
[----:B------:R-:W-:Y:S01]  /*0c00*/  @P1 MOV R14, R12 ;  /* 0x0000000c000e1202 */ /* 0x000fe20000000f00 */
[----:B------:R-:W-:-:S03]  /*0c10*/  @P0 IMAD.MOV.U32 R14, RZ, RZ, R11 ;  /* 0x000000ffff0e0224 */ /* 0x000fc600078e000b */
[----:B------:R-:W-:Y:S02]  /*0c20*/  @P3 IMAD.MOV.U32 R3, RZ, RZ, R9 ;  /* 0x000000ffff033224 */ /* 0x000fe400078e0009 */
[--C-:B------:R-:W-:Y:S02]  /*0c30*/  @P5 IMAD.MOV.U32 R3, RZ, RZ, R19.reuse ;  /* 0x000000ffff035224 */ /* 0x100fe400078e0013 */
[----:B------:R-:W-:Y:S01]  /*0c40*/  @P3 IMAD.MOV.U32 R14, RZ, RZ, R10 ;  /* 0x000000ffff0e3224 */ /* 0x000fe200078e000a */
[----:B------:R-:W-:Y:S01]  /*0c50*/  @P5 MOV R14, R9 ;  /* 0x00000009000e5202 */ /* 0x000fe20000000f00 */
[----:B------:R-:W-:Y:S01]  /*0c60*/  @P4 IMAD.MOV.U32 R14, RZ, RZ, R19 ;  /* 0x000000ffff0e4224 */ /* 0x000fe200078e0013 */
[----:B------:R-:W-:Y:S01]  /*0c70*/  MOV R16, R3 ;  /* 0x0000000300107202 */ /* 0x000fe20000000f00 */
[----:B------:R-:W-:Y:S06]  /*0c80*/  @!P6 BRA `(.L_x_154) ;  /* 0x00000000002ce947 */ /* 0x000fec0003800000 */
[----:B------:R-:W-:Y:S02]  /*0c90*/  @P2 IMAD.MOV.U32 R3, RZ, RZ, R4 ;  /* 0x000000ffff032224 */ /* 0x000fe400078e0004 */
[----:B------:R-:W-:Y:S01]  /*0ca0*/  @P1 IMAD.MOV.U32 R3, RZ, RZ, R13 ;  /* 0x000000ffff031224 */ /* 0x000fe200078e000d */
[----:B------:R-:W-:Y:S01]  /*0cb0*/  @P0 MOV R3, R12 ;  /* 0x0000000c00030202 */ /* 0x000fe20000000f00 */
[----:B------:R-:W-:Y:S01]  /*0cc0*/  @P3 IMAD.MOV.U32 R3, RZ, RZ, R11 ;  /* 0x000000ffff033224 */ /* 0x000fe200078e000b */
[----:B------:R-:W-:Y:S01]  /*0cd0*/  ISETP.EQ.AND P0, PT, R15, 0x8, PT ;  /* 0x000000080f00780c */ /* 0x000fe20003f02270 */
[----:B------:R-:W-:Y:S01]  /*0ce0*/  @P5 IMAD.MOV.U32 R3, RZ, RZ, R10 ;  /* 0x000000ffff035224 */ /* 0x000fe200078e000a */
[----:B------:R-:W-:Y:S02]  /*0cf0*/  @P4 MOV R3, R9 ;  /* 0x0000000900034202 */ /* 0x000fe40000000f00 */
[----:B------:R-:W-:-:S04]  /*0d00*/  LOP3.LUT R15, R2, 0x1f, RZ, 0xc0, !PT ;  /* 0x0000001f020f7812 */ /* 0x000fc800078ec0ff */
[----:B------:R-:W-:-:S05]  /*0d10*/  SHF.L.W.U32.HI R16, R14, R15, R16 ;  /* 0x0000000f0e107219 */ /* 0x000fca0000010e10 */
[----:B------:R-:W-:-:S05]  /*0d20*/  @P0 IMAD.MOV.U32 R3, RZ, RZ, R19 ;  /* 0x000000ffff030224 */ /* 0x000fca00078e0013 */
[----:B------:R-:W-:-:S07]  /*0d30*/  SHF.L.W.U32.HI R14, R3, R15, R14 ;  /* 0x0000000f030e7219 */ /* 0x000fce0000010e0e */
.L_x_154:
[C---:B------:R-:W-:Y:S01]  /*0d40*/  SHF.L.W.U32.HI R17, R14.reuse, 0x2, R16 ;  /* 0x000000020e117819 */ /* 0x040fe20000010e10 */
[----:B------:R-:W-:Y:S01]  /*0d50*/  IMAD.SHL.U32 R2, R14, 0x4, RZ ;  /* 0x000000040e027824 */ /* 0x000fe200078e00ff */
[----:B------:R-:W-:Y:S01]  /*0d60*/  UMOV UR10, 0x54442d19 ;  /* 0x54442d19000a7882 */ /* 0x000fe20000000000 */
[----:B------:R-:W-:Y:S01]  /*0d70*/  UMOV UR11, 0x3bf921fb ;  /* 0x3bf921fb000b7882 */ /* 0x000fe20000000000 */
[----:B------:R-:W-:Y:S02]  /*0d80*/  SHF.R.S32.HI R3, RZ, 0x1f, R17 ;  /* 0x0000001fff037819 */ /* 0x000fe40000011411 */
[----:B------:R-:W-:Y:S02]  /*0d90*/  ISETP.GE.AND P0, PT, R0, RZ, PT ;  /* 0x000000ff0000720c */ /* 0x000fe40003f06270 */
[C---:B------:R-:W-:Y:S02]  /*0da0*/  LOP3.LUT R2, R3.reuse, R2, RZ, 0x3c, !PT ;  /* 0x0000000203027212 */ /* 0x040fe400078e3cff */
[----:B------:R-:W-:-:S02]  /*0db0*/  LOP3.LUT R3, R3, R17, RZ, 0x3c, !PT ;  /* 0x0000001103037212 */ /* 0x000fc400078e3cff */
[----:B------:R-:W-:Y:S02]  /*0dc0*/  SHF.R.U32.HI R16, RZ, 0x1e, R16 ;  /* 0x0000001eff107819 */ /* 0x000fe40000011610 */
[C---:B------:R-:W-:Y:S02]  /*0dd0*/  LOP3.LUT R0, R17.reuse, R0, RZ, 0x3c, !PT ;  /* 0x0000000011007212 */ /* 0x040fe400078e3cff */
[----:B------:R-:W1:Y:S01]  /*0de0*/  I2F.F64.S64 R2, R2 ;  /* 0x0000000200027312 */ /* 0x000e620000301c00 */
[----:B------:R-:W-:Y:S02]  /*0df0*/  LEA.HI R16, R17, R16, RZ, 0x1 ;  /* 0x0000001011107211 */ /* 0x000fe400078f08ff */
[----:B------:R-:W-:Y:S02]  /*0e00*/  ISETP.GE.AND P1, PT, R0, RZ, PT ;  /* 0x000000ff0000720c */ /* 0x000fe40003f26270 */
[----:B------:R-:W-:-:S05]  /*0e10*/  IADD3 R0, PT, PT, -R16, RZ, RZ ;  /* 0x000000ff10007210 */ /* 0x000fca0007ffe1ff */
[----:B------:R-:W-:Y:S01]  /*0e20*/  @!P0 IMAD.MOV.U32 R16, RZ, RZ, R0 ;  /* 0x000000ffff108224 */ /* 0x000fe200078e0000 */
[----:B-1----:R-:W-:-:S10]  /*0e30*/  DMUL R14, R2, UR10 ;  /* 0x0000000a020e7c28 */ /* 0x002fd40008000000 */
[----:B------:R-:W1:Y:S02]  /*0e40*/  F2F.F32.F64 R14, R14 ;  /* 0x0000000e000e7310 */ /* 0x000e640000301000 */
[----:B-1----:R-:W-:-:S07]  /*0e50*/  FSEL R3, -R14, R14, !P1 ;  /* 0x0000000e0e037208 */ /* 0x002fce0004800100 */
.L_x_152:
[----:B------:R-:W-:Y:S02]  /*0e60*/  IMAD.MOV.U32 R0, RZ, RZ, 0x37cbac00 ;  /* 0x37cbac00ff007424 */ /* 0x000fe400078e00ff */
[----:B------:R-:W-:Y:S01]  /*0e70*/  FMUL R15, R3, R3 ;  /* 0x00000003030f7220 */ /* 0x000fe20000400000 */
[C---:B------:R-:W-:Y:S01]  /*0e80*/  LOP3.LUT R2, R16.reuse, 0x1, RZ, 0xc0, !PT ;  /* 0x0000000110027812 */ /* 0x040fe200078ec0ff */
[----:B------:R-:W-:Y:S01]  /*0e90*/  VIADD R16, R16, 0x1 ;  /* 0x0000000110107836 */ /* 0x000fe20000000000 */
[----:B------:R-:W-:Y:S01]  /*0ea0*/  MOV R14, 0x3c0885e4 ;  /* 0x3c0885e4000e7802 */ /* 0x000fe20000000f00 */
        /* <DEDUP_REMOVED lines=14> */
.L_x_151:
[C---:B-1----:R-:W-:Y:S01]  /*0f90*/  FMUL R16, R0.reuse, 0.63661974668502807617 ;  /* 0x3f22f98300107820 */ /* 0x042fe20000400000 */
[----:B------:R-:W-:-:S05]  /*0fa0*/  FSETP.GE.AND P0, PT, |R0|, 105615, PT ;  /* 0x47ce47800000780b */ /* 0x000fca0003f06200 */
        /* <DEDUP_REMOVED lines=16> */
.L_x_156:
        /* <DEDUP_REMOVED lines=32> */
[----:B------:R-:W-:-:S03]  /*12b0*/  ISETP.EQ.AND P5, PT, R15, 0x4, PT ;  /* 0x000000040f00780c */ /* 0x000fc60003fa2270 */
[--C-:B------:R-:W-:Y:S01]  /*12c0*/  @P3 IMAD.MOV.U32 R2, RZ, RZ, R4.reuse ;  /* 0x000000ffff023224 */ /* 0x100fe200078e0004 */
[C---:B------:R-:W-:Y:S01]  /*12d0*/  ISETP.EQ.AND P3, PT, R15.reuse, -0x4, PT ;  /* 0xfffffffc0f00780c */ /* 0x040fe20003f62270 */
[----:B------:R-:W-:Y:S01]  /*12e0*/  @P4 IMAD.MOV.U32 R3, RZ, RZ, R4 ;  /* 0x000000ffff034224 */ /* 0x000fe200078e0004 */
[----:B------:R-:W-:Y:S01]  /*12f0*/  @P4 MOV R2, R13 ;  /* 0x0000000d00024202 */ /* 0x000fe20000000f00 */
[----:B------:R-:W-:Y:S01]  /*1300*/  @P2 IMAD.MOV.U32 R2, RZ, RZ, R12 ;  /* 0x000000ffff022224 */ /* 0x000fe200078e000c */
[----:B------:R-:W-:Y:S01]  /*1310*/  ISETP.EQ.AND P4, PT, R15, RZ, PT ;  /* 0x000000ff0f00720c */ /* 0x000fe20003f82270 */
[----:B------:R-:W-:Y:S02]  /*1320*/  @P1 IMAD.MOV.U32 R2, RZ, RZ, R11 ;  /* 0x000000ffff021224 */ /* 0x000fe400078e000b */
[----:B------:R-:W-:Y:S01]  /*1330*/  @P0 MOV R2, R10 ;  /* 0x0000000a00020202 */ /* 0x000fe20000000f00 */
[----:B------:R-:W-:Y:S01]  /*1340*/  @P2 IMAD.MOV.U32 R3, RZ, RZ, R13 ;  /* 0x000000ffff032224 */ /* 0x000fe200078e000d */
[----:B------:R-:W-:Y:S01]  /*1350*/  @P1 MOV R3, R12 ;  /* 0x0000000c00031202 */ /* 0x000fe20000000f00 */
[----:B------:R-:W-:-:S03]  /*1360*/  @P0 IMAD.MOV.U32 R3, RZ, RZ, R11 ;  /* 0x000000ffff030224 */ /* 0x000fc600078e000b */
[----:B------:R-:W-:Y:S02]  /*1370*/  @P3 IMAD.MOV.U32 R2, RZ, RZ, R9 ;  /* 0x000000ffff023224 */ /* 0x000fe400078e0009 */
[----:B------:R-:W-:Y:S02]  /*1380*/  @P3 IMAD.MOV.U32 R3, RZ, RZ, R10 ;  /* 0x000000ffff033224 */ /* 0x000fe400078e000a */
[--C-:B------:R-:W-:Y:S01]  /*1390*/  @P4 IMAD.MOV.U32 R2, RZ, RZ, R19.reuse ;  /* 0x000000ffff024224 */ /* 0x100fe200078e0013 */
[----:B------:R-:W-:Y:S01]  /*13a0*/  @P4 MOV R3, R9 ;  /* 0x0000000900034202 */ /* 0x000fe20000000f00 */
[----:B------:R-:W-:-:S03]  /*13b0*/  @P5 IMAD.MOV.U32 R3, RZ, RZ, R19 ;  /* 0x000000ffff035224 */ /* 0x000fc600078e0013 */
[----:B------:R-:W-:Y:S01]  /*13c0*/  MOV R16, R2 ;  /* 0x0000000200107202 */ /* 0x000fe20000000f00 */
[----:B------:R-:W-:Y:S06]  /*13d0*/  @!P6 BRA `(.L_x_157) ;  /* 0x00000000002ce947 */ /* 0x000fec0003800000 */
[----:B------:R-:W-:Y:S01]  /*13e0*/  @P2 IMAD.MOV.U32 R2, RZ, RZ, R4 ;  /* 0x000000ffff022224 */ /* 0x000fe200078e0004 */
[----:B------:R-:W-:Y:S01]  /*13f0*/  LOP3.LUT R14, R14, 0x1f, RZ, 0xc0, !PT ;  /* 0x0000001f0e0e7812 */ /* 0x000fe200078ec0ff */
[----:B------:R-:W-:Y:S01]  /*1400*/  @P1 IMAD.MOV.U32 R2, RZ, RZ, R13 ;  /* 0x000000ffff021224 */ /* 0x000fe200078e000d */
[----:B------:R-:W-:Y:S01]  /*1410*/  @P0 MOV R2, R12 ;  /* 0x0000000c00020202 */ /* 0x000fe20000000f00 */
[----:B------:R-:W-:Y:S01]  /*1420*/  @P3 IMAD.MOV.U32 R2, RZ, RZ, R11 ;  /* 0x000000ffff023224 */ /* 0x000fe200078e000b */
[----:B------:R-:W-:Y:S01]  /*1430*/  ISETP.EQ.AND P0, PT, R15, 0x8, PT ;  /* 0x000000080f00780c */ /* 0x000fe20003f02270 */
[----:B------:R-:W-:Y:S01]  /*1440*/  @P4 IMAD.MOV.U32 R2, RZ, RZ, R10 ;  /* 0x000000ffff024224 */ /* 0x000fe200078e000a */
[----:B------:R-:W-:Y:S02]  /*1450*/  @P5 MOV R2, R9 ;  /* 0x0000000900025202 */ /* 0x000fe40000000f00 */
[----:B------:R-:W-:-:S09]  /*1460*/  SHF.L.W.U32.HI R16, R3, R14, R16 ;  /* 0x0000000e03107219 */ /* 0x000fd20000010e10 */
[----:B------:R-:W-:-:S05]  /*1470*/  @P0 IMAD.MOV.U32 R2, RZ, RZ, R19 ;  /* 0x000000ffff020224 */ /* 0x000fca00078e0013 */
[----:B------:R-:W-:-:S07]  /*1480*/  SHF.L.W.U32.HI R3, R2, R14, R3 ;  /* 0x0000000e02037219 */ /* 0x000fce0000010e03 */
.L_x_157:
        /* <DEDUP_REMOVED lines=18> */
.L_x_155:
[----:B------:R-:W-:Y:S02]  /*15b0*/  IMAD.MOV.U32 R0, RZ, RZ, 0x37cbac00 ;  /* 0x37cbac00ff007424 */ /* 0x000fe400078e00ff */
[----:B------:R-:W-:Y:S01]  /*15c0*/  FMUL R3, R2, R2 ;  /* 0x0000000202037220 */ /* 0x000fe20000400000 */
[----:B------:R-:W-:Y:S01]  /*15d0*/  LOP3.LUT R14, R16, 0x1, RZ, 0xc0, !PT ;  /* 0x00000001100e7812 */ /* 0x000fe200078ec0ff */
[----:B------:R-:W-:Y:S01]  /*15e0*/  IMAD.MOV.U32 R17, RZ, RZ, 0x3e2aaaa8 ;  /* 0x3e2aaaa8ff117424 */ /* 0x000fe200078e00ff */
[----:B------:R-:W-:Y:S01]  /*15f0*/  MOV R18, 0x3c0885e4 ;  /* 0x3c0885e400127802 */ /* 0x000fe20000000f00 */
[----:B------:R-:W-:Y:S01]  /*1600*/  FFMA R0, R3, R0, -0.0013887860113754868507 ;  /* 0xbab607ed03007423 */ /* 0x000fe20000000000 */
[----:B------:R-:W-:Y:S02]  /*1610*/  ISETP.NE.U32.AND P0, PT, R14, 0x1, PT ;  /* 0x000000010e00780c */ /* 0x000fe40003f05070 */
[----:B------:R-:W-:Y:S02]  /*1620*/  LOP3.LUT P1, RZ, R16, 0x2, RZ, 0xc0, !PT ;  /* 0x0000000210ff7812 */ /* 0x000fe4000782c0ff */
[----:B------:R-:W-:-:S02]  /*1630*/  FSEL R14, R0, -0.00019574658654164522886, !P0 ;  /* 0xb94d4153000e7808 */ /* 0x000fc40004000000 */
        /* <DEDUP_REMOVED lines=9> */
.L_x_150:
[----:B------:R-:W-:-:S13]  /*16d0*/  ISETP.NE.AND P0, PT, R2, 0xc, PT ;  /* 0x0000000c0200780c */ /* 0x000fda0003f05270 */
[----:B------:R-:W-:Y:S05]  /*16e0*/  @!P0 BRA `(.L_x_158) ;  /* 0x0000000000748947 */ /* 0x000fea0003800000 */
[----:B------:R-:W-:Y:S01]  /*16f0*/  ISETP.NE.AND P0, PT, R2, 0xd, PT ;  /* 0x0000000d0200780c */ /* 0x000fe20003f05270 */
[----:B------:R-:W-:-:S12]  /*1700*/  IMAD.MOV.U32 R3, RZ, RZ, RZ ;  /* 0x000000ffff037224 */ /* 0x000fd800078e00ff */
[----:B------:R-:W-:Y:S05]  /*1710*/  @P0 BRA `(.L_x_148) ;  /* 0x0000001800b80947 */ /* 0x000fea0003800000 */
[C---:B-1----:R-:W-:Y:S01]  /*1720*/  FMUL R2, |R0|.reuse, 1.4426950216293334961 ;  /* 0x3fb8aa3b00027820 */ /* 0x042fe20000400200 */
[----:B------:R-:W-:Y:S01]  /*1730*/  MOV R3, 0x42fc0000 ;  /* 0x42fc000000037802 */ /* 0x000fe20000000f00 */
[----:B------:R-:W-:Y:S02]  /*1740*/  IMAD.MOV.U32 R16, RZ, RZ, 0x363d0ada ;  /* 0x363d0adaff107424 */ /* 0x000fe400078e00ff */
[----:B------:R-:W-:Y:S02]  /*1750*/  FMUL R15, R0, R0 ;  /* 0x00000000000f7220 */ /* 0x000fe40000400000 */
[----:B------:R-:W1:Y:S02]  /*1760*/  FRND.TRUNC R2, R2 ;  /* 0x0000000200027307 */ /* 0x000e64000020d000 */
        /* <DEDUP_REMOVED lines=21> */
.L_x_158:
        /* <DEDUP_REMOVED lines=18> */
.L_x_160:
        /* <DEDUP_REMOVED lines=62> */
.L_x_161:
        /* <DEDUP_REMOVED lines=18> */
.L_x_159:
[----:B------:R-:W-:Y:S02]  /*1ee0*/  IMAD.MOV.U32 R3, RZ, RZ, 0x3c190000 ;  /* 0x3c190000ff037424 */ /* 0x000fe400078e00ff */
        /* <DEDUP_REMOVED lines=12> */
[----:B-1----:R-:W-:Y:S01]  /*1fb0*/  MOV R3, R2 ;  /* 0x0000000200037202 */ /* 0x002fe20000000f00 */
[----:B------:R-:W-:Y:S06]  /*1fc0*/  BRA `(.L_x_148) ;  /* 0x00000010008c7947 */ /* 0x000fec0003800000 */
.L_x_144:
[----:B------:R-:W-:-:S13]  /*1fd0*/  ISETP.GT.AND P0, PT, R2, 0x14, PT ;  /* 0x000000140200780c */ /* 0x000fda0003f04270 */
[----:B------:R-:W-:Y:S05]  /*1fe0*/  @P0 BRA `(.L_x_162) ;  /* 0x0000000800940947 */ /* 0x000fea0003800000 */
[----:B------:R-:W-:-:S13]  /*1ff0*/  ISETP.GT.AND P0, PT, R2, 0x10, PT ;  /* 0x000000100200780c */ /* 0x000fda0003f04270 */
[----:B------:R-:W-:Y:S05]  /*2000*/  @P0 BRA `(.L_x_163) ;  /* 0x0000000000dc0947 */ /* 0x000fea0003800000 */
[----:B------:R-:W-:-:S05]  /*2010*/  IMAD.MOV.U32 R3, RZ, RZ, -0xe ;  /* 0xfffffff2ff037424 */ /* 0x000fca00078e00ff */
[----:B------:R-:W-:-:S05]  /*2020*/  VIADDMNMX.U32 R3, R2, R3, 0x2, PT ;  /* 0x0000000202037446 */ /* 0x000fca0003800003 */
[----:B------:R-:W-:-:S04]  /*2030*/  IMAD.SHL.U32 R3, R3, 0x4, RZ ;  /* 0x0000000403037824 */ /* 0x000fc800078e00ff */
[----:B------:R-:W2:Y:S02]  /*2040*/  LDC R14, c[0x2][R3+0x18] ;  /* 0x00800600030e7b82 */ /* 0x000ea40000000800 */
[----:B--2---:R-:W-:-:S04]  /*2050*/  SHF.R.S32.HI R15, RZ, 0x1f, R14 ;  /* 0x0000001fff0f7819 */ /* 0x004fc8000001140e */
.L_x_378:
[----:B------:R-:W-:Y:S05]  /*2060*/  BRX R14 -0x2070                                                         (*"BRANCH_TARGETS .L_x_379,.L_x_380,.L_x_381"*) ;  /* 0xffffffdc0ee47949 */ /* 0x000fea000383ffff */
.L_x_381:
[----:B------:R-:W-:Y:S01]  /*2070*/  ISETP.NE.AND P0, PT, R2, 0x10, PT ;  /* 0x000000100200780c */ /* 0x000fe20003f05270 */
[----:B------:R-:W-:-:S12]  /*2080*/  HFMA2 R3, -RZ, RZ, 0, 0 ;  /* 0x00000000ff037431 */ /* 0x000fd800000001ff */
[----:B------:R-:W-:Y:S05]  /*2090*/  @P0 BRA `(.L_x_148) ;  /* 0x0000001000580947 */ /* 0x000fea0003800000 */
[----:B------:R-:W-:Y:S02]  /*20a0*/  IMAD.MOV.U32 R3, RZ, RZ, 0x3bbb989d ;  /* 0x3bbb989dff037424 */ /* 0x000fe400078e00ff */
[----:B------:R-:W-:Y:S02]  /*20b0*/  IMAD.MOV.U32 R15, RZ, RZ, 0x437c0000 ;  /* 0x437c0000ff0f7424 */ /* 0x000fe400078e00ff */
[----:B-1----:R-:W-:-:S04]  /*20c0*/  FFMA.SAT R2, R0, R3, 0.5 ;  /* 0x3f00000000027423 */ /* 0x002fc80000002003 */
[----:B------:R-:W-:-:S04]  /*20d0*/  FFMA.RM R2, R2, R15, 12582913 ;  /* 0x4b40000102027423 */ /* 0x000fc8000000400f */
[C---:B------:R-:W-:Y:S01]  /*20e0*/  FADD R3, R2.reuse, -12583039 ;  /* 0xcb40007f02037421 */ /* 0x040fe20000000000 */
[----:B------:R-:W-:-:S03]  /*20f0*/  SHF.L.U32 R2, R2, 0x17, RZ ;  /* 0x0000001702027819 */ /* 0x000fc600000006ff */
[----:B------:R-:W-:-:S04]  /*2100*/  FFMA R3, R0, 1.4426950216293334961, -R3 ;  /* 0x3fb8aa3b00037823 */ /* 0x000fc80000000803 */
[----:B------:R-:W-:-:S04]  /*2110*/  FFMA R0, R0, 1.925963033500011079e-08, R3 ;  /* 0x32a5706000007823 */ /* 0x000fc80000000003 */
[----:B------:R-:W1:Y:S02]  /*2120*/  MUFU.EX2 R3, R0 ;  /* 0x0000000000037308 */ /* 0x000e640000000800 */
[----:B-1----:R-:W-:Y:S01]  /*2130*/  FMUL R3, R2, R3 ;  /* 0x0000000302037220 */ /* 0x002fe20000400000 */
[----:B------:R-:W-:Y:S06]  /*2140*/  BRA `(.L_x_148) ;  /* 0x00000010002c7947 */ /* 0x000fec0003800000 */
.L_x_379:
[----:B-1----:R-:W-:Y:S01]  /*2150*/  FMUL R2, |R0|, 1.4426950216293334961 ;  /* 0x3fb8aa3b00027820 */ /* 0x002fe20000400200 */
        /* <DEDUP_REMOVED lines=16> */
.L_x_380:
[C---:B-1----:R-:W-:Y:S01]  /*2260*/  FMUL R2, |R0|.reuse, 2.8853900432586669922 ;  /* 0x4038aa3b00027820 */ /* 0x042fe20000400200 */
[----:B------:R-:W-:Y:S01]  /*2270*/  MOV R15, 0x3c80f082 ;  /* 0x3c80f082000f7802 */ /* 0x000fe20000000f00 */
[C---:B------:R-:W-:Y:S01]  /*2280*/  FMUL R17, R0.reuse, R0 ;  /* 0x0000000000117220 */ /* 0x040fe20000400000 */
[----:B------:R-:W-:Y:S01]  /*2290*/  IMAD.MOV.U32 R14, RZ, RZ, 0x3f800000 ;  /* 0x3f800000ff0e7424 */ /* 0x000fe200078e00ff */
[C---:B------:R-:W-:Y:S02]  /*22a0*/  FSETP.GE.AND P0, PT, |R0|.reuse, 9.010913848876953125, PT ;  /* 0x41102cb40000780b */ /* 0x040fe40003f06200 */
[----:B------:R-:W1:Y:S01]  /*22b0*/  MUFU.EX2 R2, R2 ;  /* 0x0000000200027308 */ /* 0x000e620000000800 */
[----:B------:R-:W-:Y:S01]  /*22c0*/  FFMA R15, R17, R15, -0.052303962409496307373 ;  /* 0xbd563cae110f7423 */ /* 0x000fe2000000000f */
[----:B------:R-:W-:-:S03]  /*22d0*/  FSETP.GE.AND P1, PT, |R0|, 0.60000002384185791016, PT ;  /* 0x3f19999a0000780b */ /* 0x000fc60003f26200 */
[----:B------:R-:W-:Y:S01]  /*22e0*/  FFMA R16, R17, R15, 0.1331529766321182251 ;  /* 0x3e08594111107423 */ /* 0x000fe2000000000f */
[----:B-1----:R-:W-:-:S03]  /*22f0*/  FADD R3, R2, 1 ;  /* 0x3f80000002037421 */ /* 0x002fc60000000000 */
[----:B------:R-:W-:-:S03]  /*2300*/  FFMA R2, R17, R16, -0.33332768082618713379 ;  /* 0xbeaaa9ed11027423 */ /* 0x000fc60000000010 */
[----:B------:R-:W1:Y:S02]  /*2310*/  MUFU.RCP R3, R3 ;  /* 0x0000000300037308 */ /* 0x000e640000001000 */
[----:B-1----:R-:W-:-:S05]  /*2320*/  FFMA R14, R3, -2, R14 ;  /* 0xc0000000030e7823 */ /* 0x002fca000000000e */
[----:B------:R-:W-:-:S04]  /*2330*/  FSEL R15, R14, 1, !P0 ;  /* 0x3f8000000e0f7808 */ /* 0x000fc80004000000 */
[----:B------:R-:W-:Y:S01]  /*2340*/  LOP3.LUT R3, R15, 0x80000000, R0, 0xb8, !PT ;  /* 0x800000000f037812 */ /* 0x000fe200078eb800 */
[----:B------:R-:W-:-:S04]  /*2350*/  FFMA R15, R17, R2, RZ ;  /* 0x00000002110f7223 */ /* 0x000fc800000000ff */
[----:B------:R-:W-:Y:S01]  /*2360*/  @!P1 FFMA R3, R0, R15, R0 ;  /* 0x0000000f00039223 */ /* 0x000fe20000000000 */
[----:B------:R-:W-:Y:S06]  /*2370*/  BRA `(.L_x_148) ;  /* 0x0000000c00a07947 */ /* 0x000fec0003800000 */
.L_x_163:
[----:B------:R-:W-:-:S13]  /*2380*/  ISETP.GT.AND P0, PT, R2, 0x12, PT ;  /* 0x000000120200780c */ /* 0x000fda0003f04270 */
[----:B------:R-:W-:Y:S05]  /*2390*/  @P0 BRA `(.L_x_164) ;  /* 0x0000000000c00947 */ /* 0x000fea0003800000 */
[----:B------:R-:W-:-:S13]  /*23a0*/  ISETP.NE.AND P0, PT, R2, 0x11, PT ;  /* 0x000000110200780c */ /* 0x000fda0003f05270 */
[----:B------:R-:W-:Y:S05]  /*23b0*/  @!P0 BRA `(.L_x_165) ;  /* 0x0000000000488947 */ /* 0x000fea0003800000 */
[----:B------:R-:W-:Y:S01]  /*23c0*/  ISETP.NE.AND P0, PT, R2, 0x12, PT ;  /* 0x000000120200780c */ /* 0x000fe20003f05270 */
[----:B------:R-:W-:-:S12]  /*23d0*/  IMAD.MOV.U32 R3, RZ, RZ, RZ ;  /* 0x000000ffff037224 */ /* 0x000fd800078e00ff */
[----:B------:R-:W-:Y:S05]  /*23e0*/  @P0 BRA `(.L_x_148) ;  /* 0x0000000c00840947 */ /* 0x000fea0003800000 */
[C---:B-1----:R-:W-:Y:S02]  /*23f0*/  IADD3 R2, PT, PT, R0.reuse, 0x1800000, RZ ;  /* 0x0180000000027810 */ /* 0x042fe40007ffe0ff */
[----:B------:R-:W-:Y:S02]  /*2400*/  FSETP.NEU.AND P3, PT, R0, RZ, PT ;  /* 0x000000ff0000720b */ /* 0x000fe40003f6d000 */
[----:B------:R-:W-:-:S04]  /*2410*/  LOP3.LUT R2, R2, 0x7f800000, RZ, 0xc0, !PT ;  /* 0x7f80000002027812 */ /* 0x000fc800078ec0ff */
[----:B------:R-:W-:-:S13]  /*2420*/  ISETP.GT.U32.AND P0, PT, R2, 0x1ffffff, PT ;  /* 0x01ffffff0200780c */ /* 0x000fda0003f04070 */
[----:B------:R-:W-:Y:S05]  /*2430*/  @P0 BRA `(.L_x_166) ;  /* 0x0000000000100947 */ /* 0x000fea0003800000 */
[----:B------:R-:W-:-:S07]  /*2440*/  MOV R2, 0x2460 ;  /* 0x0000246000027802 */ /* 0x000fce0000000f00 */
[----:B0-----:R-:W-:Y:S05]  /*2450*/  CALL.REL.NOINC `($__internal_3_$__cuda_sm20_rcp_rn_f32_slowpath) ;  /* 0x0000004800047944 */ /* 0x001fea0003c00000 */
[----:B------:R-:W-:Y:S01]  /*2460*/  IMAD.MOV.U32 R3, RZ, RZ, R0 ;  /* 0x000000ffff037224 */ /* 0x000fe200078e0000 */
[----:B------:R-:W-:Y:S06]  /*2470*/  BRA `(.L_x_167) ;  /* 0x0000000000107947 */ /* 0x000fec0003800000 */
.L_x_166:
[----:B------:R-:W1:Y:S02]  /*2480*/  MUFU.RCP R3, R0 ;  /* 0x0000000000037308 */ /* 0x000e640000001000 */
[----:B-1----:R-:W-:-:S04]  /*2490*/  FFMA R2, R0, R3, -1 ;  /* 0xbf80000000027423 */ /* 0x002fc80000000003 */
[----:B------:R-:W-:-:S04]  /*24a0*/  FADD.FTZ R2, -R2, -RZ ;  /* 0x800000ff02027221 */ /* 0x000fc80000010100 */
[----:B------:R-:W-:-:S07]  /*24b0*/  FFMA R3, R3, R2, R3 ;  /* 0x0000000203037223 */ /* 0x000fce0000000003 */
.L_x_167:
[----:B------:R-:W-:Y:S01]  /*24c0*/  FSEL R3, R3, +QNAN , P3 ;  /* 0x7fc0000003037808 */ /* 0x000fe20001800000 */
[----:B------:R-:W-:Y:S06]  /*24d0*/  BRA `(.L_x_148) ;  /* 0x0000000c00487947 */ /* 0x000fec0003800000 */
.L_x_165:
[C---:B-1----:R-:W-:Y:S01]  /*24e0*/  FMUL R3, R0.reuse, 8388608 ;  /* 0x4b00000000037820 */ /* 0x042fe20000400000 */
[----:B------:R-:W-:Y:S01]  /*24f0*/  FSETP.GEU.AND P0, PT, R0, 1.175494350822287508e-38, PT ;  /* 0x008000000000780b */ /* 0x000fe20003f0e000 */
[----:B------:R-:W-:-:S03]  /*2500*/  IMAD.MOV.U32 R15, RZ, RZ, 0x3e055027 ;  /* 0x3e055027ff0f7424 */ /* 0x000fc600078e00ff */
[----:B------:R-:W-:-:S04]  /*2510*/  FSEL R0, R3, R0, !P0 ;  /* 0x0000000003007208 */ /* 0x000fc80004000000 */
[C---:B------:R-:W-:Y:S01]  /*2520*/  FSETP.NEU.AND P1, PT, R0.reuse, RZ, PT ;  /* 0x000000ff0000720b */ /* 0x040fe20003f2d000 */
[----:B------:R-:W-:-:S05]  /*2530*/  VIADD R2, R0, 0xc0d55555 ;  /* 0xc0d5555500027836 */ /* 0x000fca0000000000 */
[----:B------:R-:W-:-:S04]  /*2540*/  LOP3.LUT R3, R2, 0xff800000, RZ, 0xc0, !PT ;  /* 0xff80000002037812 */ /* 0x000fc800078ec0ff */
[-C--:B------:R-:W-:Y:S02]  /*2550*/  IADD3 R2, PT, PT, R0, -R3.reuse, RZ ;  /* 0x8000000300027210 */ /* 0x080fe40007ffe0ff */
[----:B------:R-:W-:-:S03]  /*2560*/  I2FP.F32.S32 R3, R3 ;  /* 0x0000000300037245 */ /* 0x000fc60000201400 */
[----:B------:R-:W-:Y:S01]  /*2570*/  FADD R14, R2, -1 ;  /* 0xbf800000020e7421 */ /* 0x000fe20000000000 */
[----:B------:R-:W-:Y:S02]  /*2580*/  FSEL R2, RZ, -23, P0 ;  /* 0xc1b80000ff027808 */ /* 0x000fe40000000000 */
[----:B------:R-:W-:Y:S01]  /*2590*/  ISETP.GT.U32.AND P0, PT, R0, 0x7f7fffff, PT ;  /* 0x7f7fffff0000780c */ /* 0x000fe20003f04070 */
[C---:B------:R-:W-:Y:S02]  /*25a0*/  FFMA R15, R14.reuse, -R15, 0.14084610342979431152 ;  /* 0x3e1039f60e0f7423 */ /* 0x040fe4000000080f */
[----:B------:R-:W-:Y:S01]  /*25b0*/  FFMA R2, R3, 1.1920928955078125e-07, R2 ;  /* 0x3400000003027823 */ /* 0x000fe20000000002 */
[----:B------:R-:W-:Y:S02]  /*25c0*/  IMAD.MOV.U32 R3, RZ, RZ, 0x7f800000 ;  /* 0x7f800000ff037424 */ /* 0x000fe400078e00ff */
[----:B------:R-:W-:-:S04]  /*25d0*/  FFMA R15, R14, R15, -0.12148627638816833496 ;  /* 0xbdf8cdcc0e0f7423 */ /* 0x000fc8000000000f */
[----:B------:R-:W-:-:S04]  /*25e0*/  FFMA R15, R14, R15, 0.13980610668659210205 ;  /* 0x3e0f29550e0f7423 */ /* 0x000fc8000000000f */
[----:B------:R-:W-:-:S04]  /*25f0*/  FFMA R15, R14, R15, -0.16684235632419586182 ;  /* 0xbe2ad8b90e0f7423 */ /* 0x000fc8000000000f */
[----:B------:R-:W-:-:S04]  /*2600*/  FFMA R15, R14, R15, 0.20012299716472625732 ;  /* 0x3e4ced0b0e0f7423 */ /* 0x000fc8000000000f */
[----:B------:R-:W-:-:S04]  /*2610*/  FFMA R15, R14, R15, -0.24999669194221496582 ;  /* 0xbe7fff220e0f7423 */ /* 0x000fc8000000000f */
[----:B------:R-:W-:-:S04]  /*2620*/  FFMA R15, R14, R15, 0.33333182334899902344 ;  /* 0x3eaaaa780e0f7423 */ /* 0x000fc8000000000f */
[----:B------:R-:W-:-:S04]  /*2630*/  FFMA R15, R14, R15, -0.5 ;  /* 0xbf0000000e0f7423 */ /* 0x000fc8000000000f */
[----:B------:R-:W-:-:S04]  /*2640*/  FMUL R15, R14, R15 ;  /* 0x0000000f0e0f7220 */ /* 0x000fc80000400000 */
[----:B------:R-:W-:-:S04]  /*2650*/  FFMA R15, R14, R15, R14 ;  /* 0x0000000f0e0f7223 */ /* 0x000fc8000000000e */
[----:B------:R-:W-:Y:S01]  /*2660*/  FFMA R2, R2, 0.69314718246459960938, R15 ;  /* 0x3f31721802027823 */ /* 0x000fe2000000000f */
[----:B------:R-:W-:-:S05]  /*2670*/  @P0 FFMA R2, R0, R3, +INF ;  /* 0x7f80000000020423 */ /* 0x000fca0000000003 */
[----:B------:R-:W-:Y:S01]  /*2680*/  FSEL R3, R2, -INF , P1 ;  /* 0xff80000002037808 */ /* 0x000fe20000800000 */
[----:B------:R-:W-:Y:S06]  /*2690*/  BRA `(.L_x_148) ;  /* 0x0000000800d87947 */ /* 0x000fec0003800000 */
.L_x_164:
[----:B------:R-:W-:-:S13]  /*26a0*/  ISETP.NE.AND P0, PT, R2, 0x13, PT ;  /* 0x000000130200780c */ /* 0x000fda0003f05270 */
[----:B------:R-:W-:Y:S05]  /*26b0*/  @!P0 BRA `(.L_x_168) ;  /* 0x0000000000788947 */ /* 0x000fea0003800000 */
[----:B------:R-:W-:Y:S01]  /*26c0*/  ISETP.NE.AND P0, PT, R2, 0x14, PT ;  /* 0x000000140200780c */ /* 0x000fe20003f05270 */
[----:B------:R-:W-:-:S12]  /*26d0*/  HFMA2 R3, -RZ, RZ, 0, 0 ;  /* 0x00000000ff037431 */ /* 0x000fd800000001ff */
[----:B------:R-:W-:Y:S05]  /*26e0*/  @P0 BRA `(.L_x_148) ;  /* 0x0000000800c40947 */ /* 0x000fea0003800000 */
[----:B------:R-:W-:Y:S01]  /*26f0*/  IMAD.MOV.U32 R3, RZ, RZ, 0x3f000000 ;  /* 0x3f000000ff037424 */ /* 0x000fe200078e00ff */
[C---:B-1----:R-:W-:Y:S01]  /*2700*/  FSETP.NEU.AND P1, PT, |R0|.reuse, 1, PT ;  /* 0x3f8000000000780b */ /* 0x042fe20003f2d200 */
[----:B------:R-:W-:Y:S01]  /*2710*/  IMAD.MOV.U32 R15, RZ, RZ, 0x3d10ecef ;  /* 0x3d10ecefff0f7424 */ /* 0x000fe200078e00ff */
        /* <DEDUP_REMOVED lines=17> */
[----:B------:R-:W-:Y:S01]  /*2830*/  FMUL R2, R2, R15 ;  /* 0x0000000f02027220 */ /* 0x000fe20000400000 */
[----:B------:R-:W-:-:S03]  /*2840*/  MOV R15, 0x3fd774eb ;  /* 0x3fd774eb000f7802 */ /* 0x000fc60000000f00 */
[----:B------:R-:W-:-:S05]  /*2850*/  FFMA R3, R3, R2, R3 ;  /* 0x0000000203037223 */ /* 0x000fca0000000003 */
[----:B------:R-:W-:-:S05]  /*2860*/  FSEL R0, R3, -R3, P0 ;  /* 0x8000000303007208 */ /* 0x000fca0000000000 */
[----:B------:R-:W-:-:S04]  /*2870*/  @!P1 FFMA R3, R15, 0.93318945169448852539, R0 ;  /* 0x3f6ee5810f039823 */ /* 0x000fc80000000000 */
[----:B------:R-:W-:Y:S01]  /*2880*/  @P0 FADD R3, R3, R3 ;  /* 0x0000000303030221 */ /* 0x000fe20000000000 */
[----:B------:R-:W-:Y:S06]  /*2890*/  BRA `(.L_x_148) ;  /* 0x0000000800587947 */ /* 0x000fec0003800000 */
.L_x_168:
[----:B------:R-:W-:Y:S01]  /*28a0*/  IMAD.MOV.U32 R3, RZ, RZ, 0x3f000000 ;  /* 0x3f000000ff037424 */ /* 0x000fe200078e00ff */
[C---:B-1----:R-:W-:Y:S02]  /*28b0*/  FSETP.NEU.AND P0, PT, |R0|.reuse, 1, PT ;  /* 0x3f8000000000780b */ /* 0x042fe40003f0d200 */
[C---:B------:R-:W-:Y:S01]  /*28c0*/  FSETP.GT.AND P1, PT, |R0|.reuse, 0.56000000238418579102, PT ;  /* 0x3f0f5c290000780b */ /* 0x040fe20003f24200 */
[----:B------:R-:W-:Y:S01]  /*28d0*/  FFMA R14, |R0|, -R3, 0.5 ;  /* 0x3f000000000e7423 */ /* 0x000fe20000000a03 */
[----:B------:R-:W-:-:S03]  /*28e0*/  MOV R15, 0x3fd774eb ;  /* 0x3fd774eb000f7802 */ /* 0x000fc60000000f00 */
[----:B------:R-:W1:Y:S02]  /*28f0*/  MUFU.RSQ R3, R14 ;  /* 0x0000000e00037308 */ /* 0x000e640000001400 */
[----:B-1----:R-:W-:Y:S01]  /*2900*/  FMUL R2, R14, R3 ;  /* 0x000000030e027220 */ /* 0x002fe20000400000 */
[----:B------:R-:W-:-:S04]  /*2910*/  FMUL R3, R3, -0.5 ;  /* 0xbf00000003037820 */ /* 0x000fc80000400000 */
[----:B------:R-:W-:-:S04]  /*2920*/  FFMA R3, R2, R3, 0.5 ;  /* 0x3f00000002037423 */ /* 0x000fc80000000003 */
[----:B------:R-:W-:-:S05]  /*2930*/  FFMA R3, R2, R3, R2 ;  /* 0x0000000302037223 */ /* 0x000fca0000000002 */
[----:B------:R-:W-:-:S04]  /*2940*/  FSEL R3, R3, RZ, P0 ;  /* 0x000000ff03037208 */ /* 0x000fc80000000000 */
[----:B------:R-:W-:Y:S01]  /*2950*/  FSEL R16, R3, |R0|, P1 ;  /* 0x4000000003107208 */ /* 0x000fe20000800000 */
[----:B------:R-:W-:-:S04]  /*2960*/  IMAD.MOV.U32 R3, RZ, RZ, 0x3d4dd2f7 ;  /* 0x3d4dd2f7ff037424 */ /* 0x000fc800078e00ff */
        /* <DEDUP_REMOVED lines=13> */
.L_x_162:
[----:B------:R-:W-:-:S13]  /*2a40*/  ISETP.GT.AND P0, PT, R2, 0x17, PT ;  /* 0x000000170200780c */ /* 0x000fda0003f04270 */
[----:B------:R-:W-:Y:S05]  /*2a50*/  @P0 BRA `(.L_x_169) ;  /* 0x00000004003c0947 */ /* 0x000fea0003800000 */
[----:B------:R-:W-:-:S05]  /*2a60*/  IMAD.MOV.U32 R3, RZ, RZ, -0x15 ;  /* 0xffffffebff037424 */ /* 0x000fca00078e00ff */
[----:B------:R-:W-:-:S05]  /*2a70*/  VIADDMNMX.U32 R3, R2, R3, 0x2, PT ;  /* 0x0000000202037446 */ /* 0x000fca0003800003 */
[----:B------:R-:W-:-:S04]  /*2a80*/  IMAD.SHL.U32 R3, R3, 0x4, RZ ;  /* 0x0000000403037824 */ /* 0x000fc800078e00ff */
[----:B------:R-:W2:Y:S02]  /*2a90*/  LDC R14, c[0x2][R3+0x24] ;  /* 0x00800900030e7b82 */ /* 0x000ea40000000800 */
[----:B--2---:R-:W-:-:S04]  /*2aa0*/  SHF.R.S32.HI R15, RZ, 0x1f, R14 ;  /* 0x0000001fff0f7819 */ /* 0x004fc8000001140e */
.L_x_382:
[----:B------:R-:W-:Y:S05]  /*2ab0*/  BRX R14 -0x2ac0                                                         (*"BRANCH_TARGETS .L_x_383,.L_x_384,.L_x_385"*) ;  /* 0xffffffd40e507949 */ /* 0x000fea000383ffff */
.L_x_385:
[----:B------:R-:W-:Y:S01]  /*2ac0*/  ISETP.NE.AND P0, PT, R2, 0x17, PT ;  /* 0x000000170200780c */ /* 0x000fe20003f05270 */
[----:B------:R-:W-:-:S12]  /*2ad0*/  HFMA2 R3, -RZ, RZ, 0, 0 ;  /* 0x00000000ff037431 */ /* 0x000fd800000001ff */
[----:B------:R-:W-:Y:S05]  /*2ae0*/  @P0 BRA `(.L_x_148) ;  /* 0x0000000400c40947 */ /* 0x000fea0003800000 */
[----:B------:R-:W-:Y:S01]  /*2af0*/  IMAD.MOV.U32 R3, RZ, RZ, 0x3089705f ;  /* 0x3089705fff037424 */ /* 0x000fe200078e00ff */
[C---:B-1----:R-:W-:Y:S02]  /*2b00*/  FSETP.GEU.AND P1, PT, R0.reuse, RZ, PT ;  /* 0x000000ff0000720b */ /* 0x042fe40003f2e000 */
[----:B------:R-:W-:Y:S02]  /*2b10*/  FSETP.GTU.AND P0, PT, |R0|, 9.9999997171806853657e-10, PT ;  /* 0x3089705f0000780b */ /* 0x000fe40003f0c200 */
[----:B------:R-:W-:-:S04]  /*2b20*/  FSEL R3, -R3, 9.9999997171806853657e-10, !P1 ;  /* 0x3089705f03037808 */ /* 0x000fc80004800100 */
[----:B------:R-:W-:-:S05]  /*2b30*/  FSEL R2, R3, R0, !P0 ;  /* 0x0000000003027208 */ /* 0x000fca0004000000 */
[----:B------:R-:W-:-:S05]  /*2b40*/  VIADD R0, R2, 0x1800000 ;  /* 0x0180000002007836 */ /* 0x000fca0000000000 */
[----:B------:R-:W-:-:S04]  /*2b50*/  LOP3.LUT R0, R0, 0x7f800000, RZ, 0xc0, !PT ;  /* 0x7f80000000007812 */ /* 0x000fc800078ec0ff */
[----:B------:R-:W-:-:S13]  /*2b60*/  ISETP.GT.U32.AND P0, PT, R0, 0x1ffffff, PT ;  /* 0x01ffffff0000780c */ /* 0x000fda0003f04070 */
[----:B------:R-:W-:Y:S05]  /*2b70*/  @P0 BRA `(.L_x_170) ;  /* 0x0000000000140947 */ /* 0x000fea0003800000 */
[----:B------:R-:W-:Y:S02]  /*2b80*/  MOV R0, R2 ;  /* 0x0000000200007202 */ /* 0x000fe40000000f00 */
[----:B------:R-:W-:-:S07]  /*2b90*/  MOV R2, 0x2bb0 ;  /* 0x00002bb000027802 */ /* 0x000fce0000000f00 */
[----:B0-----:R-:W-:Y:S05]  /*2ba0*/  CALL.REL.NOINC `($__internal_3_$__cuda_sm20_rcp_rn_f32_slowpath) ;  /* 0x0000004000307944 */ /* 0x001fea0003c00000 */
[----:B------:R-:W-:Y:S01]  /*2bb0*/  IMAD.MOV.U32 R3, RZ, RZ, R0 ;  /* 0x000000ffff037224 */ /* 0x000fe200078e0000 */
[----:B------:R-:W-:Y:S06]  /*2bc0*/  BRA `(.L_x_148) ;  /* 0x00000004008c7947 */ /* 0x000fec0003800000 */
.L_x_170:
[----:B------:R-:W1:Y:S02]  /*2bd0*/  MUFU.RCP R3, R2 ;  /* 0x0000000200037308 */ /* 0x000e640000001000 */
[----:B-1----:R-:W-:-:S04]  /*2be0*/  FFMA R0, R2, R3, -1 ;  /* 0xbf80000002007423 */ /* 0x002fc80000000003 */
[----:B------:R-:W-:-:S04]  /*2bf0*/  FADD.FTZ R0, -R0, -RZ ;  /* 0x800000ff00007221 */ /* 0x000fc80000010100 */
[----:B------:R-:W-:Y:S01]  /*2c00*/  FFMA R3, R3, R0, R3 ;  /* 0x0000000003037223 */ /* 0x000fe20000000003 */
[----:B------:R-:W-:Y:S06]  /*2c10*/  BRA `(.L_x_148) ;  /* 0x0000000400787947 */ /* 0x000fec0003800000 */
.L_x_383:
[----:B-1----:R-:W1:Y:S01]  /*2c20*/  MUFU.RCP R3, |R0| ;  /* 0x4000000000037308 */ /* 0x002e620000001000 */
        /* <DEDUP_REMOVED lines=19> */
.L_x_384:
[----:B-1----:R-:W-:Y:S01]  /*2d60*/  FSETP.NEU.AND P0, PT, R0, RZ, PT ;  /* 0x000000ff0000720b */ /* 0x002fe20003f0d000 */
        /* <DEDUP_REMOVED lines=30> */
.L_x_169:
[----:B------:R-:W-:-:S13]  /*2f50*/  ISETP.GT.AND P0, PT, R2, 0x19, PT ;  /* 0x000000190200780c */ /* 0x000fda0003f04270 */
[----:B------:R-:W-:Y:S05]  /*2f60*/  @P0 BRA `(.L_x_171) ;  /* 0x0000000000240947 */ /* 0x000fea0003800000 */
[----:B------:R-:W-:-:S13]  /*2f70*/  ISETP.NE.AND P0, PT, R2, 0x18, PT ;  /* 0x000000180200780c */ /* 0x000fda0003f05270 */
[----:B------:R-:W-:Y:S05]  /*2f80*/  @!P0 BRA `(.L_x_172) ;  /* 0x0000000000148947 */ /* 0x000fea0003800000 */
[----:B------:R-:W-:Y:S02]  /*2f90*/  ISETP.NE.AND P0, PT, R2, 0x19, PT ;  /* 0x000000190200780c */ /* 0x000fe40003f05270 */
[----:B------:R-:W-:-:S11]  /*2fa0*/  MOV R3, RZ ;  /* 0x000000ff00037202 */ /* 0x000fd60000000f00 */
[----:B------:R-:W-:Y:S05]  /*2fb0*/  @P0 BRA `(.L_x_148) ;  /* 0x0000000000900947 */ /* 0x000fea0003800000 */
[----:B-1----:R-:W-:Y:S01]  /*2fc0*/  FADD R3, -R0, -RZ ;  /* 0x800000ff00037221 */ /* 0x002fe20000000100 */
[----:B------:R-:W-:Y:S06]  /*2fd0*/  BRA `(.L_x_148) ;  /* 0x0000000000887947 */ /* 0x000fec0003800000 */
.L_x_172:
[----:B-1----:R-:W-:Y:S01]  /*2fe0*/  FADD R3, |R0|, -RZ ;  /* 0x800000ff00037221 */ /* 0x002fe20000000200 */
[----:B------:R-:W-:Y:S06]  /*2ff0*/  BRA `(.L_x_148) ;  /* 0x0000000000807947 */ /* 0x000fec0003800000 */
.L_x_171:
[----:B------:R-:W-:-:S13]  /*3000*/  ISETP.NE.AND P0, PT, R2, 0x1a, PT ;  /* 0x0000001a0200780c */ /* 0x000fda0003f05270 */
[----:B------:R-:W-:Y:S05]  /*3010*/  @!P0 BRA `(.L_x_173) ;  /* 0x0000000000488947 */ /* 0x000fea0003800000 */
[----:B------:R-:W-:Y:S01]  /*3020*/  ISETP.NE.AND P0, PT, R2, 0x1b, PT ;  /* 0x0000001b0200780c */ /* 0x000fe20003f05270 */
[----:B------:R-:W-:-:S12]  /*3030*/  IMAD.MOV.U32 R3, RZ, RZ, RZ ;  /* 0x000000ffff037224 */ /* 0x000fd800078e00ff */
[----:B------:R-:W-:Y:S05]  /*3040*/  @P0 BRA `(.L_x_148) ;  /* 0x00000000006c0947 */ /* 0x000fea0003800000 */
[----:B-1----:R-:W-:Y:S01]  /*3050*/  FADD R3, |R0|, -RZ ;  /* 0x800000ff00037221 */ /* 0x002fe20000000200 */
[----:B------:R1:W2:Y:S03]  /*3060*/  MUFU.RSQ R15, |R0| ;  /* 0x40000000000f7308 */ /* 0x0002a60000001400 */
[----:B------:R-:W-:-:S05]  /*3070*/  VIADD R2, R3, 0xf3000000 ;  /* 0xf300000003027836 */ /* 0x000fca0000000000 */
[----:B------:R-:W-:-:S13]  /*3080*/  ISETP.GT.U32.AND P0, PT, R2, 0x727fffff, PT ;  /* 0x727fffff0200780c */ /* 0x000fda0003f04070 */
[----:B-12---:R-:W-:Y:S05]  /*3090*/  @!P0 BRA `(.L_x_174) ;  /* 0x0000000000148947 */ /* 0x006fea0003800000 */
[----:B------:R-:W-:Y:S02]  /*30a0*/  MOV R0, R3 ;  /* 0x0000000300007202 */ /* 0x000fe40000000f00 */
[----:B------:R-:W-:-:S07]  /*30b0*/  MOV R14, 0x30d0 ;  /* 0x000030d0000e7802 */ /* 0x000fce0000000f00 */
[----:B0-----:R-:W-:Y:S05]  /*30c0*/  CALL.REL.NOINC `($__internal_4_$__cuda_sm20_sqrt_rn_f32_slowpath) ;  /* 0x0000003c00b87944 */ /* 0x001fea0003c00000 */
[----:B------:R-:W-:Y:S01]  /*30d0*/  IMAD.MOV.U32 R3, RZ, RZ, R0 ;  /* 0x000000ffff037224 */ /* 0x000fe200078e0000 */
[----:B------:R-:W-:Y:S06]  /*30e0*/  BRA `(.L_x_148) ;  /* 0x0000000000447947 */ /* 0x000fec0003800000 */
.L_x_174:
[----:B------:R-:W-:Y:S01]  /*30f0*/  FMUL.FTZ R3, |R0|, R15 ;  /* 0x0000000f00037220 */ /* 0x000fe20000410200 */
[----:B------:R-:W-:-:S03]  /*3100*/  FMUL.FTZ R2, R15, 0.5 ;  /* 0x3f0000000f027820 */ /* 0x000fc60000410000 */
[----:B------:R-:W-:-:S04]  /*3110*/  FFMA R0, -R3, R3, |R0| ;  /* 0x0000000303007223 */ /* 0x000fc80000000500 */
[----:B------:R-:W-:Y:S01]  /*3120*/  FFMA R3, R0, R2, R3 ;  /* 0x0000000200037223 */ /* 0x000fe20000000003 */
[----:B------:R-:W-:Y:S06]  /*3130*/  BRA `(.L_x_148) ;  /* 0x0000000000307947 */ /* 0x000fec0003800000 */
.L_x_173:
[----:B-1----:R-:W-:Y:S01]  /*3140*/  VIADD R2, R0, 0xf3000000 ;  /* 0xf300000000027836 */ /* 0x002fe20000000000 */
[----:B------:R1:W2:Y:S04]  /*3150*/  MUFU.RSQ R15, R0 ;  /* 0x00000000000f7308 */ /* 0x0002a80000001400 */
[----:B------:R-:W-:-:S13]  /*3160*/  ISETP.GT.U32.AND P0, PT, R2, 0x727fffff, PT ;  /* 0x727fffff0200780c */ /* 0x000fda0003f04070 */
[----:B-12---:R-:W-:Y:S05]  /*3170*/  @!P0 BRA `(.L_x_175) ;  /* 0x0000000000108947 */ /* 0x006fea0003800000 */
[----:B------:R-:W-:-:S07]  /*3180*/  MOV R14, 0x31a0 ;  /* 0x000031a0000e7802 */ /* 0x000fce0000000f00 */
[----:B0-----:R-:W-:Y:S05]  /*3190*/  CALL.REL.NOINC `($__internal_4_$__cuda_sm20_sqrt_rn_f32_slowpath) ;  /* 0x0000003c00847944 */ /* 0x001fea0003c00000 */
[----:B------:R-:W-:Y:S01]  /*31a0*/  MOV R3, R0 ;  /* 0x0000000000037202 */ /* 0x000fe20000000f00 */
[----:B------:R-:W-:Y:S06]  /*31b0*/  BRA `(.L_x_148) ;  /* 0x0000000000107947 */ /* 0x000fec0003800000 */
.L_x_175:
[----:B------:R-:W-:Y:S01]  /*31c0*/  FMUL.FTZ R3, R0, R15 ;  /* 0x0000000f00037220 */ /* 0x000fe20000410000 */
[----:B------:R-:W-:-:S03]  /*31d0*/  FMUL.FTZ R2, R15, 0.5 ;  /* 0x3f0000000f027820 */ /* 0x000fc60000410000 */
[----:B------:R-:W-:-:S04]  /*31e0*/  FFMA R0, -R3, R3, R0 ;  /* 0x0000000303007223 */ /* 0x000fc80000000100 */
[----:B------:R-:W-:-:S07]  /*31f0*/  FFMA R3, R0, R2, R3 ;  /* 0x0000000200037223 */ /* 0x000fce0000000003 */
.L_x_148:
[C---:B-1----:R-:W-:Y:S01]  /*3200*/  LEA R0, R6.reuse, UR5, 0x2 ;  /* 0x0000000506007c11 */ /* 0x042fe2000f8e10ff */
[----:B------:R4:W-:Y:S01]  /*3210*/  STS [R8+-0x4], R3 ;  /* 0xfffffc0308007388 */ /* 0x0009e20000000800 */
[C---:B------:R-:W-:Y:S02]  /*3220*/  LEA R2, R6.reuse, UR7, 0x2 ;  /* 0x0000000706027c11 */ /* 0x040fe4000f8e10ff */
[----:B------:R-:W-:Y:S01]  /*3230*/  LEA R14, R6, UR6, 0x2 ;  /* 0x00000006060e7c11 */ /* 0x000fe2000f8e10ff */
[----:B------:R4:W-:Y:S04]  /*3240*/  STS [R0+-0x4], RZ ;  /* 0xfffffcff00007388 */ /* 0x0009e80000000800 */
[----:B------:R4:W-:Y:S04]  /*3250*/  STS [R2+-0x4], RZ ;  /* 0xfffffcff02007388 */ /* 0x0009e80000000800 */
[----:B------:R4:W-:Y:S01]  /*3260*/  STS [R14+-0x4], RZ ;  /* 0xfffffcff0e007388 */ /* 0x0009e20000000800 */
[----:B------:R-:W-:Y:S05]  /*3270*/  BRA `(.L_x_142) ;  /* 0x00000038004c7947 */ /* 0x000fea0003800000 */
.L_x_143:
[----:B------:R-:W0:Y:S01]  /*3280*/  S2R R15, SR_CgaCtaId ;  /* 0x00000000000f7919 */ /* 0x000e220000008800 */
[----:B------:R-:W-:Y:S02]  /*3290*/  MOV R0, 0x400 ;  /* 0x0000040000007802 */ /* 0x000fe40000000f00 */
[----:B------:R-:W-:Y:S02]  /*32a0*/  ISETP.GT.AND P0, PT, R2, 0xc, PT ;  /* 0x0000000c0200780c */ /* 0x000fe40003f04270 */
[----:B0-----:R-:W-:-:S05]  /*32b0*/  LEA R15, R15, R0, 0x18 ;  /* 0x000000000f0f7211 */ /* 0x001fca00078ec0ff */
[----:B------:R-:W-:-:S05]  /*32c0*/  IMAD R8, R6, 0x4, R15 ;  /* 0x0000000406087824 */ /* 0x000fca00078e020f */
[----:B------:R0:W1:Y:S01]  /*32d0*/  LDS R0, [R8+-0x4] ;  /* 0xfffffc0008007984 */ /* 0x0000620000000800 */
[----:B------:R-:W-:Y:S05]  /*32e0*/  @P0 BRA `(.L_x_176) ;  /* 0x0000002400840947 */ /* 0x000fea0003800000 */
[----:B------:R2:W3:Y:S01]  /*32f0*/  LDS R15, [R8+-0x8] ;  /* 0xfffff800080f7984 */ /* 0x0004e20000000800 */
[----:B------:R-:W-:-:S13]  /*3300*/  ISETP.GT.AND P0, PT, R2, 0x6, PT ;  /* 0x000000060200780c */ /* 0x000fda0003f04270 */
[----:B--2---:R-:W-:Y:S05]  /*3310*/  @P0 BRA `(.L_x_177) ;  /* 0x0000000800040947 */ /* 0x004fea0003800000 */
[----:B------:R-:W-:-:S13]  /*3320*/  ISETP.GT.AND P0, PT, R2, 0x3, PT ;  /* 0x000000030200780c */ /* 0x000fda0003f04270 */
[----:B------:R-:W-:Y:S05]  /*3330*/  @P0 BRA `(.L_x_178) ;  /* 0x0000000000300947 */ /* 0x000fea0003800000 */
[----:B------:R-:W-:-:S05]  /*3340*/  IMAD.MOV.U32 R17, RZ, RZ, -0x1 ;  /* 0xffffffffff117424 */ /* 0x000fca00078e00ff */
[----:B------:R-:W-:-:S04]  /*3350*/  VIADDMNMX.U32 R2, R2, R17, 0x3, PT ;  /* 0x0000000302027446 */ /* 0x000fc80003800011 */
[----:B------:R-:W-:-:S04]  /*3360*/  SHF.L.U32 R2, R2, 0x2, RZ ;  /* 0x0000000202027819 */ /* 0x000fc800000006ff */
[----:B------:R-:W2:Y:S02]  /*3370*/  LDC R16, c[0x2][R2+0x30] ;  /* 0x00800c0002107b82 */ /* 0x000ea40000000800 */
[----:B--2---:R-:W-:-:S04]  /*3380*/  SHF.R.S32.HI R17, RZ, 0x1f, R16 ;  /* 0x0000001fff117819 */ /* 0x004fc80000011410 */
.L_x_386:
[----:B------:R-:W-:Y:S05]  /*3390*/  BRX R16 -0x33a0                                                         (*"BRANCH_TARGETS .L_x_387,.L_x_388,.L_x_389,.L_x_179"*) ;  /* 0xffffffcc10187949 */ /* 0x000fea000383ffff */
.L_x_389:
[----:B-1-3--:R-:W-:Y:S01]  /*33a0*/  FMUL R3, R0, R15 ;  /* 0x0000000f00037220 */ /* 0x00afe20000400000 */
[----:B------:R-:W-:Y:S06]  /*33b0*/  BRA `(.L_x_179) ;  /* 0x00000034007c7947 */ /* 0x000fec0003800000 */
.L_x_387:
[----:B-1-3--:R-:W-:Y:S01]  /*33c0*/  FADD R3, R0, R15 ;  /* 0x0000000f00037221 */ /* 0x00afe20000000000 */
[----:B------:R-:W-:Y:S06]  /*33d0*/  BRA `(.L_x_179) ;  /* 0x0000003400747947 */ /* 0x000fec0003800000 */
.L_x_388:
[----:B-1-3--:R-:W-:Y:S01]  /*33e0*/  FADD R3, R0, -R15 ;  /* 0x8000000f00037221 */ /* 0x00afe20000000000 */
[----:B------:R-:W-:Y:S06]  /*33f0*/  BRA `(.L_x_179) ;  /* 0x00000034006c7947 */ /* 0x000fec0003800000 */
.L_x_178:
[----:B------:R-:W-:-:S05]  /*3400*/  IMAD.MOV.U32 R17, RZ, RZ, -0x4 ;  /* 0xfffffffcff117424 */ /* 0x000fca00078e00ff */
[----:B------:R-:W-:-:S05]  /*3410*/  VIADDMNMX.U32 R2, R2, R17, 0x3, PT ;  /* 0x0000000302027446 */ /* 0x000fca0003800011 */
[----:B------:R-:W-:-:S04]  /*3420*/  IMAD.SHL.U32 R2, R2, 0x4, RZ ;  /* 0x0000000402027824 */ /* 0x000fc800078e00ff */
[----:B------:R-:W2:Y:S02]  /*3430*/  LDC R16, c[0x2][R2+0x40] ;  /* 0x0080100002107b82 */ /* 0x000ea40000000800 */
[----:B--2---:R-:W-:-:S04]  /*3440*/  SHF.R.S32.HI R17, RZ, 0x1f, R16 ;  /* 0x0000001fff117819 */ /* 0x004fc80000011410 */
.L_x_391:
[----:B------:R-:W-:Y:S05]  /*3450*/  BRX R16 -0x3460                                                         (*"BRANCH_TARGETS .L_x_392,.L_x_393,.L_x_394,.L_x_179"*) ;  /* 0xffffffc810e87949 */ /* 0x000fea000383ffff */
.L_x_394:
[----:B-1-3--:R-:W-:-:S04]  /*3460*/  FSETP.GTU.AND P0, PT, R0, R15, PT ;  /* 0x0000000f0000720b */ /* 0x00afc80003f0c000 */
[----:B------:R-:W-:Y:S01]  /*3470*/  FSEL R3, R0, R15, !P0 ;  /* 0x0000000f00037208 */ /* 0x000fe20004000000 */
[----:B------:R-:W-:Y:S08]  /*3480*/  BRA `(.L_x_179) ;  /* 0x0000003400487947 */ /* 0x000ff00003800000 */
.L_x_392:
[----:B---3--:R-:W2:Y:S01]  /*3490*/  MUFU.RCP R2, R15 ;  /* 0x0000000f00027308 */ /* 0x008ea20000001000 */
[----:B------:R-:W-:-:S07]  /*34a0*/  FSETP.NEU.AND P2, PT, R15, RZ, PT ;  /* 0x000000ff0f00720b */ /* 0x000fce0003f4d000 */
[----:B-1----:R-:W1:Y:S01]  /*34b0*/  FCHK P0, R0, R15 ;  /* 0x0000000f00007302 */ /* 0x002e620000000000 */
[----:B--2---:R-:W-:-:S04]  /*34c0*/  FFMA R3, -R15, R2, 1 ;  /* 0x3f8000000f037423 */ /* 0x004fc80000000102 */
[----:B------:R-:W-:-:S04]  /*34d0*/  FFMA R3, R2, R3, R2 ;  /* 0x0000000302037223 */ /* 0x000fc80000000002 */
[----:B------:R-:W-:-:S04]  /*34e0*/  FFMA R2, R0, R3, RZ ;  /* 0x0000000300027223 */ /* 0x000fc800000000ff */
[----:B------:R-:W-:-:S04]  /*34f0*/  FFMA R14, -R15, R2, R0 ;  /* 0x000000020f0e7223 */ /* 0x000fc80000000100 */
[----:B------:R-:W-:Y:S01]  /*3500*/  FFMA R3, R3, R14, R2 ;  /* 0x0000000e03037223 */ /* 0x000fe20000000002 */
[----:B-1----:R-:W-:Y:S06]  /*3510*/  @!P0 BRA `(.L_x_180) ;  /* 0x0000000000108947 */ /* 0x002fec0003800000 */
[----:B------:R-:W-:Y:S02]  /*3520*/  MOV R3, R15 ;  /* 0x0000000f00037202 */ /* 0x000fe40000000f00 */
[----:B------:R-:W-:-:S07]  /*3530*/  MOV R2, 0x3550 ;  /* 0x0000355000027802 */ /* 0x000fce0000000f00 */
[----:B0-----:R-:W-:Y:S05]  /*3540*/  CALL.REL.NOINC `($__internal_5_$__cuda_sm3x_div_rn_noftz_f32_slowpath) ;  /* 0x0000003800f87944 */ /* 0x001fea0003c00000 */
[----:B------:R-:W-:-:S07]  /*3550*/  IMAD.MOV.U32 R3, RZ, RZ, R0 ;  /* 0x000000ffff037224 */ /* 0x000fce00078e0000 */
.L_x_180:
[----:B------:R-:W-:Y:S01]  /*3560*/  FSEL R3, R3, +QNAN , P2 ;  /* 0x7fc0000003037808 */ /* 0x000fe20001000000 */
[----:B------:R-:W-:Y:S06]  /*3570*/  BRA `(.L_x_179) ;  /* 0x00000034000c7947 */ /* 0x000fec0003800000 */
.L_x_393:
[C---:B-1----:R-:W-:Y:S01]  /*3580*/  FMUL R3, |R0|.reuse, 16777216 ;  /* 0x4b80000000037820 */ /* 0x042fe20000400200 */
[----:B------:R-:W-:Y:S01]  /*3590*/  FSETP.GEU.AND P0, PT, |R0|, 1.175494350822287508e-38, PT ;  /* 0x008000000000780b */ /* 0x000fe20003f0e200 */
[----:B------:R-:W-:-:S03]  /*35a0*/  IMAD.MOV.U32 R21, RZ, RZ, 0x3a2c32e4 ;  /* 0x3a2c32e4ff157424 */ /* 0x000fc600078e00ff */
[----:B------:R-:W-:-:S05]  /*35b0*/  FSEL R3, R3, |R0|, !P0 ;  /* 0x4000000003037208 */ /* 0x000fca0004000000 */
[----:B------:R-:W-:-:S05]  /*35c0*/  VIADD R2, R3, 0xc0cafb0d ;  /* 0xc0cafb0d03027836 */ /* 0x000fca0000000000 */
[----:B------:R-:W-:-:S04]  /*35d0*/  LOP3.LUT R2, R2, 0xff800000, RZ, 0xc0, !PT ;  /* 0xff80000002027812 */ /* 0x000fc800078ec0ff */
[-C--:B------:R-:W-:Y:S02]  /*35e0*/  IADD3 R14, PT, PT, R3, -R2.reuse, RZ ;  /* 0x80000002030e7210 */ /* 0x080fe40007ffe0ff */
[----:B------:R-:W-:-:S03]  /*35f0*/  I2FP.F32.S32 R17, R2 ;  /* 0x0000000200117245 */ /* 0x000fc60000201400 */
[C---:B------:R-:W-:Y:S01]  /*3600*/  FADD R3, R14.reuse, 1 ;  /* 0x3f8000000e037421 */ /* 0x040fe20000000000 */
[----:B------:R-:W-:Y:S01]  /*3610*/  FADD R19, R14, -1 ;  /* 0xbf8000000e137421 */ /* 0x000fe20000000000 */
[----:B------:R-:W-:-:S03]  /*3620*/  FSEL R14, RZ, -24, P0 ;  /* 0xc1c00000ff0e7808 */ /* 0x000fc60000000000 */
[----:B------:R-:W-:Y:S01]  /*3630*/  FADD R16, R19, R19 ;  /* 0x0000001313107221 */ /* 0x000fe20000000000 */
[----:B------:R-:W1:Y:S01]  /*3640*/  MUFU.RCP R3, R3 ;  /* 0x0000000300037308 */ /* 0x000e620000001000 */
[----:B------:R-:W-:Y:S02]  /*3650*/  FFMA R17, R17, 1.1920928955078125e-07, R14 ;  /* 0x3400000011117823 */ /* 0x000fe4000000000e */
[----:B-1----:R-:W-:-:S04]  /*3660*/  FMUL R2, R3, R16 ;  /* 0x0000001003027220 */ /* 0x002fc80000400000 */
[----:B------:R-:W-:Y:S01]  /*3670*/  FADD R18, R19, -R2 ;  /* 0x8000000213127221 */ /* 0x000fe20000000000 */
[CC--:B------:R-:W-:Y:S01]  /*3680*/  FMUL R16, R2.reuse, R2.reuse ;  /* 0x0000000202107220 */ /* 0x0c0fe20000400000 */
[----:B------:R-:W-:Y:S02]  /*3690*/  FFMA R14, R2, 1.4426950216293334961, R17 ;  /* 0x3fb8aa3b020e7823 */ /* 0x000fe40000000011 */
[----:B------:R-:W-:Y:S01]  /*36a0*/  FADD R18, R18, R18 ;  /* 0x0000001212127221 */ /* 0x000fe20000000000 */
[C---:B------:R-:W-:Y:S01]  /*36b0*/  FFMA R21, R16.reuse, R21, 0.0032181653659790754318 ;  /* 0x3b52e7db10157423 */ /* 0x040fe20000000015 */
[----:B------:R-:W-:Y:S02]  /*36c0*/  FADD R17, R17, -R14 ;  /* 0x8000000e11117221 */ /* 0x000fe40000000000 */
[----:B------:R-:W-:Y:S01]  /*36d0*/  FFMA R18, R19, -R2, R18 ;  /* 0x8000000213127223 */ /* 0x000fe20000000012 */
[----:B------:R-:W-:Y:S01]  /*36e0*/  FFMA R21, R16, R21, 0.018033718690276145935 ;  /* 0x3c93bb7310157423 */ /* 0x000fe20000000015 */
[----:B------:R-:W-:-:S02]  /*36f0*/  FFMA R17, R2, 1.4426950216293334961, R17 ;  /* 0x3fb8aa3b02117823 */ /* 0x000fc40000000011 */
[----:B------:R-:W-:Y:S01]  /*3700*/  FMUL R18, R3, R18 ;  /* 0x0000001203127220 */ /* 0x000fe20000400000 */
[----:B------:R-:W-:-:S03]  /*3710*/  FFMA R21, R16, R21, 0.12022458761930465698 ;  /* 0x3df6384f10157423 */ /* 0x000fc60000000015 */
[----:B------:R-:W-:Y:S01]  /*3720*/  FFMA R17, R18, 1.4426950216293334961, R17 ;  /* 0x3fb8aa3b12117823 */ /* 0x000fe20000000011 */
[----:B------:R-:W-:Y:S01]  /*3730*/  FMUL R21, R16, R21 ;  /* 0x0000001510157220 */ /* 0x000fe20000400000 */
[----:B------:R-:W-:Y:S02]  /*3740*/  IMAD.MOV.U32 R16, RZ, RZ, 0x391fcb8e ;  /* 0x391fcb8eff107424 */ /* 0x000fe400078e00ff */
[----:B------:R-:W-:Y:S01]  /*3750*/  FFMA R17, R2, 1.9251366722983220825e-08, R17 ;  /* 0x32a55e3402117823 */ /* 0x000fe20000000011 */
[----:B------:R-:W-:-:S04]  /*3760*/  FMUL R3, R21, 3 ;  /* 0x4040000015037820 */ /* 0x000fc80000400000 */
[----:B------:R-:W-:-:S04]  /*3770*/  FFMA R18, R18, R3, R17 ;  /* 0x0000000312127223 */ /* 0x000fc80000000011 */
[----:B------:R-:W-:-:S04]  /*3780*/  FFMA R21, R2, R21, R18 ;  /* 0x0000001502157223 */ /* 0x000fc80000000012 */
[----:B------:R-:W-:-:S04]  /*3790*/  FADD R3, R14, R21 ;  /* 0x000000150e037221 */ /* 0x000fc80000000000 */
[----:B---3--:R-:W-:Y:S01]  /*37a0*/  FMUL R2, R15, R3 ;  /* 0x000000030f027220 */ /* 0x008fe20000400000 */
[----:B------:R-:W-:-:S03]  /*37b0*/  FADD R14, -R14, R3 ;  /* 0x000000030e0e7221 */ /* 0x000fc60000000100 */
[----:B------:R-:W1:Y:S01]  /*37c0*/  FRND R17, R2 ;  /* 0x0000000200117307 */ /* 0x000e620000201000 */
[----:B------:R-:W-:Y:S01]  /*37d0*/  FADD R14, R21, -R14 ;  /* 0x8000000e150e7221 */ /* 0x000fe20000000000 */
[C---:B------:R-:W-:Y:S01]  /*37e0*/  FFMA R3, R15.reuse, R3, -R2 ;  /* 0x000000030f037223 */ /* 0x040fe20000000802 */
[C---:B------:R-:W-:Y:S02]  /*37f0*/  FSETP.GT.AND P1, PT, |R2|.reuse, 152, PT ;  /* 0x431800000200780b */ /* 0x040fe40003f24200 */
[C---:B------:R-:W-:Y:S01]  /*3800*/  FSETP.GEU.AND P2, PT, R2.reuse, RZ, PT ;  /* 0x000000ff0200720b */ /* 0x040fe20003f4e000 */
[----:B------:R-:W-:Y:S02]  /*3810*/  FFMA R3, R15, R14, R3 ;  /* 0x0000000e0f037223 */ /* 0x000fe40000000003 */
[----:B------:R-:W2:Y:S01]  /*3820*/  F2I.NTZ R18, R2 ;  /* 0x0000000200127305 */ /* 0x000ea20000203100 */
[----:B-1----:R-:W-:Y:S01]  /*3830*/  FADD R14, R2, -R17 ;  /* 0x80000011020e7221 */ /* 0x002fe20000000000 */
[----:B------:R-:W-:-:S03]  /*3840*/  FSETP.GT.AND P0, PT, R17, RZ, PT ;  /* 0x000000ff1100720b */ /* 0x000fc60003f04000 */
[----:B------:R-:W-:Y:S01]  /*3850*/  FADD R3, R3, R14 ;  /* 0x0000000e03037221 */ /* 0x000fe20000000000 */
[----:B------:R-:W-:Y:S02]  /*3860*/  SEL R17, RZ, 0x83000000, P0 ;  /* 0x83000000ff117807 */ /* 0x000fe40000000000 */
[----:B------:R-:W-:Y:S01]  /*3870*/  FSETP.NEU.AND P0, PT, R15, RZ, PT ;  /* 0x000000ff0f00720b */ /* 0x000fe20003f0d000 */
[C---:B------:R-:W-:Y:S02]  /*3880*/  FFMA R14, R3.reuse, R16, 0.0013391353422775864601 ;  /* 0x3aaf85ed030e7423 */ /* 0x040fe40000000010 */
[----:B--2---:R-:W-:Y:S01]  /*3890*/  IMAD R18, R18, 0x800000, -R17 ;  /* 0x0080000012127824 */ /* 0x004fe200078e0a11 */
[----:B------:R-:W-:Y:S01]  /*38a0*/  FSETP.EQ.OR P0, PT, R0, 1, !P0 ;  /* 0x3f8000000000780b */ /* 0x000fe20004702400 */
[----:B------:R-:W-:-:S04]  /*38b0*/  FFMA R14, R3, R14, 0.0096188392490148544312 ;  /* 0x3c1d9856030e7423 */ /* 0x000fc8000000000e */
[----:B------:R-:W-:-:S04]  /*38c0*/  FFMA R14, R3, R14, 0.055503588169813156128 ;  /* 0x3d6357bb030e7423 */ /* 0x000fc8000000000e */
[----:B------:R-:W-:Y:S01]  /*38d0*/  FFMA R16, R3, R14, 0.24022644758224487305 ;  /* 0x3e75fdec03107423 */ /* 0x000fe2000000000e */
[----:B------:R-:W-:-:S03]  /*38e0*/  FMUL R14, R15, 0.5 ;  /* 0x3f0000000f0e7820 */ /* 0x000fc60000400000 */
[----:B------:R-:W-:-:S03]  /*38f0*/  FFMA R16, R3, R16, 0.69314718246459960938 ;  /* 0x3f31721803107423 */ /* 0x000fc60000000010 */
[----:B------:R-:W1:Y:S01]  /*3900*/  FRND.TRUNC R14, R14 ;  /* 0x0000000e000e7307 */ /* 0x000e62000020d000 */
[----:B------:R-:W-:Y:S01]  /*3910*/  FFMA R16, R3, R16, 1 ;  /* 0x3f80000003107423 */ /* 0x000fe20000000010 */
[----:B------:R-:W-:-:S05]  /*3920*/  IADD3 R3, PT, PT, R17, 0x7f000000, RZ ;  /* 0x7f00000011037810 */ /* 0x000fca0007ffe0ff */
[----:B------:R-:W-:-:S04]  /*3930*/  FMUL R3, R16, R3 ;  /* 0x0000000310037220 */ /* 0x000fc80000400000 */
[----:B------:R-:W-:Y:S01]  /*3940*/  FMUL R18, R3, R18 ;  /* 0x0000001203127220 */ /* 0x000fe20000400000 */
[----:B------:R-:W-:Y:S01]  /*3950*/  IMAD.MOV.U32 R3, RZ, RZ, 0x3f800000 ;  /* 0x3f800000ff037424 */ /* 0x000fe200078e00ff */
[----:B------:R-:W-:Y:S01]  /*3960*/  @P1 FSEL R18, RZ, +INF , !P2 ;  /* 0x7f800000ff121808 */ /* 0x000fe20005000000 */
[----:B-1----:R-:W-:Y:S01]  /*3970*/  FADD R14, R14, R14 ;  /* 0x0000000e0e0e7221 */ /* 0x002fe20000000000 */
[----:B------:R-:W-:Y:S06]  /*3980*/  @P0 BRA `(.L_x_179) ;  /* 0x0000003000080947 */ /* 0x000fec0003800000 */
[----:B------:R-:W-:-:S04]  /*3990*/  FSETP.NAN.AND P0, PT, |R15|, |R15|, PT ;  /* 0x4000000f0f00720b */ /* 0x000fc80003f08200 */
[----:B------:R-:W-:-:S13]  /*39a0*/  FSETP.NUM.AND P0, PT, |R0|, |R0|, !P0 ;  /* 0x400000000000720b */ /* 0x000fda0004707200 */
[----:B------:R-:W-:Y:S01]  /*39b0*/  @!P0 FADD R3, R0, R15 ;  /* 0x0000000f00038221 */ /* 0x000fe20000000000 */
[----:B------:R-:W-:Y:S06]  /*39c0*/  @!P0 BRA `(.L_x_179) ;  /* 0x0000002c00f88947 */ /* 0x000fec0003800000 */
[C---:B------:R-:W-:Y:S01]  /*39d0*/  FSETP.NEU.AND P0, PT, |R0|.reuse, +INF , PT ;  /* 0x7f8000000000780b */ /* 0x040fe20003f0d200 */
[----:B------:R-:W-:Y:S01]  /*39e0*/  FADD R14, R15, -R14 ;  /* 0x8000000e0f0e7221 */ /* 0x000fe20000000000 */
[----:B------:R-:W-:-:S13]  /*39f0*/  FSETP.NEU.AND P1, PT, R0, RZ, PT ;  /* 0x000000ff0000720b */ /* 0x000fda0003f2d000 */
[----:B------:R-:W-:Y:S05]  /*3a00*/  @P0 BRA P1, `(.L_x_181) ;  /* 0x0000000000180947 */ /* 0x000fea0000800000 */
[----:B------:R-:W-:Y:S01]  /*3a10*/  FSETP.GEU.AND P1, PT, R15, RZ, PT ;  /* 0x000000ff0f00720b */ /* 0x000fe20003f2e000 */
[----:B------:R-:W-:Y:S01]  /*3a20*/  FADD R3, R0, R0 ;  /* 0x0000000000037221 */ /* 0x000fe20000000000 */
[----:B------:R-:W-:-:S11]  /*3a30*/  FSETP.NEU.AND P0, PT, |R14|, 1, PT ;  /* 0x3f8000000e00780b */ /* 0x000fd60003f0d200 */
[----:B------:R-:W-:-:S04]  /*3a40*/  @!P1 LOP3.LUT R3, R3, 0x7f800000, RZ, 0x3c, !PT ;  /* 0x7f80000003039812 */ /* 0x000fc800078e3cff */
[----:B------:R-:W-:Y:S01]  /*3a50*/  @P0 LOP3.LUT R3, R3, 0x7fffffff, RZ, 0xc0, !PT ;  /* 0x7fffffff03030812 */ /* 0x000fe200078ec0ff */
[----:B------:R-:W-:Y:S06]  /*3a60*/  BRA `(.L_x_179) ;  /* 0x0000002c00d07947 */ /* 0x000fec0003800000 */
.L_x_181:
        /* <DEDUP_REMOVED lines=12> */
.L_x_177:
[----:B------:R-:W-:-:S13]  /*3b30*/  ISETP.GT.AND P0, PT, R2, 0x9, PT ;  /* 0x000000090200780c */ /* 0x000fda0003f04270 */
[----:B------:R-:W-:Y:S05]  /*3b40*/  @P0 BRA `(.L_x_182) ;  /* 0x0000000400dc0947 */ /* 0x000fea0003800000 */
[----:B------:R-:W-:-:S05]  /*3b50*/  IMAD.MOV.U32 R17, RZ, RZ, -0x7 ;  /* 0xfffffff9ff117424 */ /* 0x000fca00078e00ff */
[----:B------:R-:W-:-:S05]  /*3b60*/  VIADDMNMX.U32 R2, R2, R17, 0x3, PT ;  /* 0x0000000302027446 */ /* 0x000fca0003800011 */
[----:B------:R-:W-:-:S04]  /*3b70*/  IMAD.SHL.U32 R2, R2, 0x4, RZ ;  /* 0x0000000402027824 */ /* 0x000fc800078e00ff */
[----:B------:R-:W2:Y:S02]  /*3b80*/  LDC R16, c[0x2][R2+0x50] ;  /* 0x0080140002107b82 */ /* 0x000ea40000000800 */
[----:B--2---:R-:W-:-:S04]  /*3b90*/  SHF.R.S32.HI R17, RZ, 0x1f, R16 ;  /* 0x0000001fff117819 */ /* 0x004fc80000011410 */
.L_x_396:
[----:B------:R-:W-:Y:S05]  /*3ba0*/  BRX R16 -0x3bb0                                                         (*"BRANCH_TARGETS .L_x_397,.L_x_398,.L_x_399,.L_x_179"*) ;  /* 0xffffffc410147949 */ /* 0x000fea000383ffff */
.L_x_399:
[----:B---3--:R-:W-:Y:S02]  /*3bb0*/  FSETP.NEU.AND P0, PT, R15, RZ, PT ;  /* 0x000000ff0f00720b */ /* 0x008fe40003f0d000 */
[----:B-1----:R-:W-:-:S13]  /*3bc0*/  FSETP.EQ.AND P1, PT, R0, RZ, PT ;  /* 0x000000ff0000720b */ /* 0x002fda0003f22000 */
[----:B------:R-:W-:Y:S05]  /*3bd0*/  @!P0 BRA P1, `(.L_x_179) ;  /* 0x0000002c00748947 */ /* 0x000fea0000800000 */
[C---:B------:R-:W-:Y:S01]  /*3be0*/  FMUL R3, |R0|.reuse, 16777216 ;  /* 0x4b80000000037820 */ /* 0x040fe20000400200 */
[C---:B------:R-:W-:Y:S01]  /*3bf0*/  FSETP.GEU.AND P1, PT, |R0|.reuse, 1.175494350822287508e-38, PT ;  /* 0x008000000000780b */ /* 0x040fe20003f2e200 */
[----:B------:R-:W-:Y:S01]  /*3c00*/  IMAD.MOV.U32 R21, RZ, RZ, 0x3a2c32e4 ;  /* 0x3a2c32e4ff157424 */ /* 0x000fe200078e00ff */
[----:B------:R-:W-:Y:S02]  /*3c10*/  FSETP.EQ.OR P0, PT, |R0|, 1, !P0 ;  /* 0x3f8000000000780b */ /* 0x000fe40004702600 */
[----:B------:R-:W-:-:S04]  /*3c20*/  FSEL R3, R3, |R0|, !P1 ;  /* 0x4000000003037208 */ /* 0x000fc80004800000 */
[----:B------:R-:W-:-:S04]  /*3c30*/  IADD3 R2, PT, PT, R3, -0x3f3504f3, RZ ;  /* 0xc0cafb0d03027810 */ /* 0x000fc80007ffe0ff */
[----:B------:R-:W-:-:S04]  /*3c40*/  LOP3.LUT R2, R2, 0xff800000, RZ, 0xc0, !PT ;  /* 0xff80000002027812 */ /* 0x000fc800078ec0ff */
[----:B------:R-:W-:Y:S01]  /*3c50*/  I2FP.F32.S32 R17, R2 ;  /* 0x0000000200117245 */ /* 0x000fe20000201400 */
[----:B------:R-:W-:-:S04]  /*3c60*/  IMAD.IADD R14, R3, 0x1, -R2 ;  /* 0x00000001030e7824 */ /* 0x000fc800078e0a02 */
        /* <DEDUP_REMOVED lines=20> */
[----:B------:R-:W-:Y:S02]  /*3db0*/  HFMA2 R16, -RZ, RZ, 0.64013671875, -15.109375 ;  /* 0x391fcb8eff107431 */ /* 0x000fe400000001ff */
        /* <DEDUP_REMOVED lines=11> */
[----:B------:R-:W-:Y:S02]  /*3e70*/  FFMA R3, R15, R14, R3 ;  /* 0x0000000e0f037223 */ /* 0x000fe40000000003 */
[----:B------:R-:W2:Y:S01]  /*3e80*/  F2I.NTZ R18, R2 ;  /* 0x0000000200127305 */ /* 0x000ea20000203100 */
[----:B-1----:R-:W-:Y:S01]  /*3e90*/  FADD R14, R2, -R17 ;  /* 0x80000011020e7221 */ /* 0x002fe20000000000 */
[----:B------:R-:W-:-:S03]  /*3ea0*/  FSETP.GT.AND P1, PT, R17, RZ, PT ;  /* 0x000000ff1100720b */ /* 0x000fc60003f24000 */
[----:B------:R-:W-:Y:S01]  /*3eb0*/  FADD R3, R3, R14 ;  /* 0x0000000e03037221 */ /* 0x000fe20000000000 */
[----:B------:R-:W-:Y:S01]  /*3ec0*/  FMUL R14, R15, 0.5 ;  /* 0x3f0000000f0e7820 */ /* 0x000fe20000400000 */
[----:B------:R-:W-:Y:S02]  /*3ed0*/  SEL R17, RZ, 0x83000000, P1 ;  /* 0x83000000ff117807 */ /* 0x000fe40000800000 */
[C---:B------:R-:W-:Y:S01]  /*3ee0*/  FFMA R16, R3.reuse, R16, 0.0013391353422775864601 ;  /* 0x3aaf85ed03107423 */ /* 0x040fe20000000010 */
[----:B------:R-:W-:Y:S02]  /*3ef0*/  FSETP.GT.AND P1, PT, |R2|, 152, PT ;  /* 0x431800000200780b */ /* 0x000fe40003f24200 */
[----:B------:R-:W1:Y:S01]  /*3f00*/  FRND.TRUNC R14, R14 ;  /* 0x0000000e000e7307 */ /* 0x000e62000020d000 */
[----:B------:R-:W-:Y:S01]  /*3f10*/  FFMA R16, R3, R16, 0.0096188392490148544312 ;  /* 0x3c1d985603107423 */ /* 0x000fe20000000010 */
[----:B--2---:R-:W-:-:S03]  /*3f20*/  IMAD R18, R18, 0x800000, -R17 ;  /* 0x0080000012127824 */ /* 0x004fc600078e0a11 */
[----:B------:R-:W-:-:S04]  /*3f30*/  FFMA R16, R3, R16, 0.055503588169813156128 ;  /* 0x3d6357bb03107423 */ /* 0x000fc80000000010 */
[----:B------:R-:W-:-:S04]  /*3f40*/  FFMA R16, R3, R16, 0.24022644758224487305 ;  /* 0x3e75fdec03107423 */ /* 0x000fc80000000010 */
[----:B------:R-:W-:Y:S01]  /*3f50*/  FFMA R16, R3, R16, 0.69314718246459960938 ;  /* 0x3f31721803107423 */ /* 0x000fe20000000010 */
[----:B-1----:R-:W-:-:S03]  /*3f60*/  FADD R2, R14, R14 ;  /* 0x0000000e0e027221 */ /* 0x002fc60000000000 */
[----:B------:R-:W-:Y:S01]  /*3f70*/  FFMA R16, R3, R16, 1 ;  /* 0x3f80000003107423 */ /* 0x000fe20000000010 */
[----:B------:R-:W-:-:S04]  /*3f80*/  VIADD R3, R17, 0x7f000000 ;  /* 0x7f00000011037836 */ /* 0x000fc80000000000 */
        /* <DEDUP_REMOVED lines=9> */
[C---:B------:R-:W-:Y:S01]  /*4020*/  FSETP.NEU.AND P0, PT, |R0|.reuse, +INF , PT ;  /* 0x7f8000000000780b */ /* 0x040fe20003f0d200 */
[----:B------:R-:W-:Y:S01]  /*4030*/  FADD R2, R15, -R2 ;  /* 0x800000020f027221 */ /* 0x000fe20000000000 */
[----:B------:R-:W-:-:S13]  /*4040*/  FSETP.NEU.AND P1, PT, |R0|, RZ, PT ;  /* 0x000000ff0000720b */ /* 0x000fda0003f2d200 */
[----:B------:R-:W-:Y:S05]  /*4050*/  @P0 BRA P1, `(.L_x_183) ;  /* 0x0000000000180947 */ /* 0x000fea0000800000 */
[----:B------:R-:W-:Y:S01]  /*4060*/  FSETP.GEU.AND P1, PT, R15, RZ, PT ;  /* 0x000000ff0f00720b */ /* 0x000fe20003f2e000 */
[----:B------:R-:W-:Y:S01]  /*4070*/  FADD R3, |R0|, |R0| ;  /* 0x4000000000037221 */ /* 0x000fe20000000200 */
[----:B------:R-:W-:-:S11]  /*4080*/  FSETP.NEU.AND P0, PT, |R2|, 1, PT ;  /* 0x3f8000000200780b */ /* 0x000fd60003f0d200 */
[----:B------:R-:W-:-:S04]  /*4090*/  @!P1 LOP3.LUT R3, R3, 0x7f800000, RZ, 0x3c, !PT ;  /* 0x7f80000003039812 */ /* 0x000fc800078e3cff */
[----:B------:R-:W-:Y:S01]  /*40a0*/  @P0 LOP3.LUT R3, R3, 0x7fffffff, RZ, 0xc0, !PT ;  /* 0x7fffffff03030812 */ /* 0x000fe200078ec0ff */
[----:B------:R-:W-:Y:S06]  /*40b0*/  BRA `(.L_x_179) ;  /* 0x00000028003c7947 */ /* 0x000fec0003800000 */
.L_x_183:
        /* <DEDUP_REMOVED lines=12> */
.L_x_397:
[----:B-1-3--:R-:W-:-:S04]  /*4180*/  FSETP.GE.AND P0, PT, R0, R15, PT ;  /* 0x0000000f0000720b */ /* 0x00afc80003f06000 */
[----:B------:R-:W-:Y:S01]  /*4190*/  FSEL R3, R0, R15, P0 ;  /* 0x0000000f00037208 */ /* 0x000fe20000000000 */
[----:B------:R-:W-:Y:S08]  /*41a0*/  BRA `(.L_x_179) ;  /* 0x0000002800007947 */ /* 0x000ff00003800000 */
.L_x_398:
[C---:B---3--:R-:W-:Y:S01]  /*41b0*/  FSETP.GTU.AND P0, PT, |R15|.reuse, 9.9999997171806853657e-10, PT ;  /* 0x3089705f0f00780b */ /* 0x048fe20003f0c200 */
[----:B------:R-:W-:Y:S01]  /*41c0*/  IMAD.MOV.U32 R2, RZ, RZ, 0x3089705f ;  /* 0x3089705fff027424 */ /* 0x000fe200078e00ff */
[----:B------:R-:W-:-:S11]  /*41d0*/  FSETP.GEU.AND P1, PT, R15, RZ, PT ;  /* 0x000000ff0f00720b */ /* 0x000fd60003f2e000 */
[----:B------:R-:W-:-:S04]  /*41e0*/  @!P0 FSEL R15, -R2, 9.9999997171806853657e-10, !P1 ;  /* 0x3089705f020f8808 */ /* 0x000fc80004800100 */
[----:B------:R-:W2:Y:S08]  /*41f0*/  MUFU.RCP R2, R15 ;  /* 0x0000000f00027308 */ /* 0x000eb00000001000 */
        /* <DEDUP_REMOVED lines=10> */
[----:B------:R-:W-:Y:S01]  /*42a0*/  IMAD.MOV.U32 R3, RZ, RZ, R0 ;  /* 0x000000ffff037224 */ /* 0x000fe200078e0000 */
[----:B------:R-:W-:Y:S06]  /*42b0*/  BRA `(.L_x_179) ;  /* 0x0000002400bc7947 */ /* 0x000fec0003800000 */
.L_x_182:
[----:B---3--:R-:W-:-:S05]  /*42c0*/  IMAD.MOV.U32 R15, RZ, RZ, -0xa ;  /* 0xfffffff6ff0f7424 */ /* 0x008fca00078e00ff */
[----:B------:R-:W-:-:S04]  /*42d0*/  VIADDMNMX.U32 R2, R2, R15, 0x3, PT ;  /* 0x0000000302027446 */ /* 0x000fc8000380000f */
[----:B------:R-:W-:-:S04]  /*42e0*/  SHF.L.U32 R2, R2, 0x2, RZ ;  /* 0x0000000202027819 */ /* 0x000fc800000006ff */
[----:B------:R-:W2:Y:S02]  /*42f0*/  LDC R14, c[0x2][R2+0x60] ;  /* 0x00801800020e7b82 */ /* 0x000ea40000000800 */
[----:B--2---:R-:W-:-:S04]  /*4300*/  SHF.R.S32.HI R15, RZ, 0x1f, R14 ;  /* 0x0000001fff0f7819 */ /* 0x004fc8000001140e */
.L_x_401:
[----:B------:R-:W-:Y:S05]  /*4310*/  BRX R14 -0x4320                                                         (*"BRANCH_TARGETS .L_x_402,.L_x_403,.L_x_404,.L_x_179"*) ;  /* 0xffffffbc0e387949 */ /* 0x000fea000383ffff */
.L_x_404:
        /* <DEDUP_REMOVED lines=12> */
[----:B------:R-:W-:Y:S02]  /*43e0*/  IMAD.SHL.U32 R2, R0, 0x100, RZ ;  /* 0x0000010000027824 */ /* 0x000fe400078e00ff */
[----:B------:R-:W-:Y:S01]  /*43f0*/  HFMA2 R19, -RZ, RZ, 0, 0 ;  /* 0x00000000ff137431 */ /* 0x000fe200000001ff */
[----:B------:R-:W-:Y:S01]  /*4400*/  CS2R R14, SRZ ;  /* 0x00000000000e7805 */ /* 0x000fe2000001ff00 */
[----:B------:R-:W1:Y:S01]  /*4410*/  LDCU.64 UR10, c[0x4][URZ] ;  /* 0x01000000ff0a77ac */ /* 0x000e620008000a00 */
[----:B------:R-:W-:Y:S01]  /*4420*/  LOP3.LUT R21, R2, 0x80000000, RZ, 0xfc, !PT ;  /* 0x8000000002157812 */ /* 0x000fe200078efcff */
[----:B------:R-:W-:-:S06]  /*4430*/  UMOV UR4, URZ ;  /* 0x000000ff00047c82 */ /* 0x000fcc0008000000 */
.L_x_185:
[----:B-1----:R-:W-:Y:S02]  /*4440*/  IMAD.U32 R16, RZ, RZ, UR10 ;  /* 0x0000000aff107e24 */ /* 0x002fe4000f8e00ff */
[----:B------:R-:W-:-:S05]  /*4450*/  IMAD.U32 R17, RZ, RZ, UR11 ;  /* 0x0000000bff117e24 */ /* 0x000fca000f8e00ff */
[----:B------:R-:W2:Y:S01]  /*4460*/  LDG.E.CONSTANT R2, desc[UR8][R16.64] ;  /* 0x0000000810027981 */ /* 0x000ea2000c1e9900 */
[----:B------:R-:W-:Y:S01]  /*4470*/  UIADD3 UR4, UPT, UPT, UR4, 0x1, URZ ;  /* 0x0000000104047890 */ /* 0x000fe2000fffe0ff */
[C---:B------:R-:W-:Y:S01]  /*4480*/  ISETP.EQ.AND P0, PT, R14.reuse, RZ, PT ;  /* 0x000000ff0e00720c */ /* 0x040fe20003f02270 */
[----:B------:R-:W-:Y:S01]  /*4490*/  UIADD3 UR10, UP1, UPT, UR10, 0x4, URZ ;  /* 0x000000040a0a7890 */ /* 0x000fe2000ff3e0ff */
[C---:B------:R-:W-:Y:S01]  /*44a0*/  ISETP.EQ.AND P1, PT, R14.reuse, 0x4, PT ;  /* 0x000000040e00780c */ /* 0x040fe20003f22270 */
[----:B------:R-:W-:Y:S01]  /*44b0*/  UISETP.NE.AND UP0, UPT, UR4, 0x6, UPT ;  /* 0x000000060400788c */ /* 0x000fe2000bf05270 */
[C---:B------:R-:W-:Y:S01]  /*44c0*/  ISETP.EQ.AND P2, PT, R14.reuse, 0x8, PT ;  /* 0x000000080e00780c */ /* 0x040fe20003f42270 */
[----:B------:R-:W-:Y:S01]  /*44d0*/  UIADD3.X UR11, UPT, UPT, URZ, UR11, URZ, UP1, !UPT ;  /* 0x0000000bff0b7290 */ /* 0x000fe20008ffe4ff */
[C---:B------:R-:W-:Y:S02]  /*44e0*/  ISETP.EQ.AND P3, PT, R14.reuse, 0xc, PT ;  /* 0x0000000c0e00780c */ /* 0x040fe40003f62270 */
[----:B------:R-:W-:-:S02]  /*44f0*/  ISETP.EQ.AND P4, PT, R14, 0x10, PT ;  /* 0x000000100e00780c */ /* 0x000fc40003f82270 */
[C---:B------:R-:W-:Y:S01]  /*4500*/  ISETP.EQ.AND P5, PT, R14.reuse, 0x14, PT ;  /* 0x000000140e00780c */ /* 0x040fe20003fa2270 */
[----:B------:R-:W-:Y:S02]  /*4510*/  VIADD R14, R14, 0x4 ;  /* 0x000000040e0e7836 */ /* 0x000fe40000000000 */
[----:B--2---:R-:W-:-:S03]  /*4520*/  IMAD.WIDE.U32 R2, R2, R21, RZ ;  /* 0x0000001502027225 */ /* 0x004fc600078e00ff */
[----:B------:R-:W-:-:S04]  /*4530*/  IADD3 R2, P6, PT, R2, R15, RZ ;  /* 0x0000000f02027210 */ /* 0x000fc80007fde0ff */
[----:B------:R-:W-:Y:S01]  /*4540*/  IADD3.X R15, PT, PT, R3, R19, RZ, P6, !PT ;  /* 0x00000013030f7210 */ /* 0x000fe200037fe4ff */
[--C-:B------:R-:W-:Y:S01]  /*4550*/  @P0 IMAD.MOV.U32 R4, RZ, RZ, R2.reuse ;  /* 0x000000ffff040224 */ /* 0x100fe200078e0002 */
[-C--:B------:R-:W-:Y:S01]  /*4560*/  @P2 MOV R12, R2.reuse ;  /* 0x00000002000c2202 */ /* 0x080fe20000000f00 */
[--C-:B------:R-:W-:Y:S01]  /*4570*/  @P1 IMAD.MOV.U32 R13, RZ, RZ, R2.reuse ;  /* 0x000000ffff0d1224 */ /* 0x100fe200078e0002 */
[----:B------:R-:W-:Y:S01]  /*4580*/  @P5 MOV R9, R2 ;  /* 0x0000000200095202 */ /* 0x000fe20000000f00 */
[--C-:B------:R-:W-:Y:S02]  /*4590*/  @P3 IMAD.MOV.U32 R11, RZ, RZ, R2.reuse ;  /* 0x000000ffff0b3224 */ /* 0x100fe400078e0002 */
[----:B------:R-:W-:Y:S01]  /*45a0*/  @P4 IMAD.MOV.U32 R10, RZ, RZ, R2 ;  /* 0x000000ffff0a4224 */ /* 0x000fe200078e0002 */
[----:B------:R-:W-:Y:S06]  /*45b0*/  BRA.U UP0, `(.L_x_185) ;  /* 0xfffffffd00a07547 */ /* 0x000fec000b83ffff */
        /* <DEDUP_REMOVED lines=41> */
.L_x_186:
        /* <DEDUP_REMOVED lines=18> */
.L_x_184:
        /* <DEDUP_REMOVED lines=16> */
.L_x_402:
        /* <DEDUP_REMOVED lines=12> */
[----:B------:R-:W1:Y:S01]  /*4b30*/  LDC.64 R2, c[0x4][RZ] ;  /* 0x01000000ff027b82 */ /* 0x000e620000000a00 */
[----:B------:R-:W-:Y:S01]  /*4b40*/  SHF.L.U32 R14, R0, 0x8, RZ ;  /* 0x00000008000e7819 */ /* 0x000fe200000006ff */
[----:B------:R-:W-:Y:S01]  /*4b50*/  IMAD.MOV.U32 R19, RZ, RZ, RZ ;  /* 0x000000ffff137224 */ /* 0x000fe200078e00ff */
[----:B------:R-:W-:Y:S01]  /*4b60*/  MOV R21, RZ ;  /* 0x000000ff00157202 */ /* 0x000fe20000000f00 */
[----:B------:R-:W-:Y:S01]  /*4b70*/  IMAD.MOV.U32 R23, RZ, RZ, RZ ;  /* 0x000000ffff177224 */ /* 0x000fe200078e00ff */
[----:B------:R-:W-:-:S07]  /*4b80*/  LOP3.LUT R25, R14, 0x80000000, RZ, 0xfc, !PT ;  /* 0x800000000e197812 */ /* 0x000fce00078efcff */
.L_x_188:
[----:B-1----:R-:W-:-:S06]  /*4b90*/  IMAD.WIDE.U32 R14, R21, 0x4, R2 ;  /* 0x00000004150e7825 */ /* 0x002fcc00078e0002 */
[----:B------:R-:W2:Y:S01]  /*4ba0*/  LDG.E.CONSTANT R14, desc[UR8][R14.64] ;  /* 0x000000080e0e7981 */ /* 0x000ea2000c1e9900 */
[C---:B------:R-:W-:Y:S02]  /*4bb0*/  IMAD.SHL.U32 R18, R21.reuse, 0x4, RZ ;  /* 0x0000000415127824 */ /* 0x040fe400078e00ff */
[----:B------:R-:W-:-:S03]  /*4bc0*/  VIADD R21, R21, 0x1 ;  /* 0x0000000115157836 */ /* 0x000fc60000000000 */
        /* <DEDUP_REMOVED lines=8> */
[----:B------:R-:W-:Y:S01]  /*4c50*/  IADD3.X R19, PT, PT, R17, R23, RZ, P6, !PT ;  /* 0x0000001711137210 */ /* 0x000fe200037fe4ff */
[--C-:B------:R-:W-:Y:S01]  /*4c60*/  @P0 IMAD.MOV.U32 R4, RZ, RZ, R16.reuse ;  /* 0x000000ffff040224 */ /* 0x100fe200078e0010 */
[----:B------:R-:W-:Y:S01]  /*4c70*/  ISETP.NE.AND P6, PT, R21, 0x6, PT ;  /* 0x000000061500780c */ /* 0x000fe20003fc5270 */
[--C-:B------:R-:W-:Y:S01]  /*4c80*/  @P5 IMAD.MOV.U32 R13, RZ, RZ, R16.reuse ;  /* 0x000000ffff0d5224 */ /* 0x100fe200078e0010 */
[-C--:B------:R-:W-:Y:S01]  /*4c90*/  @P4 MOV R12, R16.reuse ;  /* 0x00000010000c4202 */ /* 0x080fe20000000f00 */
[--C-:B------:R-:W-:Y:S01]  /*4ca0*/  @P3 IMAD.MOV.U32 R11, RZ, RZ, R16.reuse ;  /* 0x000000ffff0b3224 */ /* 0x100fe200078e0010 */
[----:B------:R-:W-:Y:S01]  /*4cb0*/  @P1 MOV R9, R16 ;  /* 0x0000001000091202 */ /* 0x000fe20000000f00 */
[----:B------:R-:W-:-:S08]  /*4cc0*/  @P2 IMAD.MOV.U32 R10, RZ, RZ, R16 ;  /* 0x000000ffff0a2224 */ /* 0x000fd000078e0010 */
[----:B------:R-:W-:Y:S05]  /*4cd0*/  @P6 BRA `(.L_x_188) ;  /* 0xfffffffc00ac6947 */ /* 0x000fea000383ffff */
[----:B------:R-:W-:-:S04]  /*4ce0*/  SHF.R.U32.HI R14, RZ, 0x17, R0 ;  /* 0x00000017ff0e7819 */ /* 0x000fc80000011600 */
[C---:B------:R-:W-:Y:S02]  /*4cf0*/  LOP3.LUT R2, R14.reuse, 0xe0, RZ, 0xc0, !PT ;  /* 0x000000e00e027812 */ /* 0x040fe400078ec0ff */
[----:B------:R-:W-:-:S03]  /*4d00*/  LOP3.LUT P6, RZ, R14, 0x1f, RZ, 0xc0, !PT ;  /* 0x0000001f0eff7812 */ /* 0x000fc600078cc0ff */
[----:B------:R-:W-:-:S05]  /*4d10*/  VIADD R2, R2, 0xffffff80 ;  /* 0xffffff8002027836 */ /* 0x000fca0000000000 */
[----:B------:R-:W-:-:S05]  /*4d20*/  SHF.R.U32.HI R2, RZ, 0x5, R2 ;  /* 0x00000005ff027819 */ /* 0x000fca0000011602 */
[----:B------:R-:W-:-:S05]  /*4d30*/  IMAD.U32 R15, R2, -0x4, RZ ;  /* 0xfffffffc020f7824 */ /* 0x000fca00078e00ff */
[C---:B------:R-:W-:Y:S02]  /*4d40*/  ISETP.EQ.AND P3, PT, R15.reuse, -0x18, PT ;  /* 0xffffffe80f00780c */ /* 0x040fe40003f62270 */
[C---:B------:R-:W-:Y:S02]  /*4d50*/  ISETP.EQ.AND P4, PT, R15.reuse, -0x14, PT ;  /* 0xffffffec0f00780c */ /* 0x040fe40003f82270 */
[C---:B------:R-:W-:Y:S02]  /*4d60*/  ISETP.EQ.AND P2, PT, R15.reuse, -0x10, PT ;  /* 0xfffffff00f00780c */ /* 0x040fe40003f42270 */
[C---:B------:R-:W-:Y:S02]  /*4d70*/  ISETP.EQ.AND P1, PT, R15.reuse, -0xc, PT ;  /* 0xfffffff40f00780c */ /* 0x040fe40003f22270 */
[C---:B------:R-:W-:Y:S02]  /*4d80*/  ISETP.EQ.AND P0, PT, R15.reuse, -0x8, PT ;  /* 0xfffffff80f00780c */ /* 0x040fe40003f02270 */
[----:B------:R-:W-:-:S03]  /*4d90*/  ISETP.EQ.AND P5, PT, R15, 0x4, PT ;  /* 0x000000040f00780c */ /* 0x000fc60003fa2270 */
[----:B------:R-:W-:Y:S02]  /*4da0*/  @P3 MOV R2, R4 ;  /* 0x0000000400023202 */ /* 0x000fe40000000f00 */
[----:B------:R-:W-:Y:S01]  /*4db0*/  @P4 IMAD.MOV.U32 R3, RZ, RZ, R4 ;  /* 0x000000ffff034224 */ /* 0x000fe200078e0004 */
[C---:B------:R-:W-:Y:S01]  /*4dc0*/  ISETP.EQ.AND P3, PT, R15.reuse, -0x4, PT ;  /* 0xfffffffc0f00780c */ /* 0x040fe20003f62270 */
[----:B------:R-:W-:Y:S01]  /*4dd0*/  @P4 IMAD.MOV.U32 R2, RZ, RZ, R13 ;  /* 0x000000ffff024224 */ /* 0x000fe200078e000d */
[----:B------:R-:W-:Y:S01]  /*4de0*/  ISETP.EQ.AND P4, PT, R15, RZ, PT ;  /* 0x000000ff0f00720c */ /* 0x000fe20003f82270 */
[----:B------:R-:W-:Y:S01]  /*4df0*/  @P2 IMAD.MOV.U32 R2, RZ, RZ, R12 ;  /* 0x000000ffff022224 */ /* 0x000fe200078e000c */
[----:B------:R-:W-:Y:S01]  /*4e00*/  @P1 MOV R2, R11 ;  /* 0x0000000b00021202 */ /* 0x000fe20000000f00 */
[----:B------:R-:W-:Y:S01]  /*4e10*/  @P0 IMAD.MOV.U32 R2, RZ, RZ, R10 ;  /* 0x000000ffff020224 */ /* 0x000fe200078e000a */
[----:B------:R-:W-:Y:S01]  /*4e20*/  @P2 MOV R3, R13 ;  /* 0x0000000d00032202 */ /* 0x000fe20000000f00 */
[----:B------:R-:W-:-:S02]  /*4e30*/  @P1 IMAD.MOV.U32 R3, RZ, RZ, R12 ;  /* 0x000000ffff031224 */ /* 0x000fc400078e000c */
[----:B------:R-:W-:-:S04]  /*4e40*/  @P0 IMAD.MOV.U32 R3, RZ, RZ, R11 ;  /* 0x000000ffff030224 */ /* 0x000fc800078e000b */
[--C-:B------:R-:W-:Y:S01]  /*4e50*/  @P3 IMAD.MOV.U32 R2, RZ, RZ, R9.reuse ;  /* 0x000000ffff023224 */ /* 0x100fe200078e0009 */
[----:B------:R-:W-:Y:S01]  /*4e60*/  @P3 MOV R3, R10 ;  /* 0x0000000a00033202 */ /* 0x000fe20000000f00 */
[----:B------:R-:W-:Y:S01]  /*4e70*/  @P4 IMAD.MOV.U32 R3, RZ, RZ, R9 ;  /* 0x000000ffff034224 */ /* 0x000fe200078e0009 */
[----:B------:R-:W-:Y:S01]  /*4e80*/  @P4 MOV R2, R19 ;  /* 0x0000001300024202 */ /* 0x000fe20000000f00 */
[----:B------:R-:W-:-:S04]  /*4e90*/  @P5 IMAD.MOV.U32 R3, RZ, RZ, R19 ;  /* 0x000000ffff035224 */ /* 0x000fc800078e0013 */
[----:B------:R-:W-:Y:S01]  /*4ea0*/  IMAD.MOV.U32 R16, RZ, RZ, R2 ;  /* 0x000000ffff107224 */ /* 0x000fe200078e0002 */
[----:B------:R-:W-:Y:S06]  /*4eb0*/  @!P6 BRA `(.L_x_189) ;  /* 0x00000000002ce947 */ /* 0x000fec0003800000 */
[----:B------:R-:W-:Y:S01]  /*4ec0*/  @P2 MOV R2, R4 ;  /* 0x0000000400022202 */ /* 0x000fe20000000f00 */
[----:B------:R-:W-:Y:S01]  /*4ed0*/  @P1 IMAD.MOV.U32 R2, RZ, RZ, R13 ;  /* 0x000000ffff021224 */ /* 0x000fe200078e000d */
[----:B------:R-:W-:Y:S01]  /*4ee0*/  LOP3.LUT R14, R14, 0x1f, RZ, 0xc0, !PT ;  /* 0x0000001f0e0e7812 */ /* 0x000fe200078ec0ff */
[----:B------:R-:W-:Y:S01]  /*4ef0*/  @P0 IMAD.MOV.U32 R2, RZ, RZ, R12 ;  /* 0x000000ffff020224 */ /* 0x000fe200078e000c */
[----:B------:R-:W-:Y:S02]  /*4f00*/  ISETP.EQ.AND P0, PT, R15, 0x8, PT ;  /* 0x000000080f00780c */ /* 0x000fe40003f02270 */
[----:B------:R-:W-:Y:S01]  /*4f10*/  @P3 MOV R2, R11 ;  /* 0x0000000b00023202 */ /* 0x000fe20000000f00 */
[----:B------:R-:W-:Y:S01]  /*4f20*/  @P4 IMAD.MOV.U32 R2, RZ, RZ, R10 ;  /* 0x000000ffff024224 */ /* 0x000fe200078e000a */
[----:B------:R-:W-:Y:S01]  /*4f30*/  SHF.L.W.U32.HI R16, R3, R14, R16 ;  /* 0x0000000e03107219 */ /* 0x000fe20000010e10 */
[----:B------:R-:W-:-:S08]  /*4f40*/  @P5 IMAD.MOV.U32 R2, RZ, RZ, R9 ;  /* 0x000000ffff025224 */ /* 0x000fd000078e0009 */
[----:B------:R-:W-:-:S04]  /*4f50*/  @P0 MOV R2, R19 ;  /* 0x0000001300020202 */ /* 0x000fc80000000f00 */
[----:B------:R-:W-:-:S07]  /*4f60*/  SHF.L.W.U32.HI R3, R2, R14, R3 ;  /* 0x0000000e02037219 */ /* 0x000fce0000010e03 */
.L_x_189:
[C-C-:B------:R-:W-:Y:S01]  /*4f70*/  SHF.L.W.U32.HI R17, R3.reuse, 0x2, R16.reuse ;  /* 0x0000000203117819 */ /* 0x140fe20000010e10 */
[----:B------:R-:W-:Y:S01]  /*4f80*/  IMAD.SHL.U32 R3, R3, 0x4, RZ ;  /* 0x0000000403037824 */ /* 0x000fe200078e00ff */
[----:B------:R-:W-:Y:S01]  /*4f90*/  UMOV UR10, 0x54442d19 ;  /* 0x54442d19000a7882 */ /* 0x000fe20000000000 */
[----:B------:R-:W-:Y:S01]  /*4fa0*/  UMOV UR11, 0x3bf921fb ;  /* 0x3bf921fb000b7882 */ /* 0x000fe20000000000 */
[----:B------:R-:W-:Y:S02]  /*4fb0*/  SHF.R.S32.HI R14, RZ, 0x1f, R17 ;  /* 0x0000001fff0e7819 */ /* 0x000fe40000011411 */
[----:B------:R-:W-:Y:S02]  /*4fc0*/  SHF.R.U32.HI R16, RZ, 0x1e, R16 ;  /* 0x0000001eff107819 */ /* 0x000fe40000011610 */
[C---:B------:R-:W-:Y:S02]  /*4fd0*/  LOP3.LUT R2, R14.reuse, R3, RZ, 0x3c, !PT ;  /* 0x000000030e027212 */ /* 0x040fe400078e3cff */
[----:B------:R-:W-:-:S02]  /*4fe0*/  LOP3.LUT R3, R14, R17, RZ, 0x3c, !PT ;  /* 0x000000110e037212 */ /* 0x000fc400078e3cff */
[----:B------:R-:W-:Y:S02]  /*4ff0*/  ISETP.GE.AND P1, PT, R0, RZ, PT ;  /* 0x000000ff0000720c */ /* 0x000fe40003f26270 */
[C---:B------:R-:W-:Y:S02]  /*5000*/  LOP3.LUT R0, R17.reuse, R0, RZ, 0x3c, !PT ;  /* 0x0000000011007212 */ /* 0x040fe400078e3cff */
[----:B------:R-:W1:Y:S01]  /*5010*/  I2F.F64.S64 R2, R2 ;  /* 0x0000000200027312 */ /* 0x000e620000301c00 */
[----:B------:R-:W-:Y:S02]  /*5020*/  LEA.HI R16, R17, R16, RZ, 0x1 ;  /* 0x0000001011107211 */ /* 0x000fe400078f08ff */
[----:B------:R-:W-:-:S03]  /*5030*/  ISETP.GE.AND P0, PT, R0, RZ, PT ;  /* 0x000000ff0000720c */ /* 0x000fc60003f06270 */
[----:B------:R-:W-:-:S05]  /*5040*/  IMAD.MOV R0, RZ, RZ, -R16 ;  /* 0x000000ffff007224 */ /* 0x000fca00078e0a10 */
[----:B------:R-:W-:Y:S01]  /*5050*/  @!P1 MOV R16, R0 ;  /* 0x0000000000109202 */ /* 0x000fe20000000f00 */
[----:B-1----:R-:W-:-:S10]  /*5060*/  DMUL R14, R2, UR10 ;  /* 0x0000000a020e7c28 */ /* 0x002fd40008000000 */
[----:B------:R-:W1:Y:S02]  /*5070*/  F2F.F32.F64 R14, R14 ;  /* 0x0000000e000e7310 */ /* 0x000e640000301000 */
[----:B-1----:R-:W-:-:S07]  /*5080*/  FSEL R2, -R14, R14, !P0 ;  /* 0x0000000e0e027208 */ /* 0x002fce0004000100 */
.L_x_187:
        /* <DEDUP_REMOVED lines=18> */
.L_x_403:
        /* <DEDUP_REMOVED lines=13> */
[----:B------:R-:W-:Y:S02]  /*5280*/  IMAD.SHL.U32 R14, R0, 0x100, RZ ;  /* 0x00000100000e7824 */ /* 0x000fe400078e00ff */
[----:B------:R-:W-:Y:S02]  /*5290*/  HFMA2 R19, -RZ, RZ, 0, 0 ;  /* 0x00000000ff137431 */ /* 0x000fe400000001ff */
[----:B------:R-:W-:Y:S02]  /*52a0*/  IMAD.MOV.U32 R23, RZ, RZ, RZ ;  /* 0x000000ffff177224 */ /* 0x000fe400078e00ff */
[----:B------:R-:W-:Y:S01]  /*52b0*/  IMAD.MOV.U32 R21, RZ, RZ, RZ ;  /* 0x000000ffff157224 */ /* 0x000fe200078e00ff */
[----:B------:R-:W-:-:S07]  /*52c0*/  LOP3.LUT R25, R14, 0x80000000, RZ, 0xfc, !PT ;  /* 0x800000000e197812 */ /* 0x000fce00078efcff */
.L_x_191:
[----:B-1----:R-:W-:-:S06]  /*52d0*/  IMAD.WIDE.U32 R14, R21, 0x4, R2 ;  /* 0x00000004150e7825 */ /* 0x002fcc00078e0002 */
[----:B------:R-:W2:Y:S01]  /*52e0*/  LDG.E.CONSTANT R14, desc[UR8][R14.64] ;  /* 0x000000080e0e7981 */ /* 0x000ea2000c1e9900 */
[C---:B------:R-:W-:Y:S01]  /*52f0*/  SHF.L.U32 R18, R21.reuse, 0x2, RZ ;  /* 0x0000000215127819 */ /* 0x040fe200000006ff */
        /* <DEDUP_REMOVED lines=20> */
[----:B------:R-:W-:Y:S02]  /*5440*/  LOP3.LUT P6, RZ, R14, 0x1f, RZ, 0xc0, !PT ;  /* 0x0000001f0eff7812 */ /* 0x000fe400078cc0ff */
[----:B------:R-:W-:-:S04]  /*5450*/  IADD3 R2, PT, PT, R2, -0x80, RZ ;  /* 0xffffff8002027810 */ /* 0x000fc80007ffe0ff */
        /* <DEDUP_REMOVED lines=8> */
[----:B------:R-:W-:Y:S01]  /*54e0*/  @P3 IMAD.MOV.U32 R2, RZ, RZ, R4 ;  /* 0x000000ffff023224 */ /* 0x000fe200078e0004 */
[C---:B------:R-:W-:Y:S01]  /*54f0*/  ISETP.EQ.AND P3, PT, R15.reuse, -0x4, PT ;  /* 0xfffffffc0f00780c */ /* 0x040fe20003f62270 */
[--C-:B------:R-:W-:Y:S01]  /*5500*/  @P4 IMAD.MOV.U32 R2, RZ, RZ, R13.reuse ;  /* 0x000000ffff024224 */ /* 0x100fe200078e000d */
[----:B------:R-:W-:Y:S01]  /*5510*/  @P4 MOV R3, R4 ;  /* 0x0000000400034202 */ /* 0x000fe20000000f00 */
[----:B------:R-:W-:Y:S01]  /*5520*/  @P2 IMAD.MOV.U32 R3, RZ, RZ, R13 ;  /* 0x000000ffff032224 */ /* 0x000fe200078e000d */
[----:B------:R-:W-:Y:S01]  /*5530*/  ISETP.EQ.AND P4, PT, R15, RZ, PT ;  /* 0x000000ff0f00720c */ /* 0x000fe20003f82270 */
[----:B------:R-:W-:Y:S01]  /*5540*/  @P1 IMAD.MOV.U32 R3, RZ, RZ, R12 ;  /* 0x000000ffff031224 */ /* 0x000fe200078e000c */
[----:B------:R-:W-:Y:S01]  /*5550*/  @P2 MOV R2, R12 ;  /* 0x0000000c00022202 */ /* 0x000fe20000000f00 */
[----:B------:R-:W-:Y:S01]  /*5560*/  @P1 IMAD.MOV.U32 R2, RZ, RZ, R11 ;  /* 0x000000ffff021224 */ /* 0x000fe200078e000b */
[----:B------:R-:W-:Y:S01]  /*5570*/  @P0 MOV R3, R11 ;  /* 0x0000000b00030202 */ /* 0x000fe20000000f00 */
[----:B------:R-:W-:-:S04]  /*5580*/  @P0 IMAD.MOV.U32 R2, RZ, RZ, R10 ;  /* 0x000000ffff020224 */ /* 0x000fc800078e000a */
[----:B------:R-:W-:Y:S01]  /*5590*/  @P3 MOV R2, R9 ;  /* 0x0000000900023202 */ /* 0x000fe20000000f00 */
[----:B------:R-:W-:-:S03]  /*55a0*/  @P3 IMAD.MOV.U32 R3, RZ, RZ, R10 ;  /* 0x000000ffff033224 */ /* 0x000fc600078e000a */
[----:B------:R-:W-:Y:S02]  /*55b0*/  @P4 IMAD.MOV.U32 R2, RZ, RZ, R19 ;  /* 0x000000ffff024224 */ /* 0x000fe400078e0013 */
[----:B------:R-:W-:Y:S01]  /*55c0*/  @P4 IMAD.MOV.U32 R3, RZ, RZ, R9 ;  /* 0x000000ffff034224 */ /* 0x000fe200078e0009 */
[----:B------:R-:W-:Y:S01]  /*55d0*/  @P5 MOV R3, R19 ;  /* 0x0000001300035202 */ /* 0x000fe20000000f00 */
[----:B------:R-:W-:Y:S01]  /*55e0*/  IMAD.MOV.U32 R16, RZ, RZ, R2 ;  /* 0x000000ffff107224 */ /* 0x000fe200078e0002 */
[----:B------:R-:W-:Y:S06]  /*55f0*/  @!P6 BRA `(.L_x_192) ;  /* 0x00000000002ce947 */ /* 0x000fec0003800000 */
[----:B------:R-:W-:Y:S01]  /*5600*/  @P2 IMAD.MOV.U32 R2, RZ, RZ, R4 ;  /* 0x000000ffff022224 */ /* 0x000fe200078e0004 */
[----:B------:R-:W-:Y:S01]  /*5610*/  @P1 MOV R2, R13 ;  /* 0x0000000d00021202 */ /* 0x000fe20000000f00 */
[----:B------:R-:W-:Y:S01]  /*5620*/  @P0 IMAD.MOV.U32 R2, RZ, RZ, R12 ;  /* 0x000000ffff020224 */ /* 0x000fe200078e000c */
[----:B------:R-:W-:Y:S01]  /*5630*/  ISETP.EQ.AND P0, PT, R15, 0x8, PT ;  /* 0x000000080f00780c */ /* 0x000fe20003f02270 */
[----:B------:R-:W-:Y:S01]  /*5640*/  @P3 IMAD.MOV.U32 R2, RZ, RZ, R11 ;  /* 0x000000ffff023224 */ /* 0x000fe200078e000b */
[----:B------:R-:W-:Y:S01]  /*5650*/  @P4 MOV R2, R10 ;  /* 0x0000000a00024202 */ /* 0x000fe20000000f00 */
[----:B------:R-:W-:Y:S01]  /*5660*/  @P5 IMAD.MOV.U32 R2, RZ, RZ, R9 ;  /* 0x000000ffff025224 */ /* 0x000fe200078e0009 */
[----:B------:R-:W-:-:S04]  /*5670*/  LOP3.LUT R14, R14, 0x1f, RZ, 0xc0, !PT ;  /* 0x0000001f0e0e7812 */ /* 0x000fc800078ec0ff */
[----:B------:R-:W-:-:S05]  /*5680*/  SHF.L.W.U32.HI R16, R3, R14, R16 ;  /* 0x0000000e03107219 */ /* 0x000fca0000010e10 */
[----:B------:R-:W-:-:S05]  /*5690*/  @P0 IMAD.MOV.U32 R2, RZ, RZ, R19 ;  /* 0x000000ffff020224 */ /* 0x000fca00078e0013 */
[----:B------:R-:W-:-:S07]  /*56a0*/  SHF.L.W.U32.HI R3, R2, R14, R3 ;  /* 0x0000000e02037219 */ /* 0x000fce0000010e03 */
.L_x_192:
[C---:B------:R-:W-:Y:S01]  /*56b0*/  SHF.L.W.U32.HI R17, R3.reuse, 0x2, R16 ;  /* 0x0000000203117819 */ /* 0x040fe20000010e10 */
[----:B------:R-:W-:Y:S01]  /*56c0*/  UMOV UR10, 0x54442d19 ;  /* 0x54442d19000a7882 */ /* 0x000fe20000000000 */
[----:B------:R-:W-:Y:S01]  /*56d0*/  SHF.L.U32 R3, R3, 0x2, RZ ;  /* 0x0000000203037819 */ /* 0x000fe200000006ff */
        /* <DEDUP_REMOVED lines=9> */
[----:B------:R-:W-:-:S03]  /*5770*/  ISETP.GE.AND P0, PT, R0, RZ, PT ;  /* 0x000000ff0000720c */ /* 0x000fc60003f06270 */
[----:B------:R-:W-:-:S04]  /*5780*/  IMAD.MOV R0, RZ, RZ, -R16 ;  /* 0x000000ffff007224 */ /* 0x000fc800078e0a10 */
[----:B------:R-:W-:Y:S01]  /*5790*/  @!P1 IMAD.MOV.U32 R16, RZ, RZ, R0 ;  /* 0x000000ffff109224 */ /* 0x000fe200078e0000 */
[----:B-1----:R-:W-:-:S10]  /*57a0*/  DMUL R14, R2, UR10 ;  /* 0x0000000a020e7c28 */ /* 0x002fd40008000000 */
[----:B------:R-:W1:Y:S02]  /*57b0*/  F2F.F32.F64 R14, R14 ;  /* 0x0000000e000e7310 */ /* 0x000e640000301000 */
[----:B-1----:R-:W-:-:S07]  /*57c0*/  FSEL R2, -R14, R14, !P0 ;  /* 0x0000000e0e027208 */ /* 0x002fce0004000100 */
.L_x_190:
[----:B------:R-:W-:Y:S01]  /*57d0*/  MOV R0, 0x37cbac00 ;  /* 0x37cbac0000007802 */ /* 0x000fe20000000f00 */
[----:B------:R-:W-:Y:S01]  /*57e0*/  FMUL R3, R2, R2 ;  /* 0x0000000202037220 */ /* 0x000fe20000400000 */
[----:B------:R-:W-:Y:S01]  /*57f0*/  LOP3.LUT R14, R16, 0x1, RZ, 0xc0, !PT ;  /* 0x00000001100e7812 */ /* 0x000fe200078ec0ff */
[----:B------:R-:W-:Y:S01]  /*5800*/  IMAD.MOV.U32 R18, RZ, RZ, 0x3d2aaabb ;  /* 0x3d2aaabbff127424 */ /* 0x000fe200078e00ff */
[----:B------:R-:W-:Y:S01]  /*5810*/  MOV R17, 0x3effffff ;  /* 0x3effffff00117802 */ /* 0x000fe20000000f00 */
[----:B------:R-:W-:Y:S01]  /*5820*/  FFMA R0, R3, R0, -0.0013887860113754868507 ;  /* 0xbab607ed03007423 */ /* 0x000fe20000000000 */
[----:B------:R-:W-:Y:S01]  /*5830*/  ISETP.NE.U32.AND P0, PT, R14, 0x1, PT ;  /* 0x000000010e00780c */ /* 0x000fe20003f05070 */
[----:B------:R-:W-:-:S03]  /*5840*/  VIADD R16, R16, 0x1 ;  /* 0x0000000110107836 */ /* 0x000fc60000000000 */
[----:B------:R-:W-:Y:S02]  /*5850*/  FSEL R14, R0, -0.00019574658654164522886, P0 ;  /* 0xb94d4153000e7808 */ /* 0x000fe40000000000 */
[----:B------:R-:W-:Y:S02]  /*5860*/  FSEL R18, R18, 0.0083327032625675201416, P0 ;  /* 0x3c0885e412127808 */ /* 0x000fe40000000000 */
[----:B------:R-:W-:Y:S02]  /*5870*/  FSEL R0, R2, 1, !P0 ;  /* 0x3f80000002007808 */ /* 0x000fe40004000000 */
[----:B------:R-:W-:Y:S01]  /*5880*/  LOP3.LUT P1, RZ, R16, 0x2, RZ, 0xc0, !PT ;  /* 0x0000000210ff7812 */ /* 0x000fe2000782c0ff */
[----:B------:R-:W-:Y:S01]  /*5890*/  FFMA R14, R3, R14, R18 ;  /* 0x0000000e030e7223 */ /* 0x000fe20000000012 */
[----:B------:R-:W-:Y:S01]  /*58a0*/  FSEL R17, -R17, -0.16666662693023681641, P0 ;  /* 0xbe2aaaa811117808 */ /* 0x000fe20000000100 */
[----:B------:R-:W-:-:S04]  /*58b0*/  FFMA R15, R3, R0, RZ ;  /* 0x00000000030f7223 */ /* 0x000fc800000000ff */
[----:B------:R-:W-:-:S04]  /*58c0*/  FFMA R3, R3, R14, R17 ;  /* 0x0000000e03037223 */ /* 0x000fc80000000011 */
[----:B------:R-:W-:-:S04]  /*58d0*/  FFMA R3, R15, R3, R0 ;  /* 0x000000030f037223 */ /* 0x000fc80000000000 */
[----:B------:R-:W-:Y:S01]  /*58e0*/  @P1 FADD R3, RZ, -R3 ;  /* 0x80000003ff031221 */ /* 0x000fe20000000000 */
[----:B------:R-:W-:Y:S06]  /*58f0*/  BRA `(.L_x_179) ;  /* 0x00000010002c7947 */ /* 0x000fec0003800000 */
.L_x_176:
        /* <DEDUP_REMOVED lines=9> */
.L_x_406:
[----:B------:R-:W-:Y:S05]  /*5990*/  BRX R14 -0x59a0                                                         (*"BRANCH_TARGETS .L_x_407,.L_x_408,.L_x_409,.L_x_179"*) ;  /* 0xffffffa40e987949 */ /* 0x000fea000383ffff */
.L_x_409:
[C---:B-1----:R-:W-:Y:S01]  /*59a0*/  FMUL R2, |R0|.reuse, 2.8853900432586669922 ;  /* 0x4038aa3b00027820 */ /* 0x042fe20000400200 */
[----:B------:R-:W-:Y:S02]  /*59b0*/  HFMA2 R16, -RZ, RZ, 1.125, -9232 ;  /* 0x3c80f082ff107431 */ /* 0x000fe400000001ff */
[C---:B------:R-:W-:Y:S01]  /*59c0*/  FMUL R17, R0.reuse, R0 ;  /* 0x0000000000117220 */ /* 0x040fe20000400000 */
[----:B------:R-:W-:Y:S01]  /*59d0*/  IMAD.MOV.U32 R14, RZ, RZ, 0x3f800000 ;  /* 0x3f800000ff0e7424 */ /* 0x000fe200078e00ff */
[C---:B------:R-:W-:Y:S01]  /*59e0*/  FSETP.GE.AND P1, PT, |R0|.reuse, 0.60000002384185791016, PT ;  /* 0x3f19999a0000780b */ /* 0x040fe20003f26200 */
[----:B------:R-:W1:Y:S01]  /*59f0*/  MUFU.EX2 R2, R2 ;  /* 0x0000000200027308 */ /* 0x000e620000000800 */
[----:B------:R-:W-:Y:S01]  /*5a00*/  FSETP.GE.AND P0, PT, |R0|, 9.010913848876953125, PT ;  /* 0x41102cb40000780b */ /* 0x000fe20003f06200 */
[----:B------:R-:W-:-:S04]  /*5a10*/  FFMA R16, R17, R16, -0.052303962409496307373 ;  /* 0xbd563cae11107423 */ /* 0x000fc80000000010 */
        /* <DEDUP_REMOVED lines=10> */
.L_x_407:
[C---:B-1----:R-:W-:Y:S01]  /*5ac0*/  FMUL R2, |R0|.reuse, 1.4426950216293334961 ;  /* 0x3fb8aa3b00027820 */ /* 0x042fe20000400200 */
[----:B------:R-:W-:Y:S02]  /*5ad0*/  IMAD.MOV.U32 R3, RZ, RZ, 0x42fc0000 ;  /* 0x42fc0000ff037424 */ /* 0x000fe400078e00ff */
[----:B------:R-:W-:Y:S01]  /*5ae0*/  FMUL R16, R0, R0 ;  /* 0x0000000000107220 */ /* 0x000fe20000400000 */
[----:B------:R-:W-:Y:S02]  /*5af0*/  IMAD.MOV.U32 R15, RZ, RZ, 0x363d0ada ;  /* 0x363d0adaff0f7424 */ /* 0x000fe400078e00ff */
        /* <DEDUP_REMOVED lines=22> */
.L_x_408:
        /* <DEDUP_REMOVED lines=17> */
.L_x_194:
[----:B------:R-:W-:-:S05]  /*5d70*/  IMAD.MOV.U32 R15, RZ, RZ, -0x10 ;  /* 0xfffffff0ff0f7424 */ /* 0x000fca00078e00ff */
[----:B------:R-:W-:-:S05]  /*5d80*/  VIADDMNMX.U32 R2, R2, R15, 0x3, PT ;  /* 0x0000000302027446 */ /* 0x000fca000380000f */
[----:B------:R-:W-:-:S04]  /*5d90*/  IMAD.SHL.U32 R2, R2, 0x4, RZ ;  /* 0x0000000402027824 */ /* 0x000fc800078e00ff */
[----:B------:R-:W2:Y:S02]  /*5da0*/  LDC R14, c[0x2][R2+0x80] ;  /* 0x00802000020e7b82 */ /* 0x000ea40000000800 */
[----:B--2---:R-:W-:-:S04]  /*5db0*/  SHF.R.S32.HI R15, RZ, 0x1f, R14 ;  /* 0x0000001fff0f7819 */ /* 0x004fc8000001140e */
.L_x_411:
[----:B------:R-:W-:Y:S05]  /*5dc0*/  BRX R14 -0x5dd0                                                         (*"BRANCH_TARGETS .L_x_412,.L_x_413,.L_x_414,.L_x_179"*) ;  /* 0xffffffa00e8c7949 */ /* 0x000fea000383ffff */
.L_x_414:
        /* <DEDUP_REMOVED lines=9> */
.L_x_195:
[----:B------:R-:W1:Y:S02]  /*5e60*/  MUFU.RCP R3, R0 ;  /* 0x0000000000037308 */ /* 0x000e640000001000 */
[----:B-1----:R-:W-:-:S04]  /*5e70*/  FFMA R2, R0, R3, -1 ;  /* 0xbf80000000027423 */ /* 0x002fc80000000003 */
[----:B------:R-:W-:-:S04]  /*5e80*/  FADD.FTZ R2, -R2, -RZ ;  /* 0x800000ff02027221 */ /* 0x000fc80000010100 */
[----:B------:R-:W-:-:S07]  /*5e90*/  FFMA R3, R3, R2, R3 ;  /* 0x0000000203037223 */ /* 0x000fce0000000003 */
.L_x_196:
[----:B------:R-:W-:Y:S01]  /*5ea0*/  FSEL R3, R3, +QNAN , P3 ;  /* 0x7fc0000003037808 */ /* 0x000fe20001800000 */
[----:B------:R-:W-:Y:S06]  /*5eb0*/  BRA `(.L_x_179) ;  /* 0x0000000800bc7947 */ /* 0x000fec0003800000 */
.L_x_412:
[----:B------:R-:W-:Y:S02]  /*5ec0*/  HFMA2 R15, -RZ, RZ, 3.7421875, 0 ;  /* 0x437c0000ff0f7431 */ /* 0x000fe400000001ff */
[----:B------:R-:W-:-:S04]  /*5ed0*/  IMAD.MOV.U32 R3, RZ, RZ, 0x3bbb989d ;  /* 0x3bbb989dff037424 */ /* 0x000fc800078e00ff */
[----:B-1----:R-:W-:-:S04]  /*5ee0*/  FFMA.SAT R2, R0, R3, 0.5 ;  /* 0x3f00000000027423 */ /* 0x002fc80000002003 */
        /* <DEDUP_REMOVED lines=8> */
.L_x_413:
        /* <DEDUP_REMOVED lines=28> */
.L_x_193:
[----:B------:R-:W-:-:S13]  /*6130*/  ISETP.GT.AND P0, PT, R2, 0x15, PT ;  /* 0x000000150200780c */ /* 0x000fda0003f04270 */
[----:B------:R-:W-:Y:S05]  /*6140*/  @P0 BRA `(.L_x_197) ;  /* 0x00000004003c0947 */ /* 0x000fea0003800000 */
[----:B------:R-:W-:-:S04]  /*6150*/  MOV R15, 0xffffffed ;  /* 0xffffffed000f7802 */ /* 0x000fc80000000f00 */
[----:B------:R-:W-:-:S05]  /*6160*/  VIADDMNMX.U32 R2, R2, R15, 0x3, PT ;  /* 0x0000000302027446 */ /* 0x000fca000380000f */
[----:B------:R-:W-:-:S04]  /*6170*/  IMAD.SHL.U32 R2, R2, 0x4, RZ ;  /* 0x0000000402027824 */ /* 0x000fc800078e00ff */
[----:B------:R-:W2:Y:S02]  /*6180*/  LDC R14, c[0x2][R2+0x90] ;  /* 0x00802400020e7b82 */ /* 0x000ea40000000800 */
[----:B--2---:R-:W-:-:S04]  /*6190*/  SHF.R.S32.HI R15, RZ, 0x1f, R14 ;  /* 0x0000001fff0f7819 */ /* 0x004fc8000001140e */
.L_x_416:
[----:B------:R-:W-:Y:S05]  /*61a0*/  BRX R14 -0x61b0                                                         (*"BRANCH_TARGETS .L_x_417,.L_x_418,.L_x_419,.L_x_179"*) ;  /* 0xffffff9c0e947949 */ /* 0x000fea000383ffff */
.L_x_419:
[----:B-1----:R-:W1:Y:S01]  /*61b0*/  MUFU.RCP R3, |R0| ;  /* 0x4000000000037308 */ /* 0x002e620000001000 */
[----:B------:R-:W-:Y:S01]  /*61c0*/  FSETP.GT.AND P0, PT, |R0|, 1, PT ;  /* 0x3f8000000000780b */ /* 0x000fe20003f04200 */
[----:B------:R-:W-:Y:S02]  /*61d0*/  IMAD.MOV.U32 R15, RZ, RZ, 0x3b2090aa ;  /* 0x3b2090aaff0f7424 */ /* 0x000fe400078e00ff */
[----:B------:R-:W-:Y:S01]  /*61e0*/  HFMA2 R14, -RZ, RZ, 1.857421875, -1409 ;  /* 0x3f6ee581ff0e7431 */ /* 0x000fe200000001ff */
        /* <DEDUP_REMOVED lines=11> */
[----:B------:R-:W-:Y:S01]  /*62a0*/  @P0 FFMA R3, R14, 1.6832555532455444336, -R3 ;  /* 0x3fd774eb0e030823 */ /* 0x000fe20000000803 */
[----:B------:R-:W-:-:S04]  /*62b0*/  FSETP.NAN.AND P0, PT, |R0|, |R0|, PT ;  /* 0x400000000000720b */ /* 0x000fc80003f08200 */
[----:B------:R-:W-:-:S04]  /*62c0*/  LOP3.LUT R0, R3, 0x80000000, R0, 0xb8, !PT ;  /* 0x8000000003007812 */ /* 0x000fc800078eb800 */
[----:B------:R-:W-:Y:S01]  /*62d0*/  FSEL R3, R0, R3, !P0 ;  /* 0x0000000300037208 */ /* 0x000fe20004000000 */
[----:B------:R-:W-:Y:S06]  /*62e0*/  BRA `(.L_x_179) ;  /* 0x0000000400b07947 */ /* 0x000fec0003800000 */
.L_x_417:
        /* <DEDUP_REMOVED lines=10> */
[----:B------:R-:W-:-:S04]  /*6390*/  FSEL R3, R3, RZ, P1 ;  /* 0x000000ff03037208 */ /* 0x000fc80000800000 */
[----:B------:R-:W-:-:S05]  /*63a0*/  FSEL R3, R3, |R0|, P0 ;  /* 0x4000000003037208 */ /* 0x000fca0000000000 */
[----:B------:R-:W-:-:S04]  /*63b0*/  FMUL R14, R3, R3 ;  /* 0x00000003030e7220 */ /* 0x000fc80000400000 */
[----:B------:R-:W-:-:S04]  /*63c0*/  FFMA R15, R14, R15, 0.018773360177874565125 ;  /* 0x3c99ca970e0f7423 */ /* 0x000fc8000000000f */
[----:B------:R-:W-:-:S04]  /*63d0*/  FFMA R15, R14, R15, 0.046769052743911743164 ;  /* 0x3d3f90e80e0f7423 */ /* 0x000fc8000000000f */
[----:B------:R-:W-:-:S04]  /*63e0*/  FFMA R15, R14, R15, 0.074823014438152313232 ;  /* 0x3d993ccf0e0f7423 */ /* 0x000fc8000000000f */
[----:B------:R-:W-:-:S04]  /*63f0*/  FFMA R15, R14, R15, 0.16667181253433227539 ;  /* 0x3e2aac040e0f7423 */ /* 0x000fc8000000000f */
[----:B------:R-:W-:Y:S01]  /*6400*/  FMUL R14, R14, R15 ;  /* 0x0000000f0e0e7220 */ /* 0x000fe20000400000 */
[----:B------:R-:W-:-:S03]  /*6410*/  MOV R15, 0x3f6ee581 ;  /* 0x3f6ee581000f7802 */ /* 0x000fc60000000f00 */
[----:B------:R-:W-:-:S04]  /*6420*/  FFMA R3, R3, R14, R3 ;  /* 0x0000000e03037223 */ /* 0x000fc80000000003 */
[----:B------:R-:W-:-:S04]  /*6430*/  FMUL R2, R3, -2 ;  /* 0xc000000003027820 */ /* 0x000fc80000400000 */
[----:B------:R-:W-:-:S05]  /*6440*/  @P0 FFMA R3, R15, 1.6832555532455444336, R2 ;  /* 0x3fd774eb0f030823 */ /* 0x000fca0000000002 */
[C---:B------:R-:W-:Y:S02]  /*6450*/  FSETP.NAN.AND P0, PT, R3.reuse, R3, PT ;  /* 0x000000030300720b */ /* 0x040fe40003f08000 */
[----:B------:R-:W-:-:S04]  /*6460*/  LOP3.LUT R0, R3, 0x80000000, R0, 0xb8, !PT ;  /* 0x8000000003007812 */ /* 0x000fc800078eb800 */
[----:B------:R-:W-:Y:S01]  /*6470*/  FSEL R3, R0, R3, !P0 ;  /* 0x0000000300037208 */ /* 0x000fe20004000000 */
[----:B------:R-:W-:Y:S06]  /*6480*/  BRA `(.L_x_179) ;  /* 0x0000000400487947 */ /* 0x000fec0003800000 */
.L_x_418:
[----:B------:R-:W-:Y:S01]  /*6490*/  IMAD.MOV.U32 R3, RZ, RZ, 0x3f000000 ;  /* 0x3f000000ff037424 */ /* 0x000fe200078e00ff */
[C---:B-1----:R-:W-:Y:S02]  /*64a0*/  FSETP.NEU.AND P0, PT, |R0|.reuse, 1, PT ;  /* 0x3f8000000000780b */ /* 0x042fe40003f0d200 */
[C---:B------:R-:W-:Y:S01]  /*64b0*/  FSETP.GT.AND P1, PT, |R0|.reuse, 0.56000000238418579102, PT ;  /* 0x3f0f5c290000780b */ /* 0x040fe20003f24200 */
[----:B------:R-:W-:-:S04]  /*64c0*/  FFMA R3, |R0|, -R3, 0.5 ;  /* 0x3f00000000037423 */ /* 0x000fc80000000a03 */
[----:B------:R-:W1:Y:S02]  /*64d0*/  MUFU.RSQ R2, R3 ;  /* 0x0000000300027308 */ /* 0x000e640000001400 */
[----:B-1----:R-:W-:Y:S01]  /*64e0*/  FMUL R14, R3, R2 ;  /* 0x00000002030e7220 */ /* 0x002fe20000400000 */
[----:B------:R-:W-:-:S04]  /*64f0*/  FMUL R15, R2, -0.5 ;  /* 0xbf000000020f7820 */ /* 0x000fc80000400000 */
[----:B------:R-:W-:-:S04]  /*6500*/  FFMA R15, R14, R15, 0.5 ;  /* 0x3f0000000e0f7423 */ /* 0x000fc8000000000f */
[----:B------:R-:W-:Y:S01]  /*6510*/  FFMA R15, R14, R15, R14 ;  /* 0x0000000f0e0f7223 */ /* 0x000fe2000000000e */
[----:B------:R-:W-:-:S04]  /*6520*/  IMAD.MOV.U32 R14, RZ, RZ, 0x3d10ecef ;  /* 0x3d10ecefff0e7424 */ /* 0x000fc800078e00ff */
[----:B------:R-:W-:Y:S02]  /*6530*/  FSEL R15, R15, RZ, P0 ;  /* 0x000000ff0f0f7208 */ /* 0x000fe40000000000 */
[----:B------:R-:W-:Y:S02]  /*6540*/  FSETP.GT.AND P0, PT, R0, 0.56000000238418579102, PT ;  /* 0x3f0f5c290000780b */ /* 0x000fe40003f04000 */
[----:B------:R-:W-:-:S04]  /*6550*/  FSEL R15, R15, |R0|, P1 ;  /* 0x400000000f0f7208 */ /* 0x000fc80000800000 */
[----:B------:R-:W-:Y:S01]  /*6560*/  LOP3.LUT R2, R15, 0x80000000, R0, 0xb8, !PT ;  /* 0x800000000f027812 */ /* 0x000fe200078eb800 */
[----:B------:R-:W-:-:S04]  /*6570*/  HFMA2 R15, -RZ, RZ, 1.857421875, -1409 ;  /* 0x3f6ee581ff0f7431 */ /* 0x000fc800000001ff */
        /* <DEDUP_REMOVED lines=9> */
[----:B------:R-:W-:-:S04]  /*6610*/  @!P0 FFMA R3, R15, 1.6832555532455444336, R0 ;  /* 0x3fd774eb0f038823 */ /* 0x000fc80000000000 */
[----:B------:R-:W-:Y:S01]  /*6620*/  @P1 FADD R3, R3, R3 ;  /* 0x0000000303031221 */ /* 0x000fe20000000000 */
[----:B------:R-:W-:Y:S06]  /*6630*/  BRA `(.L_x_179) ;  /* 0x0000000000dc7947 */ /* 0x000fec0003800000 */
.L_x_197:
[----:B------:R-:W-:-:S05]  /*6640*/  IMAD.MOV.U32 R15, RZ, RZ, -0x16 ;  /* 0xffffffeaff0f7424 */ /* 0x000fca00078e00ff */
[----:B------:R-:W-:-:S05]  /*6650*/  VIADDMNMX.U32 R2, R2, R15, 0x3, PT ;  /* 0x0000000302027446 */ /* 0x000fca000380000f */
[----:B------:R-:W-:-:S04]  /*6660*/  IMAD.SHL.U32 R2, R2, 0x4, RZ ;  /* 0x0000000402027824 */ /* 0x000fc800078e00ff */
[----:B------:R-:W2:Y:S02]  /*6670*/  LDC R14, c[0x2][R2+0xa0] ;  /* 0x00802800020e7b82 */ /* 0x000ea40000000800 */
[----:B--2---:R-:W-:-:S04]  /*6680*/  SHF.R.S32.HI R15, RZ, 0x1f, R14 ;  /* 0x0000001fff0f7819 */ /* 0x004fc8000001140e */
.L_x_421:
[----:B------:R-:W-:Y:S05]  /*6690*/  BRX R14 -0x66a0                                                         (*"BRANCH_TARGETS .L_x_422,.L_x_423,.L_x_424,.L_x_179"*) ;  /* 0xffffff980e587949 */ /* 0x000fea000383ffff */
.L_x_424:
[----:B-1----:R-:W-:Y:S01]  /*66a0*/  FADD R3, |R0|, -RZ ;  /* 0x800000ff00037221 */ /* 0x002fe20000000200 */
[----:B------:R-:W-:Y:S06]  /*66b0*/  BRA `(.L_x_179) ;  /* 0x0000000000bc7947 */ /* 0x000fec0003800000 */
.L_x_422:
[----:B-1----:R-:W-:Y:S01]  /*66c0*/  FSETP.NEU.AND P0, PT, R0, RZ, PT ;  /* 0x000000ff0000720b */ /* 0x002fe20003f0d000 */
[----:B------:R-:W-:-:S12]  /*66d0*/  HFMA2 R3, -RZ, RZ, -25.71875, 3664 ;  /* 0xce6e6b28ff037431 */ /* 0x000fd800000001ff */
[----:B------:R-:W-:Y:S05]  /*66e0*/  @!P0 BRA `(.L_x_179) ;  /* 0x0000000000b08947 */ /* 0x000fea0003800000 */
[C---:B------:R-:W-:Y:S01]  /*66f0*/  FMUL R3, |R0|.reuse, 8388608 ;  /* 0x4b00000000037820 */ /* 0x040fe20000400200 */
[----:B------:R-:W-:Y:S02]  /*6700*/  FSETP.GEU.AND P0, PT, |R0|, 1.175494350822287508e-38, PT ;  /* 0x008000000000780b */ /* 0x000fe40003f0e200 */
[----:B------:R-:W-:Y:S02]  /*6710*/  MOV R15, 0x3e055027 ;  /* 0x3e055027000f7802 */ /* 0x000fe40000000f00 */
[----:B------:R-:W-:-:S04]  /*6720*/  FSEL R0, R3, |R0|, !P0 ;  /* 0x4000000003007208 */ /* 0x000fc80004000000 */
[C---:B------:R-:W-:Y:S01]  /*6730*/  FSETP.NEU.AND P1, PT, R0.reuse, RZ, PT ;  /* 0x000000ff0000720b */ /* 0x040fe20003f2d000 */
[----:B------:R-:W-:-:S05]  /*6740*/  VIADD R2, R0, 0xc0d55555 ;  /* 0xc0d5555500027836 */ /* 0x000fca0000000000 */
[----:B------:R-:W-:-:S05]  /*6750*/  LOP3.LUT R3, R2, 0xff800000, RZ, 0xc0, !PT ;  /* 0xff80000002037812 */ /* 0x000fca00078ec0ff */
[----:B------:R-:W-:Y:S01]  /*6760*/  IMAD.IADD R2, R0, 0x1, -R3 ;  /* 0x0000000100027824 */ /* 0x000fe200078e0a03 */
        /* <DEDUP_REMOVED lines=20> */
.L_x_423:
[C---:B-1----:R-:W-:Y:S01]  /*68b0*/  FSETP.GTU.AND P0, PT, |R0|.reuse, 9.9999997171806853657e-10, PT ;  /* 0x3089705f0000780b */ /* 0x042fe20003f0c200 */
[----:B------:R-:W-:Y:S01]  /*68c0*/  IMAD.MOV.U32 R2, RZ, RZ, 0x3089705f ;  /* 0x3089705fff027424 */ /* 0x000fe200078e00ff */
[----:B------:R-:W-:-:S11]  /*68d0*/  FSETP.GEU.AND P1, PT, R0, RZ, PT ;  /* 0x000000ff0000720b */ /* 0x000fd60003f2e000 */
[----:B------:R-:W-:-:S04]  /*68e0*/  @!P0 FSEL R0, -R2, 9.9999997171806853657e-10, !P1 ;  /* 0x3089705f02008808 */ /* 0x000fc80004800100 */
[----:B------:R-:W-:-:S04]  /*68f0*/  IADD3 R2, PT, PT, R0, 0x1800000, RZ ;  /* 0x0180000000027810 */ /* 0x000fc80007ffe0ff */
[----:B------:R-:W-:-:S04]  /*6900*/  LOP3.LUT R2, R2, 0x7f800000, RZ, 0xc0, !PT ;  /* 0x7f80000002027812 */ /* 0x000fc800078ec0ff */
[----:B------:R-:W-:-:S13]  /*6910*/  ISETP.GT.U32.AND P0, PT, R2, 0x1ffffff, PT ;  /* 0x01ffffff0200780c */ /* 0x000fda0003f04070 */
[----:B------:R-:W-:Y:S05]  /*6920*/  @P0 BRA `(.L_x_198) ;  /* 0x0000000000100947 */ /* 0x000fea0003800000 */
[----:B------:R-:W-:-:S07]  /*6930*/  MOV R2, 0x6950 ;  /* 0x0000695000027802 */ /* 0x000fce0000000f00 */
[----:B0-----:R-:W-:Y:S05]  /*6940*/  CALL.REL.NOINC `($__internal_3_$__cuda_sm20_rcp_rn_f32_slowpath) ;  /* 0x0000000000c87944 */ /* 0x001fea0003c00000 */
[----:B------:R-:W-:Y:S01]  /*6950*/  IMAD.MOV.U32 R3, RZ, RZ, R0 ;  /* 0x000000ffff037224 */ /* 0x000fe200078e0000 */
[----:B------:R-:W-:Y:S06]  /*6960*/  BRA `(.L_x_179) ;  /* 0x0000000000107947 */ /* 0x000fec0003800000 */
.L_x_198:
[----:B------:R-:W1:Y:S02]  /*6970*/  MUFU.RCP R3, R0 ;  /* 0x0000000000037308 */ /* 0x000e640000001000 */
[----:B-1----:R-:W-:-:S04]  /*6980*/  FFMA R2, R0, R3, -1 ;  /* 0xbf80000000027423 */ /* 0x002fc80000000003 */
[----:B------:R-:W-:-:S04]  /*6990*/  FADD.FTZ R2, -R2, -RZ ;  /* 0x800000ff02027221 */ /* 0x000fc80000010100 */
[----:B------:R-:W-:-:S07]  /*69a0*/  FFMA R3, R3, R2, R3 ;  /* 0x0000000203037223 */ /* 0x000fce0000000003 */
.L_x_179:
[C---:B-1----:R-:W-:Y:S01]  /*69b0*/  LEA R0, R6.reuse, UR5, 0x2 ;  /* 0x0000000506007c11 */ /* 0x042fe2000f8e10ff */
[----:B------:R2:W-:Y:S01]  /*69c0*/  STS [R8+-0x8], R3 ;  /* 0xfffff80308007388 */ /* 0x0005e20000000800 */
[C---:B------:R-:W-:Y:S02]  /*69d0*/  LEA R2, R6.reuse, UR7, 0x2 ;  /* 0x0000000706027c11 */ /* 0x040fe4000f8e10ff */
[C---:B------:R-:W-:Y:S01]  /*69e0*/  LEA R14, R6.reuse, UR6, 0x2 ;  /* 0x00000006060e7c11 */ /* 0x040fe2000f8e10ff */
[----:B------:R2:W-:Y:S01]  /*69f0*/  STS [R0+-0x8], RZ ;  /* 0xfffff8ff00007388 */ /* 0x0005e20000000800 */
[----:B------:R-:W-:-:S03]  /*6a00*/  VIADD R6, R6, 0xffffffff ;  /* 0xffffffff06067836 */ /* 0x000fc60000000000 */
[----:B------:R2:W-:Y:S04]  /*6a10*/  STS [R2+-0x8], RZ ;  /* 0xfffff8ff02007388 */ /* 0x0005e80000000800 */
[----:B------:R2:W-:Y:S01]  /*6a20*/  STS [R14+-0x8], RZ ;  /* 0xfffff8ff0e007388 */ /* 0x0005e20000000800 */
[----:B------:R-:W-:Y:S05]  /*6a30*/  BRA `(.L_x_142) ;  /* 0x00000000005c7947 */ /* 0x000fea0003800000 */
.L_x_140:
[----:B------:R-:W0:Y:S08]  /*6a40*/  LDC.64 R2, c[0x0][0x388] ;  /* 0x0000e200ff027b82 */ /* 0x000e300000000a00 */
[----:B------:R-:W1:Y:S01]  /*6a50*/  LDC R0, c[0x0][0x39c] ;  /* 0x0000e700ff007b82 */ /* 0x000e620000000800 */
[----:B0-----:R-:W-:-:S06]  /*6a60*/  IMAD.WIDE.U32 R14, R15, 0x4, R2 ;  /* 0x000000040f0e7825 */ /* 0x001fcc00078e0002 */
[----:B------:R-:W2:Y:S02]  /*6a70*/  LDG.E.CONSTANT R14, desc[UR8][R14.64] ;  /* 0x000000080e0e7981 */ /* 0x000ea4000c1e9900 */
[----:B--2---:R-:W1:Y:S02]  /*6a80*/  F2I.TRUNC.NTZ R17, R14 ;  /* 0x0000000e00117305 */ /* 0x004e64000020f100 */
[C---:B-1----:R-:W-:Y:S02]  /*6a90*/  ISETP.GE.AND P0, PT, R17.reuse, R0, PT ;  /* 0x000000001100720c */ /* 0x042fe40003f06270 */
[----:B------:R-:W-:Y:S02]  /*6aa0*/  MOV R0, RZ ;  /* 0x000000ff00007202 */ /* 0x000fe40000000f00 */
[----:B------:R-:W-:-:S13]  /*6ab0*/  ISETP.LT.OR P0, PT, R17, RZ, P0 ;  /* 0x000000ff1100720c */ /* 0x000fda0000701670 */
[----:B------:R-:W0:Y:S02]  /*6ac0*/  @!P0 LDC.64 R2, c[0x0][0x390] ;  /* 0x0000e400ff028b82 */ /* 0x000e240000000a00 */
[----:B0-----:R-:W-:-:S05]  /*6ad0*/  @!P0 IMAD.WIDE.U32 R2, R17, 0x4, R2 ;  /* 0x0000000411028825 */ /* 0x001fca00078e0002 */
[----:B------:R-:W2:Y:S01]  /*6ae0*/  @!P0 LDG.E.CONSTANT R0, desc[UR8][R2.64] ;  /* 0x0000000802008981 */ /* 0x000ea2000c1e9900 */
[----:B------:R-:W-:Y:S02]  /*6af0*/  MOV R8, 0x400 ;  /* 0x0000040000087802 */ /* 0x000fe40000000f00 */
[C---:B------:R-:W-:Y:S01]  /*6b00*/  LEA R14, R6.reuse, UR7, 0x2 ;  /* 0x00000007060e7c11 */ /* 0x040fe2000f8e10ff */
[----:B------:R-:W0:Y:S01]  /*6b10*/  S2R R17, SR_CgaCtaId ;  /* 0x0000000000117919 */ /* 0x000e220000008800 */
[C---:B------:R-:W-:Y:S02]  /*6b20*/  LEA R15, R6.reuse, UR6, 0x2 ;  /* 0x00000006060f7c11 */ /* 0x040fe4000f8e10ff */
[----:B0-----:R-:W-:Y:S02]  /*6b30*/  LEA R17, R17, R8, 0x18 ;  /* 0x0000000811117211 */ /* 0x001fe400078ec0ff */
[----:B------:R-:W-:-:S03]  /*6b40*/  LEA R8, R6, UR5, 0x2 ;  /* 0x0000000506087c11 */ /* 0x000fc6000f8e10ff */
[C---:B------:R-:W-:Y:S02]  /*6b50*/  IMAD R17, R6.reuse, 0x4, R17 ;  /* 0x0000000406117824 */ /* 0x040fe400078e0211 */
[----:B------:R-:W-:-:S03]  /*6b60*/  VIADD R6, R6, 0x1 ;  /* 0x0000000106067836 */ /* 0x000fc60000000000 */
[----:B--2---:R0:W-:Y:S04]  /*6b70*/  STS [R17], R0 ;  /* 0x0000000011007388 */ /* 0x0041e80000000800 */
[----:B------:R0:W-:Y:S04]  /*6b80*/  STS [R8], RZ ;  /* 0x000000ff08007388 */ /* 0x0001e80000000800 */
[----:B------:R0:W-:Y:S04]  /*6b90*/  STS [R14], RZ ;  /* 0x000000ff0e007388 */ /* 0x0001e80000000800 */
[----:B------:R0:W-:Y:S02]  /*6ba0*/  STS [R15], RZ ;  /* 0x000000ff0f007388 */ /* 0x0001e40000000800 */
.L_x_142:
[----:B------:R-:W-:-:S13]  /*6bb0*/  ISETP.GT.U32.AND P0, PT, R5, 0x1, PT ;  /* 0x000000010500780c */ /* 0x000fda0003f04070 */
[----:B------:R-:W-:Y:S05]  /*6bc0*/  @P0 BRA `(.L_x_199) ;  /* 0xffffff9400580947 */ /* 0x000fea000383ffff */
.L_x_138:
[----:B------:R-:W-:Y:S01]  /*6bd0*/  ISETP.GE.AND P0, PT, R6, 0x1, PT ;  /* 0x000000010600780c */ /* 0x000fe20003f06270 */
[----:B------:R-:W-:-:S12]  /*6be0*/  HFMA2 R5, -RZ, RZ, 0, 0 ;  /* 0x00000000ff057431 */ /* 0x000fd800000001ff */
[----:B--2-4-:R-:W2:Y:S01]  /*6bf0*/  @P0 S2R R3, SR_CgaCtaId ;  /* 0x0000000000030919 */ /* 0x014ea20000008800 */
[----:B01----:R-:W-:-:S04]  /*6c00*/  @P0 MOV R0, 0x400 ;  /* 0x0000040000000802 */ /* 0x003fc80000000f00 */
[----:B--2---:R-:W-:-:S05]  /*6c10*/  @P0 LEA R3, R3, R0, 0x18 ;  /* 0x0000000003030211 */ /* 0x004fca00078ec0ff */
[----:B------:R-:W-:Y:S02]  /*6c20*/  @P0 IMAD R6, R6, 0x4, R3 ;  /* 0x0000000406060824 */ /* 0x000fe400078e0203 */
[----:B------:R-:W0:Y:S03]  /*6c30*/  LDC.64 R2, c[0x0][0x3a0] ;  /* 0x0000e800ff027b82 */ /* 0x000e260000000a00 */
[----:B------:R-:W0:Y:S04]  /*6c40*/  @P0 LDS R5, [R6+-0x4] ;  /* 0xfffffc0006050984 */ /* 0x000e280000000800 */
[----:B0-----:R-:W-:Y:S01]  /*6c50*/  STG.E desc[UR8][R2.64], R5 ;  /* 0x0000000502007986 */ /* 0x001fe2000c101908 */
[----:B------:R-:W-:Y:S05]  /*6c60*/  EXIT ;  /* 0x000000000000794d */ /* 0x000fea0003800000 */
        .weak           $__internal_3_$__cuda_sm20_rcp_rn_f32_slowpath
        .type           $__internal_3_$__cuda_sm20_rcp_rn_f32_slowpath,@function
        .size           $__internal_3_$__cuda_sm20_rcp_rn_f32_slowpath,($__internal_4_$__cuda_sm20_sqrt_rn_f32_slowpath - $__internal_3_$__cuda_sm20_rcp_rn_f32_slowpath)
$__internal_3_$__cuda_sm20_rcp_rn_f32_slowpath:
[----:B------:R-:W-:-:S05]  /*6c70*/  IMAD.SHL.U32 R3, R0, 0x2, RZ ;  /* 0x0000000200037824 */ /* 0x000fca00078e00ff */
[----:B------:R-:W-:-:S04]  /*6c80*/  SHF.R.U32.HI R3, RZ, 0x18, R3 ;  /* 0x00000018ff037819 */ /* 0x000fc80000011603 */
[----:B------:R-:W-:-:S13]  /*6c90*/  ISETP.NE.U32.AND P0, PT, R3, RZ, PT ;  /* 0x000000ff0300720c */ /* 0x000fda0003f05070 */
[----:B------:R-:W-:Y:S05]  /*6ca0*/  @P0 BRA `(.L_x_200) ;  /* 0x00000000002c0947 */ /* 0x000fea0003800000 */
[----:B------:R-:W-:-:S04]  /*6cb0*/  SHF.L.U32 R3, R0, 0x1, RZ ;  /* 0x0000000100037819 */ /* 0x000fc800000006ff */
[----:B------:R-:W-:-:S13]  /*6cc0*/  ISETP.NE.AND P0, PT, R3, RZ, PT ;  /* 0x000000ff0300720c */ /* 0x000fda0003f05270 */
[----:B------:R2:W3:Y:S01]  /*6cd0*/  @!P0 MUFU.RCP R3, R0 ;  /* 0x0000000000038308 */ /* 0x0004e20000001000 */
[----:B------:R-:W-:Y:S05]  /*6ce0*/  @!P0 BRA `(.L_x_201) ;  /* 0x0000000000a48947 */ /* 0x000fea0003800000 */
[----:B------:R-:W-:-:S04]  /*6cf0*/  FFMA R14, R0, 1.84467440737095516160e+19, RZ ;  /* 0x5f800000000e7823 */ /* 0x000fc800000000ff */
[----:B---3--:R-:W2:Y:S02]  /*6d00*/  MUFU.RCP R3, R14 ;  /* 0x0000000e00037308 */ /* 0x008ea40000001000 */
[----:B--2---:R-:W-:-:S04]  /*6d10*/  FFMA R0, R14, R3, -1 ;  /* 0xbf8000000e007423 */ /* 0x004fc80000000003 */
[----:B------:R-:W-:-:S04]  /*6d20*/  FADD.FTZ R0, -R0, -RZ ;  /* 0x800000ff00007221 */ /* 0x000fc80000010100 */
[----:B------:R-:W-:-:S04]  /*6d30*/  FFMA R0, R3, R0, R3 ;  /* 0x0000000003007223 */ /* 0x000fc80000000003 */
[----:B------:R-:W-:Y:S01]  /*6d40*/  FFMA R3, R0, 1.84467440737095516160e+19, RZ ;  /* 0x5f80000000037823 */ /* 0x000fe200000000ff */
[----:B------:R-:W-:Y:S06]  /*6d50*/  BRA `(.L_x_201) ;  /* 0x0000000000887947 */ /* 0x000fec0003800000 */
.L_x_200:
[----:B------:R-:W-:-:S05]  /*6d60*/  VIADD R14, R3, 0xffffff03 ;  /* 0xffffff03030e7836 */ /* 0x000fca0000000000 */
[----:B------:R-:W-:-:S13]  /*6d70*/  ISETP.GT.U32.AND P0, PT, R14, 0x1, PT ;  /* 0x000000010e00780c */ /* 0x000fda0003f04070 */
[----:B------:R-:W-:Y:S05]  /*6d80*/  @P0 BRA `(.L_x_202) ;  /* 0x0000000000780947 */ /* 0x000fea0003800000 */
[----:B------:R-:W-:Y:S01]  /*6d90*/  LOP3.LUT R15, R0, 0x7fffff, RZ, 0xc0, !PT ;  /* 0x007fffff000f7812 */ /* 0x000fe200078ec0ff */
[----:B------:R-:W-:-:S03]  /*6da0*/  IMAD.MOV.U32 R19, RZ, RZ, 0x3 ;  /* 0x00000003ff137424 */ /* 0x000fc600078e00ff */
[----:B------:R-:W-:Y:S02]  /*6db0*/  LOP3.LUT R15, R15, 0x3f800000, RZ, 0xfc, !PT ;  /* 0x3f8000000f0f7812 */ /* 0x000fe400078efcff */
[----:B------:R-:W-:Y:S02]  /*6dc0*/  SHF.L.U32 R20, R19, R14, RZ ;  /* 0x0000000e13147219 */ /* 0x000fe400000006ff */
[----:B------:R-:W0:Y:S02]  /*6dd0*/  MUFU.RCP R16, R15 ;  /* 0x0000000f00107308 */ /* 0x000e240000001000 */
[----:B0-----:R-:W-:-:S04]  /*6de0*/  FFMA R17, R15, R16, -1 ;  /* 0xbf8000000f117423 */ /* 0x001fc80000000010 */
[----:B------:R-:W-:-:S04]  /*6df0*/  FADD.FTZ R17, -R17, -RZ ;  /* 0x800000ff11117221 */ /* 0x000fc80000010100 */
[CCC-:B------:R-:W-:Y:S01]  /*6e00*/  FFMA.RM R18, R16.reuse, R17.reuse, R16.reuse ;  /* 0x0000001110127223 */ /* 0x1c0fe20000004010 */
[----:B------:R-:W-:-:S04]  /*6e10*/  FFMA.RP R17, R16, R17, R16 ;  /* 0x0000001110117223 */ /* 0x000fc80000008010 */
[C---:B------:R-:W-:Y:S02]  /*6e20*/  LOP3.LUT R16, R18.reuse, 0x7fffff, RZ, 0xc0, !PT ;  /* 0x007fffff12107812 */ /* 0x040fe400078ec0ff */
[----:B------:R-:W-:Y:S02]  /*6e30*/  FSETP.NEU.FTZ.AND P0, PT, R18, R17, PT ;  /* 0x000000111200720b */ /* 0x000fe40003f1d000 */
[----:B------:R-:W-:Y:S02]  /*6e40*/  LOP3.LUT R17, R16, 0x800000, RZ, 0xfc, !PT ;  /* 0x0080000010117812 */ /* 0x000fe400078efcff */
[----:B------:R-:W-:Y:S02]  /*6e50*/  SEL R16, RZ, 0xffffffff, !P0 ;  /* 0xffffffffff107807 */ /* 0x000fe40004000000 */
[----:B------:R-:W-:Y:S02]  /*6e60*/  LOP3.LUT R15, R20, R17, RZ, 0xc0, !PT ;  /* 0x00000011140f7212 */ /* 0x000fe400078ec0ff */
[----:B------:R-:W-:-:S02]  /*6e70*/  IADD3 R16, PT, PT, -R16, RZ, RZ ;  /* 0x000000ff10107210 */ /* 0x000fc40007ffe1ff */
[-C--:B------:R-:W-:Y:S02]  /*6e80*/  SHF.R.U32.HI R15, RZ, R14.reuse, R15 ;  /* 0x0000000eff0f7219 */ /* 0x080fe4000001160f */
[----:B------:R-:W-:Y:S02]  /*6e90*/  LOP3.LUT P1, RZ, R16, R14, R17, 0xf8, !PT ;  /* 0x0000000e10ff7212 */ /* 0x000fe4000782f811 */
[C---:B------:R-:W-:Y:S02]  /*6ea0*/  LOP3.LUT P0, RZ, R15.reuse, 0x1, RZ, 0xc0, !PT ;  /* 0x000000010fff7812 */ /* 0x040fe4000780c0ff */
[----:B------:R-:W-:-:S04]  /*6eb0*/  LOP3.LUT P2, RZ, R15, 0x2, RZ, 0xc0, !PT ;  /* 0x000000020fff7812 */ /* 0x000fc8000784c0ff */
[----:B------:R-:W-:Y:S02]  /*6ec0*/  PLOP3.LUT P0, PT, P0, P1, P2, 0xe0, 0x0 ;  /* 0x000000000000781c */ /* 0x000fe40000703c20 */
[----:B------:R-:W-:Y:S02]  /*6ed0*/  LOP3.LUT P1, RZ, R0, 0x7fffff, RZ, 0xc0, !PT ;  /* 0x007fffff00ff7812 */ /* 0x000fe4000782c0ff */
[----:B------:R-:W-:-:S05]  /*6ee0*/  SEL R14, RZ, 0x1, !P0 ;  /* 0x00000001ff0e7807 */ /* 0x000fca0004000000 */
[----:B------:R-:W-:-:S05]  /*6ef0*/  IMAD.MOV R14, RZ, RZ, -R14 ;  /* 0x000000ffff0e7224 */ /* 0x000fca00078e0a0e */
[----:B------:R-:W-:Y:S01]  /*6f00*/  ISETP.GE.AND P0, PT, R14, RZ, PT ;  /* 0x000000ff0e00720c */ /* 0x000fe20003f06270 */
[----:B------:R-:W-:-:S05]  /*6f10*/  VIADD R14, R3, 0xffffff04 ;  /* 0xffffff04030e7836 */ /* 0x000fca0000000000 */
[----:B------:R-:W-:-:S07]  /*6f20*/  SHF.R.U32.HI R3, RZ, R14, R17 ;  /* 0x0000000eff037219 */ /* 0x000fce0000011611 */
[----:B------:R-:W-:-:S05]  /*6f30*/  @!P0 IADD3 R3, PT, PT, R3, 0x1, RZ ;  /* 0x0000000103038810 */ /* 0x000fca0007ffe0ff */
[----:B------:R-:W-:-:S05]  /*6f40*/  @!P1 IMAD.SHL.U32 R3, R3, 0x2, RZ ;  /* 0x0000000203039824 */ /* 0x000fca00078e00ff */
[----:B------:R-:W-:Y:S01]  /*6f50*/  LOP3.LUT R3, R3, 0x80000000, R0, 0xf8, !PT ;  /* 0x8000000003037812 */ /* 0x000fe200078ef800 */
[----:B------:R-:W-:Y:S06]  /*6f60*/  BRA `(.L_x_201) ;  /* 0x0000000000047947 */ /* 0x000fec0003800000 */
.L_x_202:
[----:B------:R0:W1:Y:S02]  /*6f70*/  MUFU.RCP R3, R0 ;  /* 0x0000000000037308 */ /* 0x0000640000001000 */
.L_x_201:
[----:B0123--:R-:W-:Y:S02]  /*6f80*/  IMAD.MOV.U32 R0, RZ, RZ, R3 ;  /* 0x000000ffff007224 */ /* 0x00ffe400078e0003 */
[----:B------:R-:W-:-:S04]  /*6f90*/  HFMA2 R3, -RZ, RZ, 0, 0 ;  /* 0x00000000ff037431 */ /* 0x000fc800000001ff */
[----:B------:R-:W-:Y:S05]  /*6fa0*/  RET.REL.NODEC R2 `(_Z18eval_prefix_kernelPKiPKfS2_iiPf) ;  /* 0xffffff9002147950 */ /* 0x000fea0003c3ffff */
        .weak           $__internal_4_$__cuda_sm20_sqrt_rn_f32_slowpath
        .type           $__internal_4_$__cuda_sm20_sqrt_rn_f32_slowpath,@function
        .size           $__internal_4_$__cuda_sm20_sqrt_rn_f32_slowpath,($__internal_5_$__cuda_sm3x_div_rn_noftz_f32_slowpath - $__internal_4_$__cuda_sm20_sqrt_rn_f32_slowpath)
$__internal_4_$__cuda_sm20_sqrt_rn_f32_slowpath:
[----:B------:R-:W-:-:S13]  /*6fb0*/  LOP3.LUT P0, RZ, R0, 0x7fffffff, RZ, 0xc0, !PT ;  /* 0x7fffffff00ff7812 */ /* 0x000fda000780c0ff */
[----:B------:R-:W-:Y:S01]  /*6fc0*/  @!P0 IMAD.MOV.U32 R2, RZ, RZ, R0 ;  /* 0x000000ffff028224 */ /* 0x000fe200078e0000 */
        /* <DEDUP_REMOVED lines=8> */
[----:B------:R-:W-:Y:S01]  /*7050*/  @!P0 MOV R2, R0 ;  /* 0x0000000000028202 */ /* 0x000fe20000000f00 */
[----:B------:R-:W-:Y:S06]  /*7060*/  @!P0 BRA `(.L_x_203) ;  /* 0x0000000000208947 */ /* 0x000fec0003800000 */
[----:B------:R-:W-:-:S04]  /*7070*/  FFMA R0, R0, 1.84467440737095516160e+19, RZ ;  /* 0x5f80000000007823 */ /* 0x000fc800000000ff */
[----:B------:R-:W0:Y:S02]  /*7080*/  MUFU.RSQ R3, R0 ;  /* 0x0000000000037308 */ /* 0x000e240000001400 */
[----:B0-----:R-:W-:Y:S01]  /*7090*/  FMUL.FTZ R15, R0, R3 ;  /* 0x00000003000f7220 */ /* 0x001fe20000410000 */
[----:B------:R-:W-:-:S03]  /*70a0*/  FMUL.FTZ R3, R3, 0.5 ;  /* 0x3f00000003037820 */ /* 0x000fc60000410000 */
[----:B------:R-:W-:-:S04]  /*70b0*/  FADD.FTZ R2, -R15, -RZ ;  /* 0x800000ff0f027221 */ /* 0x000fc80000010100 */
[----:B------:R-:W-:-:S04]  /*70c0*/  FFMA R2, R15, R2, R0 ;  /* 0x000000020f027223 */ /* 0x000fc80000000000 */
[----:B------:R-:W-:-:S04]  /*70d0*/  FFMA R2, R2, R3, R15 ;  /* 0x0000000302027223 */ /* 0x000fc8000000000f */
[----:B------:R-:W-:-:S07]  /*70e0*/  FMUL.FTZ R2, R2, 2.3283064365386962891e-10 ;  /* 0x2f80000002027820 */ /* 0x000fce0000410000 */
.L_x_203:
[----:B------:R-:W-:Y:S02]  /*70f0*/  HFMA2 R3, -RZ, RZ, 0, 0 ;  /* 0x00000000ff037431 */ /* 0x000fe400000001ff */
[----:B------:R-:W-:Y:S02]  /*7100*/  IMAD.MOV.U32 R0, RZ, RZ, R2 ;  /* 0x000000ffff007224 */ /* 0x000fe400078e0002 */
[----:B------:R-:W-:-:S04]  /*7110*/  IMAD.MOV.U32 R2, RZ, RZ, R14 ;  /* 0x000000ffff027224 */ /* 0x000fc800078e000e */
[----:B------:R-:W-:Y:S05]  /*7120*/  RET.REL.NODEC R2 `(_Z18eval_prefix_kernelPKiPKfS2_iiPf) ;  /* 0xffffff8c02b47950 */ /* 0x000fea0003c3ffff */
        .weak           $__internal_5_$__cuda_sm3x_div_rn_noftz_f32_slowpath
        .type           $__internal_5_$__cuda_sm3x_div_rn_noftz_f32_slowpath,@function
        .size           $__internal_5_$__cuda_sm3x_div_rn_noftz_f32_slowpath,(.L_x_487 - $__internal_5_$__cuda_sm3x_div_rn_noftz_f32_slowpath)
$__internal_5_$__cuda_sm3x_div_rn_noftz_f32_slowpath:
[----:B------:R-:W-:Y:S02]  /*7130*/  SHF.R.U32.HI R14, RZ, 0x17, R3 ;  /* 0x00000017ff0e7819 */ /* 0x000fe40000011603 */
[----:B------:R-:W-:Y:S02]  /*7140*/  SHF.R.U32.HI R15, RZ, 0x17, R0 ;  /* 0x00000017ff0f7819 */ /* 0x000fe40000011600 */
[----:B------:R-:W-:Y:S02]  /*7150*/  LOP3.LUT R14, R14, 0xff, RZ, 0xc0, !PT ;  /* 0x000000ff0e0e7812 */ /* 0x000fe400078ec0ff */
[----:B------:R-:W-:-:S03]  /*7160*/  LOP3.LUT R17, R15, 0xff, RZ, 0xc0, !PT ;  /* 0x000000ff0f117812 */ /* 0x000fc600078ec0ff */
[----:B------:R-:W-:Y:S02]  /*7170*/  VIADD R18, R14, 0xffffffff ;  /* 0xffffffff0e127836 */ /* 0x000fe40000000000 */
[----:B------:R-:W-:-:S03]  /*7180*/  VIADD R16, R17, 0xffffffff ;  /* 0xffffffff11107836 */ /* 0x000fc60000000000 */
[----:B------:R-:W-:-:S04]  /*7190*/  ISETP.GT.U32.AND P0, PT, R18, 0xfd, PT ;  /* 0x000000fd1200780c */ /* 0x000fc80003f04070 */
[----:B------:R-:W-:-:S13]  /*71a0*/  ISETP.GT.U32.OR P0, PT, R16, 0xfd, P0 ;  /* 0x000000fd1000780c */ /* 0x000fda0000704470 */
[----:B------:R-:W-:Y:S01]  /*71b0*/  @!P0 MOV R15, RZ ;  /* 0x000000ff000f8202 */ /* 0x000fe20000000f00 */
        /* <DEDUP_REMOVED lines=17> */
[----:B------:R-:W-:Y:S02]  /*72d0*/  ISETP.GE.AND P0, PT, R16, RZ, PT ;  /* 0x000000ff1000720c */ /* 0x000fe40003f06270 */
[----:B------:R-:W-:-:S11]  /*72e0*/  ISETP.GE.AND P1, PT, R18, RZ, PT ;  /* 0x000000ff1200720c */ /* 0x000fd60003f26270 */
[----:B------:R-:W-:Y:S02]  /*72f0*/  @P0 IMAD.MOV.U32 R15, RZ, RZ, RZ ;  /* 0x000000ffff0f0224 */ /* 0x000fe400078e00ff */
[----:B------:R-:W-:Y:S01]  /*7300*/  @!P0 FFMA R0, R0, 1.84467440737095516160e+19, RZ ;  /* 0x5f80000000008823 */ /* 0x000fe200000000ff */
[----:B------:R-:W-:Y:S02]  /*7310*/  @!P0 IMAD.MOV.U32 R15, RZ, RZ, -0x40 ;  /* 0xffffffc0ff0f8424 */ /* 0x000fe400078e00ff */
[----:B------:R-:W-:-:S03]  /*7320*/  @!P1 FFMA R3, R3, 1.84467440737095516160e+19, RZ ;  /* 0x5f80000003039823 */ /* 0x000fc600000000ff */
[----:B------:R-:W-:-:S07]  /*7330*/  @!P1 IADD3 R15, PT, PT, R15, 0x40, RZ ;  /* 0x000000400f0f9810 */ /* 0x000fce0007ffe0ff */
.L_x_204:
[----:B------:R-:W-:Y:S01]  /*7340*/  LEA R16, R14, 0xc0800000, 0x17 ;  /* 0xc08000000e107811 */ /* 0x000fe200078eb8ff */
[----:B------:R-:W-:-:S04]  /*7350*/  VIADD R17, R17, 0xffffff81 ;  /* 0xffffff8111117836 */ /* 0x000fc80000000000 */
[----:B------:R-:W-:Y:S02]  /*7360*/  IMAD.IADD R18, R3, 0x1, -R16 ;  /* 0x0000000103127824 */ /* 0x000fe400078e0a10 */
[C---:B------:R-:W-:Y:S02]  /*7370*/  IMAD R0, R17.reuse, -0x800000, R0 ;  /* 0xff80000011007824 */ /* 0x040fe400078e0200 */
[----:B------:R0:W1:Y:S01]  /*7380*/  MUFU.RCP R3, R18 ;  /* 0x0000001200037308 */ /* 0x0000620000001000 */
[----:B------:R-:W-:Y:S01]  /*7390*/  FADD.FTZ R19, -R18, -RZ ;  /* 0x800000ff12137221 */ /* 0x000fe20000010100 */
[----:B0-----:R-:W-:-:S04]  /*73a0*/  IADD3 R18, PT, PT, R17, 0x7f, -R14 ;  /* 0x0000007f11127810 */ /* 0x001fc80007ffe80e */
[----:B------:R-:W-:Y:S01]  /*73b0*/  IADD3 R15, PT, PT, R18, R15, RZ ;  /* 0x0000000f120f7210 */ /* 0x000fe20007ffe0ff */
[----:B-1----:R-:W-:-:S04]  /*73c0*/  FFMA R16, R3, R19, 1 ;  /* 0x3f80000003107423 */ /* 0x002fc80000000013 */
[----:B------:R-:W-:-:S04]  /*73d0*/  FFMA R3, R3, R16, R3 ;  /* 0x0000001003037223 */ /* 0x000fc80000000003 */
[----:B------:R-:W-:-:S04]  /*73e0*/  FFMA R16, R0, R3, RZ ;  /* 0x0000000300107223 */ /* 0x000fc800000000ff */
[----:B------:R-:W-:-:S04]  /*73f0*/  FFMA R20, R19, R16, R0 ;  /* 0x0000001013147223 */ /* 0x000fc80000000000 */
[----:B------:R-:W-:-:S04]  /*7400*/  FFMA R16, R3, R20, R16 ;  /* 0x0000001403107223 */ /* 0x000fc80000000010 */
[----:B------:R-:W-:-:S04]  /*7410*/  FFMA R19, R19, R16, R0 ;  /* 0x0000001013137223 */ /* 0x000fc80000000000 */
[----:B------:R-:W-:-:S05]  /*7420*/  FFMA R0, R3, R19, R16 ;  /* 0x0000001303007223 */ /* 0x000fca0000000010 */
[----:B------:R-:W-:-:S04]  /*7430*/  SHF.R.U32.HI R14, RZ, 0x17, R0 ;  /* 0x00000017ff0e7819 */ /* 0x000fc80000011600 */
[----:B------:R-:W-:-:S05]  /*7440*/  LOP3.LUT R14, R14, 0xff, RZ, 0xc0, !PT ;  /* 0x000000ff0e0e7812 */ /* 0x000fca00078ec0ff */
[----:B------:R-:W-:-:S04]  /*7450*/  IMAD.IADD R17, R14, 0x1, R15 ;  /* 0x000000010e117824 */ /* 0x000fc800078e020f */
[----:B------:R-:W-:-:S05]  /*7460*/  VIADD R14, R17, 0xffffffff ;  /* 0xffffffff110e7836 */ /* 0x000fca0000000000 */
        /* <DEDUP_REMOVED lines=15> */
[----:B------:R-:W-:Y:S01]  /*7560*/  IADD3 R16, PT, PT, R17, 0x20, RZ ;  /* 0x0000002011107810 */ /* 0x000fe20007ffe0ff */
[----:B------:R-:W-:Y:S01]  /*7570*/  IMAD.MOV R17, RZ, RZ, -R17 ;  /* 0x000000ffff117224 */ /* 0x000fe200078e0a11 */
[----:B------:R-:W-:-:S02]  /*7580*/  LOP3.LUT R15, R15, 0x800000, RZ, 0xfc, !PT ;  /* 0x008000000f0f7812 */ /* 0x000fc400078efcff */
        /* <DEDUP_REMOVED lines=9> */
[----:B------:R-:W-:-:S05]  /*7620*/  LOP3.LUT R3, R3, R14, RZ, 0xc0, !PT ;  /* 0x0000000e03037212 */ /* 0x000fca00078ec0ff */
[----:B------:R-:W-:-:S05]  /*7630*/  IMAD.IADD R3, R16, 0x1, R3 ;  /* 0x0000000110037824 */ /* 0x000fca00078e0203 */
[----:B------:R-:W-:Y:S01]  /*7640*/  LOP3.LUT R0, R3, R0, RZ, 0xfc, !PT ;  /* 0x0000000003007212 */ /* 0x000fe200078efcff */
[----:B------:R-:W-:Y:S06]  /*7650*/  BRA `(.L_x_211) ;  /* 0x0000000000347947 */ /* 0x000fec0003800000 */
.L_x_210:
[----:B------:R-:W-:-:S04]  /*7660*/  LOP3.LUT R0, R0, 0x80000000, RZ, 0xc0, !PT ;  /* 0x8000000000007812 */ /* 0x000fc800078ec0ff */
[----:B------:R-:W-:Y:S01]  /*7670*/  LOP3.LUT R0, R0, 0x7f800000, RZ, 0xfc, !PT ;  /* 0x7f80000000007812 */ /* 0x000fe200078efcff */
[----:B------:R-:W-:Y:S06]  /*7680*/  BRA `(.L_x_211) ;  /* 0x0000000000287947 */ /* 0x000fec0003800000 */
.L_x_209:
[----:B------:R-:W-:Y:S01]  /*7690*/  LEA R0, R15, R0, 0x17 ;  /* 0x000000000f007211 */ /* 0x000fe200078eb8ff */
[----:B------:R-:W-:Y:S06]  /*76a0*/  BRA `(.L_x_211) ;  /* 0x0000000000207947 */ /* 0x000fec0003800000 */
.L_x_208:
[----:B------:R-:W-:-:S04]  /*76b0*/  LOP3.LUT R0, R3, 0x80000000, R0, 0x48, !PT ;  /* 0x8000000003007812 */ /* 0x000fc800078e4800 */
[----:B------:R-:W-:Y:S01]  /*76c0*/  LOP3.LUT R0, R0, 0x7f800000, RZ, 0xfc, !PT ;  /* 0x7f80000000007812 */ /* 0x000fe200078efcff */
[----:B------:R-:W-:Y:S06]  /*76d0*/  BRA `(.L_x_211) ;  /* 0x0000000000147947 */ /* 0x000fec0003800000 */
.L_x_207:
[----:B------:R-:W-:Y:S01]  /*76e0*/  LOP3.LUT R0, R3, 0x80000000, R0, 0x48, !PT ;  /* 0x8000000003007812 */ /* 0x000fe200078e4800 */
[----:B------:R-:W-:Y:S06]  /*76f0*/  BRA `(.L_x_211) ;  /* 0x00000000000c7947 */ /* 0x000fec0003800000 */
.L_x_206:
[----:B------:R-:W0:Y:S01]  /*7700*/  MUFU.RSQ R0, -QNAN ;  /* 0xffc0000000007908 */ /* 0x000e220000001400 */
[----:B------:R-:W-:Y:S05]  /*7710*/  BRA `(.L_x_211) ;  /* 0x0000000000047947 */ /* 0x000fea0003800000 */
.L_x_205:
[----:B------:R-:W-:-:S07]  /*7720*/  FADD.FTZ R0, R0, R3 ;  /* 0x0000000300007221 */ /* 0x000fce0000010000 */
.L_x_211:
[----:B------:R-:W-:-:S04]  /*7730*/  IMAD.MOV.U32 R3, RZ, RZ, 0x0 ;  /* 0x00000000ff037424 */ /* 0x000fc800078e00ff */
[----:B0-----:R-:W-:Y:S05]  /*7740*/  RET.REL.NODEC R2 `(_Z18eval_prefix_kernelPKiPKfS2_iiPf) ;  /* 0xffffff88022c7950 */ /* 0x001fea0003c3ffff */
.L_x_212:
        /* <DEDUP_REMOVED lines=11> */
.L_x_487:


//--------------------- .text._Z24eval_prefix_kernel_batchPKiPKfS2_iiiPf --------------------------
	.section	.text._Z24eval_prefix_kernel_batchPKiPKfS2_iiiPf,"ax",@progbits
	.align	128
        .global         _Z24eval_prefix_kernel_batchPKiPKfS2_iiiPf
        .type           _Z24eval_prefix_kernel_batchPKiPKfS2_iiiPf,@function
        .size           _Z24eval_prefix_kernel_batchPKiPKfS2_iiiPf,(.L_x_490 - _Z24eval_prefix_kernel_batchPKiPKfS2_iiiPf)
        .other          _Z24eval_prefix_kernel_batchPKiPKfS2_iiiPf,@"STO_CUDA_ENTRY STV_DEFAULT"
_Z24eval_prefix_kernel_batchPKiPKfS2_iiiPf:
.text._Z24eval_prefix_kernel_batchPKiPKfS2_iiiPf:
[----:B------:R-:W0:Y:S01]  /*0000*/  LDC R1, c[0x0][0x37c] ;  /* 0x0000df00ff017b82 */ /* 0x000e220000000800 */
[----:B------:R-:W1:Y:S07]  /*0010*/  S2R R3, SR_TID.X ;  /* 0x0000000000037919 */ /* 0x000e6e0000002100 */
[----:B------:R-:W1:Y:S01]  /*0020*/  S2UR UR4, SR_CTAID.X ;  /* 0x00000000000479c3 */ /* 0x000e620000002500 */
[----:B------:R-:W2:Y:S01]  /*0030*/  LDCU UR5, c[0x0][0x3a0] ;  /* 0x00007400ff0577ac */ /* 0x000ea20008000800 */
[----:B0-----:R-:W-:Y:S01]  /*0040*/  VIADD R1, R1, 0xfffffde0 ;  /* 0xfffffde001017836 */ /* 0x001fe20000000000 */
[----:B------:R-:W0:Y:S05]  /*0050*/  LDCU UR6, c[0x0][0x398] ;  /* 0x00007300ff0677ac */ /* 0x000e2a0008000800 */
[----:B------:R-:W1:Y:S01]  /*0060*/  LDC R10, c[0x0][0x360] ;  /* 0x0000d800ff0a7b82 */ /* 0x000e620000000800 */
[----:B0-----:R-:W-:-:S02]  /*0070*/  IMAD.U32 R9, RZ, RZ, UR6 ;  /* 0x00000006ff097e24 */ /* 0x001fc4000f8e00ff */
[----:B-1----:R-:W-:-:S05]  /*0080*/  IMAD R10, R10, UR4, R3 ;  /* 0x000000040a0a7c24 */ /* 0x002fca000f8e0203 */
[----:B--2---:R-:W-:-:S13]  /*0090*/  ISETP.GE.AND P0, PT, R10, UR5, PT ;  /* 0x000000050a007c0c */ /* 0x004fda000bf06270 */
[----:B------:R-:W-:Y:S05]  /*00a0*/  @P0 EXIT ;  /* 0x000000000000094d */ /* 0x000fea0003800000 */
[----:B------:R-:W0:Y:S01]  /*00b0*/  LDCU UR4, c[0x0][0x398] ;  /* 0x00007300ff0477ac */ /* 0x000e220008000800 */
[----:B------:R-:W1:Y:S01]  /*00c0*/  LDCU.64 UR6, c[0x0][0x358] ;  /* 0x00006b00ff0677ac */ /* 0x000e620008000a00 */
[----:B0-----:R-:W-:-:S09]  /*00d0*/  UISETP.GE.AND UP0, UPT, UR4, 0x81, UPT ;  /* 0x000000810400788c */ /* 0x001fd2000bf06270 */
[----:B-1----:R-:W-:Y:S05]  /*00e0*/  BRA.U !UP0, `(.L_x_213) ;  /* 0x0000000108187547 */ /* 0x002fea000b800000 */
[----:B------:R-:W-:-:S13]  /*00f0*/  ISETP.NE.AND P0, PT, R10, RZ, PT ;  /* 0x000000ff0a00720c */ /* 0x000fda0003f05270 */
[----:B------:R-:W-:Y:S05]  /*0100*/  @P0 EXIT ;  /* 0x000000000000094d */ /* 0x000fea0003800000 */
[----:B------:R-:W0:Y:S01]  /*0110*/  LDC.64 R2, c[0x0][0x3a8] ;  /* 0x0000ea00ff027b82 */ /* 0x000e220000000a00 */
[----:B------:R-:W-:-:S05]  /*0120*/  MOV R5, 0x7fc00000 ;  /* 0x7fc0000000057802 */ /* 0x000fca0000000f00 */
[----:B0-----:R-:W-:Y:S01]  /*0130*/  STG.E desc[UR6][R2.64], R5 ;  /* 0x0000000502007986 */ /* 0x001fe2000c101906 */
[----:B------:R-:W-:Y:S05]  /*0140*/  EXIT ;  /* 0x000000000000794d */ /* 0x000fea0003800000 */
.L_x_213:
[----:B------:R-:W-:Y:S01]  /*0150*/  UISETP.GE.AND UP0, UPT, UR4, 0x1, UPT ;  /* 0x000000010400788c */ /* 0x000fe2000bf06270 */
[----:B------:R-:W-:Y:S02]  /*0160*/  IMAD.MOV.U32 R8, RZ, RZ, RZ ;  /* 0x000000ffff087224 */ /* 0x000fe400078e00ff */
[----:B------:R-:W-:-:S06]  /*0170*/  VIADD R7, R1, 0x20 ;  /* 0x0000002001077836 */ /* 0x000fcc0000000000 */
[----:B------:R-:W-:Y:S05]  /*0180*/  BRA.U !UP0, `(.L_x_214) ;  /* 0x0000005908e87547 */ /* 0x000fea000b800000 */
[----:B------:R-:W-:-:S07]  /*0190*/  HFMA2 R8, -RZ, RZ, 0, 0 ;  /* 0x00000000ff087431 */ /* 0x000fce00000001ff */
.L_x_295:
[----:B0---45:R-:W0:Y:S01]  /*01a0*/  LDC.64 R2, c[0x0][0x380] ;  /* 0x0000e000ff027b82 */ /* 0x031e220000000a00 */
[----:B------:R-:W-:Y:S02]  /*01b0*/  IMAD.MOV.U32 R6, RZ, RZ, R9 ;  /* 0x000000ffff067224 */ /* 0x000fe400078e0009 */
[----:B------:R-:W-:-:S04]  /*01c0*/  VIADD R9, R9, 0xffffffff ;  /* 0xffffffff09097836 */ /* 0x000fc80000000000 */
[----:B0-----:R-:W-:-:S06]  /*01d0*/  IMAD.WIDE.U32 R2, R9, 0x4, R2 ;  /* 0x0000000409027825 */ /* 0x001fcc00078e0002 */
[----:B--2---:R-:W2:Y:S01]  /*01e0*/  LDG.E.CONSTANT R2, desc[UR6][R2.64] ;  /* 0x0000000602027981 */ /* 0x004ea2000c1e9900 */
[----:B------:R-:W-:Y:S02]  /*01f0*/  PLOP3.LUT P0, PT, PT, PT, PT, 0x80, 0x8 ;  /* 0x000000000008781c */ /* 0x000fe40003f0f070 */
[----:B--2---:R-:W-:-:S04]  /*0200*/  IADD3 R0, PT, PT, R2, -0xa, RZ ;  /* 0xfffffff602007810 */ /* 0x004fc80007ffe0ff */
[----:B------:R-:W-:-:S13]  /*0210*/  ISETP.GE.U32.AND P1, PT, R0, 0xf, PT ;  /* 0x0000000f0000780c */ /* 0x000fda0003f26070 */
[----:B-1-3--:R-:W-:Y:S05]  /*0220*/  @!P1 BRA `(.L_x_215) ;  /* 0x0000000000309947 */ /* 0x00afea0003800000 */
[----:B------:R-:W-:-:S13]  /*0230*/  ISETP.NE.AND P0, PT, R2, -0x1, PT ;  /* 0xffffffff0200780c */ /* 0x000fda0003f05270 */
[----:B------:R-:W-:Y:S05]  /*0240*/  @!P0 BRA `(.L_x_216) ;  /* 0x0000005800688947 */ /* 0x000fea0003800000 */
[----:B------:R-:W-:-:S13]  /*0250*/  ISETP.NE.AND P0, PT, R2, RZ, PT ;  /* 0x000000ff0200720c */ /* 0x000fda0003f05270 */
[----:B------:R-:W-:Y:S05]  /*0260*/  @P0 BRA `(.L_x_217) ;  /* 0x00000000001c0947 */ /* 0x000fea0003800000 */
[----:B------:R-:W0:Y:S02]  /*0270*/  LDC.64 R2, c[0x0][0x388] ;  /* 0x0000e200ff027b82 */ /* 0x000e240000000a00 */
[----:B0-----:R-:W-:-:S06]  /*0280*/  IMAD.WIDE.U32 R2, R9, 0x4, R2 ;  /* 0x0000000409027825 */ /* 0x001fcc00078e0002 */
[----:B------:R-:W2:Y:S01]  /*0290*/  LDG.E.CONSTANT R2, desc[UR6][R2.64] ;  /* 0x0000000602027981 */ /* 0x000ea2000c1e9900 */
[C---:B------:R-:W-:Y:S02]  /*02a0*/  IMAD R5, R8.reuse, 0x4, R7 ;  /* 0x0000000408057824 */ /* 0x040fe400078e0207 */
[----:B------:R-:W-:-:S03]  /*02b0*/  VIADD R8, R8, 0x1 ;  /* 0x0000000108087836 */ /* 0x000fc60000000000 */
[----:B--2---:R4:W-:Y:S01]  /*02c0*/  STL [R5], R2 ;  /* 0x0000000205007387 */ /* 0x0049e20000100800 */
[----:B------:R-:W-:Y:S05]  /*02d0*/  BRA `(.L_x_218) ;  /* 0x00000058008c7947 */ /* 0x000fea0003800000 */
.L_x_217:
[----:B------:R-:W-:-:S13]  /*02e0*/  PLOP3.LUT P0, PT, PT, PT, PT, 0x8, 0x80 ;  /* 0x000000000080781c */ /* 0x000fda0003f0e170 */
.L_x_215:
[----:B------:R-:W-:Y:S01]  /*02f0*/  IADD3 R0, PT, PT, R2, -0x19, RZ ;  /* 0xffffffe702007810 */ /* 0x000fe20007ffe0ff */
[----:B------:R-:W-:-:S03]  /*0300*/  IMAD.MOV.U32 R4, RZ, RZ, RZ ;  /* 0x000000ffff047224 */ /* 0x000fc600078e00ff */
[----:B------:R-:W-:-:S13]  /*0310*/  ISETP.GT.U32.AND P1, PT, R0, 0x2, PT ;  /* 0x000000020000780c */ /* 0x000fda0003f24070 */
[----:B------:R-:W-:Y:S05]  /*0320*/  @!P0 BRA P1, `(.L_x_219) ;  /* 0x0000002800088947 */ /* 0x000fea0000800000 */
[----:B------:R-:W-:-:S05]  /*0330*/  IMAD R11, R8, 0x4, R7 ;  /* 0x00000004080b7824 */ /* 0x000fca00078e0207 */
[----:B------:R0:W5:Y:S01]  /*0340*/  LDL R0, [R11+-0x4] ;  /* 0xfffffc000b007983 */ /* 0x0001620000100800 */
[----:B------:R-:W-:-:S13]  /*0350*/  ISETP.GT.AND P0, PT, R2, 0xd, PT ;  /* 0x0000000d0200780c */ /* 0x000fda0003f04270 */
[----:B0-----:R-:W-:Y:S05]  /*0360*/  @P0 BRA `(.L_x_220) ;  /* 0x0000001400440947 */ /* 0x001fea0003800000 */
        /* <DEDUP_REMOVED lines=14> */
.L_x_223:
[----:B-----5:R-:W-:Y:S01]  /*0450*/  FADD R4, RZ, R0 ;  /* 0x00000000ff047221 */ /* 0x020fe20000000000 */
[----:B------:R-:W-:Y:S06]  /*0460*/  BRA `(.L_x_224) ;  /* 0x0000002400b07947 */ /* 0x000fec0003800000 */
.L_x_222:
[----:B------:R-:W-:-:S05]  /*0470*/  IMAD.MOV.U32 R3, RZ, RZ, -0x4 ;  /* 0xfffffffcff037424 */ /* 0x000fca00078e00ff */
[----:B------:R-:W-:-:S04]  /*0480*/  VIADDMNMX.U32 R3, R2, R3, 0x2, PT ;  /* 0x0000000202037446 */ /* 0x000fc80003800003 */
[----:B------:R-:W-:-:S04]  /*0490*/  SHF.L.U32 R3, R3, 0x2, RZ ;  /* 0x0000000203037819 */ /* 0x000fc800000006ff */
[----:B------:R-:W0:Y:S02]  /*04a0*/  LDC R4, c[0x2][R3] ;  /* 0x0080000003047b82 */ /* 0x000e240000000800 */
[----:B0-----:R-:W-:-:S04]  /*04b0*/  SHF.R.S32.HI R5, RZ, 0x1f, R4 ;  /* 0x0000001fff057819 */ /* 0x001fc80000011404 */
.L_x_426:
[----:B------:R-:W-:Y:S05]  /*04c0*/  BRX R4 -0x4d0                                                           (*"BRANCH_TARGETS .L_x_427,.L_x_428,.L_x_429"*) ;  /* 0xfffffff804cc7949 */ /* 0x000fea000383ffff */
.L_x_429:
[----:B------:R-:W-:Y:S01]  /*04d0*/  ISETP.NE.AND P0, PT, R2, 0x6, PT ;  /* 0x000000060200780c */ /* 0x000fe20003f05270 */
[----:B------:R-:W-:-:S12]  /*04e0*/  IMAD.MOV.U32 R4, RZ, RZ, RZ ;  /* 0x000000ffff047224 */ /* 0x000fd800078e00ff */
[----:B------:R-:W-:Y:S05]  /*04f0*/  @P0 BRA `(.L_x_224) ;  /* 0x00000024008c0947 */ /* 0x000fea0003800000 */
[----:B-----5:R-:W-:Y:S01]  /*0500*/  FMNMX R4, RZ, R0, PT ;  /* 0x00000000ff047209 */ /* 0x020fe20003800000 */
[----:B------:R-:W-:Y:S06]  /*0510*/  BRA `(.L_x_224) ;  /* 0x0000002400847947 */ /* 0x000fec0003800000 */
.L_x_427:
[----:B------:R-:W-:Y:S01]  /*0520*/  IMAD.MOV.U32 R4, RZ, RZ, 0x7fc00000 ;  /* 0x7fc00000ff047424 */ /* 0x000fe200078e00ff */
[----:B------:R-:W-:Y:S06]  /*0530*/  BRA `(.L_x_224) ;  /* 0x00000024007c7947 */ /* 0x000fec0003800000 */
.L_x_428:
[----:B------:R-:W-:Y:S01]  /*0540*/  HFMA2 R4, -RZ, RZ, 1.875, 0 ;  /* 0x3f800000ff047431 */ /* 0x000fe200000001ff */
[----:B------:R-:W-:Y:S06]  /*0550*/  BRA `(.L_x_224) ;  /* 0x0000002400747947 */ /* 0x000fec0003800000 */
.L_x_221:
[----:B------:R-:W-:-:S13]  /*0560*/  ISETP.GT.AND P0, PT, R2, 0x9, PT ;  /* 0x000000090200780c */ /* 0x000fda0003f04270 */
[----:B------:R-:W-:Y:S05]  /*0570*/  @P0 BRA `(.L_x_225) ;  /* 0x0000000000880947 */ /* 0x000fea0003800000 */
[----:B------:R-:W-:-:S05]  /*0580*/  IMAD.MOV.U32 R3, RZ, RZ, -0x7 ;  /* 0xfffffff9ff037424 */ /* 0x000fca00078e00ff */
[----:B------:R-:W-:-:S05]  /*0590*/  VIADDMNMX.U32 R3, R2, R3, 0x2, PT ;  /* 0x0000000202037446 */ /* 0x000fca0003800003 */
[----:B------:R-:W-:-:S04]  /*05a0*/  IMAD.SHL.U32 R3, R3, 0x4, RZ ;  /* 0x0000000403037824 */ /* 0x000fc800078e00ff */
[----:B------:R-:W0:Y:S02]  /*05b0*/  LDC R4, c[0x2][R3+0xc] ;  /* 0x0080030003047b82 */ /* 0x000e240000000800 */
[----:B0-----:R-:W-:-:S04]  /*05c0*/  SHF.R.S32.HI R5, RZ, 0x1f, R4 ;  /* 0x0000001fff057819 */ /* 0x001fc80000011404 */
.L_x_430:
[----:B------:R-:W-:Y:S05]  /*05d0*/  BRX R4 -0x5e0                                                           (*"BRANCH_TARGETS .L_x_431,.L_x_432,.L_x_433"*) ;  /* 0xfffffff804887949 */ /* 0x000fea000383ffff */
.L_x_433:
[----:B------:R-:W-:Y:S01]  /*05e0*/  ISETP.NE.AND P0, PT, R2, 0x9, PT ;  /* 0x000000090200780c */ /* 0x000fe20003f05270 */
[----:B------:R-:W-:-:S12]  /*05f0*/  HFMA2 R4, -RZ, RZ, 0, 0 ;  /* 0x00000000ff047431 */ /* 0x000fd800000001ff */
[----:B------:R-:W-:Y:S05]  /*0600*/  @P0 BRA `(.L_x_224) ;  /* 0x0000002400480947 */ /* 0x000fea0003800000 */
[----:B-----5:R-:W-:Y:S01]  /*0610*/  FSETP.NEU.AND P0, PT, R0, RZ, PT ;  /* 0x000000ff0000720b */ /* 0x020fe20003f0d000 */
[----:B------:R-:W-:Y:S01]  /*0620*/  BSSY.RECONVERGENT B0, `(.L_x_226) ;  /* 0x0000004000007945 */ /* 0x000fe20003800200 */
[----:B------:R-:W-:-:S11]  /*0630*/  IMAD.MOV.U32 R4, RZ, RZ, RZ ;  /* 0x000000ffff047224 */ /* 0x000fd600078e00ff */
[----:B------:R-:W-:Y:S05]  /*0640*/  @!P0 BRA `(.L_x_227) ;  /* 0x0000000000048947 */ /* 0x000fea0003800000 */
[----:B------:R-:W-:-:S07]  /*0650*/  IMAD.MOV.U32 R4, RZ, RZ, 0x3f800000 ;  /* 0x3f800000ff047424 */ /* 0x000fce00078e00ff */
.L_x_227:
[----:B------:R-:W-:Y:S05]  /*0660*/  BSYNC.RECONVERGENT B0 ;  /* 0x0000000000007941 */ /* 0x000fea0003800200 */
.L_x_226:
[----:B------:R-:W-:Y:S05]  /*0670*/  BRA `(.L_x_224) ;  /* 0x00000024002c7947 */ /* 0x000fea0003800000 */
.L_x_431:
[----:B-----5:R-:W-:-:S04]  /*0680*/  FSETP.GE.AND P0, PT, R0, RZ, PT ;  /* 0x000000ff0000720b */ /* 0x020fc80003f06000 */
[----:B------:R-:W-:Y:S01]  /*0690*/  FSEL R4, R0, RZ, P0 ;  /* 0x000000ff00047208 */ /* 0x000fe20000000000 */
[----:B------:R-:W-:Y:S08]  /*06a0*/  BRA `(.L_x_224) ;  /* 0x0000002400207947 */ /* 0x000ff00003800000 */
.L_x_432:
[----:B------:R-:W-:Y:S01]  /*06b0*/  MOV R3, 0x4e6e6b28 ;  /* 0x4e6e6b2800037802 */ /* 0x000fe20000000f00 */
[----:B------:R-:W-:Y:S01]  /*06c0*/  IMAD.MOV.U32 R2, RZ, RZ, 0x3f800000 ;  /* 0x3f800000ff027424 */ /* 0x000fe200078e00ff */
[----:B-----5:R-:W0:Y:S01]  /*06d0*/  FCHK P0, R0, 9.9999997171806853657e-10 ;  /* 0x3089705f00007902 */ /* 0x020e220000000000 */
[----:B------:R-:W-:Y:S02]  /*06e0*/  BSSY.RECONVERGENT B0, `(.L_x_228) ;  /* 0x000000a000007945 */ /* 0x000fe40003800200 */
[----:B------:R-:W-:-:S04]  /*06f0*/  FFMA R2, R3, -9.9999997171806853657e-10, R2 ;  /* 0xb089705f03027823 */ /* 0x000fc80000000002 */
[----:B------:R-:W-:-:S04]  /*0700*/  FFMA R3, R2, R3, 1.00000000000000000000e+09 ;  /* 0x4e6e6b2802037423 */ /* 0x000fc80000000003 */
[----:B------:R-:W-:-:S04]  /*0710*/  FFMA R2, R0, R3, RZ ;  /* 0x0000000300027223 */ /* 0x000fc800000000ff */
[----:B------:R-:W-:-:S04]  /*0720*/  FFMA R4, R2, -9.9999997171806853657e-10, R0 ;  /* 0xb089705f02047823 */ /* 0x000fc80000000000 */
[----:B------:R-:W-:Y:S01]  /*0730*/  FFMA R4, R3, R4, R2 ;  /* 0x0000000403047223 */ /* 0x000fe20000000002 */
[----:B0-----:R-:W-:Y:S06]  /*0740*/  @!P0 BRA `(.L_x_229) ;  /* 0x00000000000c8947 */ /* 0x001fec0003800000 */
[----:B------:R-:W-:Y:S01]  /*0750*/  IMAD.MOV.U32 R3, RZ, RZ, 0x3089705f ;  /* 0x3089705fff037424 */ /* 0x000fe200078e00ff */
[----:B------:R-:W-:-:S07]  /*0760*/  MOV R2, 0x780 ;  /* 0x0000078000027802 */ /* 0x000fce0000000f00 */
[----:B------:R-:W-:Y:S05]  /*0770*/  CALL.REL.NOINC `($__internal_8_$__cuda_sm3x_div_rn_noftz_f32_slowpath) ;  /* 0x0000005800c07944 */ /* 0x000fea0003c00000 */
.L_x_229:
[----:B------:R-:W-:Y:S05]  /*0780*/  BSYNC.RECONVERGENT B0 ;  /* 0x0000000000007941 */ /* 0x000fea0003800200 */
.L_x_228:
[----:B------:R-:W-:Y:S05]  /*0790*/  BRA `(.L_x_224) ;  /* 0x0000002000e47947 */ /* 0x000fea0003800000 */
.L_x_225:
[----:B------:R-:W-:-:S13]  /*07a0*/  ISETP.GT.AND P0, PT, R2, 0xb, PT ;  /* 0x0000000b0200780c */ /* 0x000fda0003f04270 */
[----:B------:R-:W-:Y:S05]  /*07b0*/  @P0 BRA `(.L_x_230) ;  /* 0x0000000800880947 */ /* 0x000fea0003800000 */
[----:B------:R-:W-:-:S13]  /*07c0*/  ISETP.NE.AND P0, PT, R2, 0xa, PT ;  /* 0x0000000a0200780c */ /* 0x000fda0003f05270 */
[----:B------:R-:W-:Y:S05]  /*07d0*/  @!P0 BRA `(.L_x_231) ;  /* 0x0000000400488947 */ /* 0x000fea0003800000 */
[----:B------:R-:W-:Y:S01]  /*07e0*/  ISETP.NE.AND P0, PT, R2, 0xb, PT ;  /* 0x0000000b0200780c */ /* 0x000fe20003f05270 */
[----:B------:R-:W-:-:S12]  /*07f0*/  HFMA2 R4, -RZ, RZ, 0, 0 ;  /* 0x00000000ff047431 */ /* 0x000fd800000001ff */
[----:B------:R-:W-:Y:S05]  /*0800*/  @P0 BRA `(.L_x_224) ;  /* 0x0000002000c80947 */ /* 0x000fea0003800000 */
[C---:B-----5:R-:W-:Y:S01]  /*0810*/  FMUL R2, R0.reuse, 0.63661974668502807617 ;  /* 0x3f22f98300027820 */ /* 0x060fe20000400000 */
[----:B------:R-:W-:Y:S01]  /*0820*/  FSETP.GE.AND P0, PT, |R0|, 105615, PT ;  /* 0x47ce47800000780b */ /* 0x000fe20003f06200 */
[----:B------:R-:W-:Y:S04]  /*0830*/  BSSY.RECONVERGENT B0, `(.L_x_232) ;  /* 0x0000039000007945 */ /* 0x000fe80003800200 */
[----:B------:R-:W0:Y:S02]  /*0840*/  F2I.NTZ R2, R2 ;  /* 0x0000000200027305 */ /* 0x000e240000203100 */
[----:B0-----:R-:W-:-:S05]  /*0850*/  I2FP.F32.S32 R3, R2 ;  /* 0x0000000200037245 */ /* 0x001fca0000201400 */
        /* <DEDUP_REMOVED lines=8> */
[----:B------:R-:W0:Y:S01]  /*08e0*/  LDC.64 R2, c[0x4][RZ] ;  /* 0x01000000ff027b82 */ /* 0x000e220000000a00 */
[----:B------:R-:W-:Y:S01]  /*08f0*/  IMAD.SHL.U32 R4, R0, 0x100, RZ ;  /* 0x0000010000047824 */ /* 0x000fe200078e00ff */
[----:B------:R-:W-:Y:S01]  /*0900*/  CS2R R12, SRZ ;  /* 0x00000000000c7805 */ /* 0x000fe2000001ff00 */
[----:B------:R-:W-:-:S03]  /*0910*/  UMOV UR4, URZ ;  /* 0x000000ff00047c82 */ /* 0x000fc60008000000 */
[----:B------:R-:W-:-:S07]  /*0920*/  LOP3.LUT R19, R4, 0x80000000, RZ, 0xfc, !PT ;  /* 0x8000000004137812 */ /* 0x000fce00078efcff */
.L_x_234:
[----:B0-----:R-:W-:-:S05]  /*0930*/  IMAD.WIDE.U32 R14, R13, 0x4, R2 ;  /* 0x000000040d0e7825 */ /* 0x001fca00078e0002 */
[----:B------:R-:W2:Y:S01]  /*0940*/  LDG.E.CONSTANT R4, desc[UR6][R14.64] ;  /* 0x000000060e047981 */ /* 0x000ea2000c1e9900 */
[C---:B-1----:R-:W-:Y:S01]  /*0950*/  LEA R16, R13.reuse, R1, 0x2 ;  /* 0x000000010d107211 */ /* 0x042fe200078e10ff */
        /* <DEDUP_REMOVED lines=9> */
[C---:B------:R-:W-:Y:S02]  /*09f0*/  LOP3.LUT R2, R5.reuse, 0xe0, RZ, 0xc0, !PT ;  /* 0x000000e005027812 */ /* 0x040fe400078ec0ff */
[----:B------:R-:W-:-:S03]  /*0a00*/  LOP3.LUT P0, RZ, R5, 0x1f, RZ, 0xc0, !PT ;  /* 0x0000001f05ff7812 */ /* 0x000fc6000780c0ff */
[----:B------:R-:W-:-:S05]  /*0a10*/  VIADD R2, R2, 0xffffff80 ;  /* 0xffffff8002027836 */ /* 0x000fca0000000000 */
[----:B------:R-:W-:-:S05]  /*0a20*/  SHF.R.U32.HI R2, RZ, 0x5, R2 ;  /* 0x00000005ff027819 */ /* 0x000fca0000011602 */
[----:B------:R-:W-:-:S05]  /*0a30*/  IMAD R13, R2, -0x4, R1 ;  /* 0xfffffffc020d7824 */ /* 0x000fca00078e0201 */
[----:B------:R-:W2:Y:S04]  /*0a40*/  LDL R2, [R13+0x18] ;  /* 0x000018000d027983 */ /* 0x000ea80000100800 */
[----:B------:R-:W2:Y:S04]  /*0a50*/  LDL R3, [R13+0x14] ;  /* 0x000014000d037983 */ /* 0x000ea80000100800 */
[----:B------:R-:W3:Y:S01]  /*0a60*/  @P0 LDL R4, [R13+0x10] ;  /* 0x000010000d040983 */ /* 0x000ee20000100800 */
[----:B------:R-:W-:Y:S01]  /*0a70*/  LOP3.LUT R5, R5, 0x1f, RZ, 0xc0, !PT ;  /* 0x0000001f05057812 */ /* 0x000fe200078ec0ff */
[----:B------:R-:W-:Y:S01]  /*0a80*/  UMOV UR4, 0x54442d19 ;  /* 0x54442d1900047882 */ /* 0x000fe20000000000 */
[----:B------:R-:W-:-:S02]  /*0a90*/  UMOV UR5, 0x3bf921fb ;  /* 0x3bf921fb00057882 */ /* 0x000fc40000000000 */
[-C--:B--2---:R-:W-:Y:S02]  /*0aa0*/  @P0 SHF.L.W.U32.HI R2, R3, R5.reuse, R2 ;  /* 0x0000000503020219 */ /* 0x084fe40000010e02 */
[----:B---3--:R-:W-:Y:S02]  /*0ab0*/  @P0 SHF.L.W.U32.HI R3, R4, R5, R3 ;  /* 0x0000000504030219 */ /* 0x008fe40000010e03 */
        /* <DEDUP_REMOVED lines=9> */
[----:B------:R-:W0:Y:S01]  /*0b50*/  I2F.F64.S64 R14, R14 ;  /* 0x0000000e000e7312 */ /* 0x000e220000301c00 */
[----:B------:R-:W-:-:S02]  /*0b60*/  ISETP.GE.AND P1, PT, R0, RZ, PT ;  /* 0x000000ff0000720c */ /* 0x000fc40003f26270 */
[----:B------:R-:W-:-:S04]  /*0b70*/  IMAD.MOV R0, RZ, RZ, -R2 ;  /* 0x000000ffff007224 */ /* 0x000fc800078e0a02 */
[----:B------:R-:W-:Y:S01]  /*0b80*/  @!P0 IMAD.MOV.U32 R2, RZ, RZ, R0 ;  /* 0x000000ffff028224 */ /* 0x000fe200078e0000 */
[----:B0-----:R-:W-:-:S10]  /*0b90*/  DMUL R12, R14, UR4 ;  /* 0x000000040e0c7c28 */ /* 0x001fd40008000000 */
[----:B------:R-:W0:Y:S02]  /*0ba0*/  F2F.F32.F64 R12, R12 ;  /* 0x0000000c000c7310 */ /* 0x000e240000301000 */
[----:B0-----:R-:W-:-:S07]  /*0bb0*/  FSEL R3, -R12, R12, !P1 ;  /* 0x0000000c0c037208 */ /* 0x001fce0004800100 */
.L_x_233:
[----:B------:R-:W-:Y:S05]  /*0bc0*/  BSYNC.RECONVERGENT B0 ;  /* 0x0000000000007941 */ /* 0x000fea0003800200 */
.L_x_232:
[----:B------:R-:W-:Y:S01]  /*0bd0*/  MOV R0, 0x37cbac00 ;  /* 0x37cbac0000007802 */ /* 0x000fe20000000f00 */
[----:B------:R-:W-:Y:S01]  /*0be0*/  FMUL R5, R3, R3 ;  /* 0x0000000303057220 */ /* 0x000fe20000400000 */
[----:B------:R-:W-:Y:S01]  /*0bf0*/  LOP3.LUT R4, R2, 0x1, RZ, 0xc0, !PT ;  /* 0x0000000102047812 */ /* 0x000fe200078ec0ff */
[----:B------:R-:W-:Y:S02]  /*0c00*/  HFMA2 R13, -RZ, RZ, 1.541015625, -0.052001953125 ;  /* 0x3e2aaaa8ff0d7431 */ /* 0x000fe400000001ff */
[----:B------:R-:W-:Y:S02]  /*0c10*/  IMAD.MOV.U32 R12, RZ, RZ, 0x3c0885e4 ;  /* 0x3c0885e4ff0c7424 */ /* 0x000fe400078e00ff */
[----:B------:R-:W-:Y:S01]  /*0c20*/  FFMA R0, R5, R0, -0.0013887860113754868507 ;  /* 0xbab607ed05007423 */ /* 0x000fe20000000000 */
[----:B------:R-:W-:Y:S01]  /*0c30*/  ISETP.NE.U32.AND P0, PT, R4, 0x1, PT ;  /* 0x000000010400780c */ /* 0x000fe20003f05070 */
[----:B------:R-:W-:-:S03]  /*0c40*/  VIADD R2, R2, 0x1 ;  /* 0x0000000102027836 */ /* 0x000fc60000000000 */
[----:B------:R-:W-:Y:S02]  /*0c50*/  FSEL R4, R0, -0.00019574658654164522886, P0 ;  /* 0xb94d415300047808 */ /* 0x000fe40000000000 */
[----:B------:R-:W-:Y:S02]  /*0c60*/  FSEL R12, R12, 0.041666727513074874878, !P0 ;  /* 0x3d2aaabb0c0c7808 */ /* 0x000fe40004000000 */
[----:B------:R-:W-:Y:S02]  /*0c70*/  LOP3.LUT P1, RZ, R2, 0x2, RZ, 0xc0, !PT ;  /* 0x0000000202ff7812 */ /* 0x000fe4000782c0ff */
[----:B------:R-:W-:Y:S01]  /*0c80*/  FSEL R0, R3, 1, !P0 ;  /* 0x3f80000003007808 */ /* 0x000fe20004000000 */
[----:B------:R-:W-:Y:S01]  /*0c90*/  FFMA R4, R5, R4, R12 ;  /* 0x0000000405047223 */ /* 0x000fe2000000000c */
[----:B------:R-:W-:-:S03]  /*0ca0*/  FSEL R13, -R13, -0.4999999701976776123, !P0 ;  /* 0xbeffffff0d0d7808 */ /* 0x000fc60004000100 */
[C---:B------:R-:W-:Y:S02]  /*0cb0*/  FFMA R3, R5.reuse, R0, RZ ;  /* 0x0000000005037223 */ /* 0x040fe400000000ff */
[----:B------:R-:W-:-:S04]  /*0cc0*/  FFMA R4, R5, R4, R13 ;  /* 0x0000000405047223 */ /* 0x000fc8000000000d */
[----:B------:R-:W-:-:S04]  /*0cd0*/  FFMA R4, R3, R4, R0 ;  /* 0x0000000403047223 */ /* 0x000fc80000000000 */
[----:B------:R-:W-:Y:S01]  /*0ce0*/  @P1 FADD R4, RZ, -R4 ;  /* 0x80000004ff041221 */ /* 0x000fe20000000000 */
[----:B------:R-:W-:Y:S06]  /*0cf0*/  BRA `(.L_x_224) ;  /* 0x0000001c008c7947 */ /* 0x000fec0003800000 */
.L_x_231:
        /* <DEDUP_REMOVED lines=18> */
.L_x_237:
        /* <DEDUP_REMOVED lines=22> */
[----:B------:R-:W-:Y:S01]  /*0f80*/  UMOV UR5, 0x3bf921fb ;  /* 0x3bf921fb00057882 */ /* 0x000fe20000000000 */
[----:B------:R-:W-:-:S02]  /*0f90*/  ISETP.GE.AND P1, PT, R0, RZ, PT ;  /* 0x000000ff0000720c */ /* 0x000fc40003f26270 */
[-C--:B--2---:R-:W-:Y:S02]  /*0fa0*/  @P0 SHF.L.W.U32.HI R2, R3, R5.reuse, R2 ;  /* 0x0000000503020219 */ /* 0x084fe40000010e02 */
[----:B---3--:R-:W-:-:S04]  /*0fb0*/  @P0 SHF.L.W.U32.HI R3, R4, R5, R3 ;  /* 0x0000000504030219 */ /* 0x008fc80000010e03 */
[C-C-:B------:R-:W-:Y:S02]  /*0fc0*/  SHF.L.W.U32.HI R5, R3.reuse, 0x2, R2.reuse ;  /* 0x0000000203057819 */ /* 0x140fe40000010e02 */
[----:B------:R-:W-:Y:S02]  /*0fd0*/  SHF.L.U32 R3, R3, 0x2, RZ ;  /* 0x0000000203037819 */ /* 0x000fe400000006ff */
[----:B------:R-:W-:Y:S02]  /*0fe0*/  SHF.R.S32.HI R4, RZ, 0x1f, R5 ;  /* 0x0000001fff047819 */ /* 0x000fe40000011405 */
[----:B------:R-:W-:Y:S02]  /*0ff0*/  SHF.R.U32.HI R2, RZ, 0x1e, R2 ;  /* 0x0000001eff027819 */ /* 0x000fe40000011602 */
[C---:B------:R-:W-:Y:S02]  /*1000*/  LOP3.LUT R14, R4.reuse, R3, RZ, 0x3c, !PT ;  /* 0x00000003040e7212 */ /* 0x040fe400078e3cff */
[----:B------:R-:W-:-:S02]  /*1010*/  LOP3.LUT R15, R4, R5, RZ, 0x3c, !PT ;  /* 0x00000005040f7212 */ /* 0x000fc400078e3cff */
[C---:B------:R-:W-:Y:S02]  /*1020*/  LOP3.LUT R0, R5.reuse, R0, RZ, 0x3c, !PT ;  /* 0x0000000005007212 */ /* 0x040fe400078e3cff */
[----:B------:R-:W-:Y:S02]  /*1030*/  LEA.HI R5, R5, R2, RZ, 0x1 ;  /* 0x0000000205057211 */ /* 0x000fe400078f08ff */
[----:B------:R-:W0:Y:S01]  /*1040*/  I2F.F64.S64 R14, R14 ;  /* 0x0000000e000e7312 */ /* 0x000e220000301c00 */
[----:B------:R-:W-:Y:S02]  /*1050*/  ISETP.GE.AND P0, PT, R0, RZ, PT ;  /* 0x000000ff0000720c */ /* 0x000fe40003f06270 */
[----:B------:R-:W-:-:S04]  /*1060*/  IMAD.MOV R0, RZ, RZ, -R5 ;  /* 0x000000ffff007224 */ /* 0x000fc800078e0a05 */
[----:B------:R-:W-:Y:S01]  /*1070*/  @!P1 IMAD.MOV.U32 R5, RZ, RZ, R0 ;  /* 0x000000ffff059224 */ /* 0x000fe200078e0000 */
[----:B0-----:R-:W-:-:S10]  /*1080*/  DMUL R12, R14, UR4 ;  /* 0x000000040e0c7c28 */ /* 0x001fd40008000000 */
[----:B------:R-:W0:Y:S02]  /*1090*/  F2F.F32.F64 R12, R12 ;  /* 0x0000000c000c7310 */ /* 0x000e240000301000 */
[----:B0-----:R-:W-:-:S07]  /*10a0*/  FSEL R2, -R12, R12, !P0 ;  /* 0x0000000c0c027208 */ /* 0x001fce0004000100 */
.L_x_236:
[----:B------:R-:W-:Y:S05]  /*10b0*/  BSYNC.RECONVERGENT B0 ;  /* 0x0000000000007941 */ /* 0x000fea0003800200 */
.L_x_235:
        /* <DEDUP_REMOVED lines=18> */
.L_x_230:
        /* <DEDUP_REMOVED lines=9> */
[----:B------:R-:W0:Y:S01]  /*1270*/  FRND.TRUNC R2, R2 ;  /* 0x0000000200027307 */ /* 0x000e22000020d000 */
[----:B------:R-:W-:-:S04]  /*1280*/  FFMA R5, R12, R5, 0.00019836159481201320887 ;  /* 0x394fff490c057423 */ /* 0x000fc80000000005 */
[----:B------:R-:W-:-:S04]  /*1290*/  FFMA R13, R12, R5, 0.0083333496004343032837 ;  /* 0x3c08889a0c0d7423 */ /* 0x000fc80000000005 */
[----:B------:R-:W-:-:S04]  /*12a0*/  FFMA R13, R12, R13, 0.16666667163372039795 ;  /* 0x3e2aaaab0c0d7423 */ /* 0x000fc8000000000d */
[----:B------:R-:W-:Y:S01]  /*12b0*/  FMUL R13, R12, R13 ;  /* 0x0000000d0c0d7220 */ /* 0x000fe20000400000 */
[----:B0-----:R-:W-:Y:S02]  /*12c0*/  FSETP.GT.AND P0, PT, |R2|, 126, PT ;  /* 0x42fc00000200780b */ /* 0x001fe40003f04200 */
        /* <DEDUP_REMOVED lines=8> */
[----:B------:R-:W0:Y:S02]  /*1350*/  MUFU.EX2 R4, R4 ;  /* 0x0000000400047308 */ /* 0x000e240000000800 */
[----:B0-----:R-:W-:-:S06]  /*1360*/  FMUL R3, R3, R4 ;  /* 0x0000000403037220 */ /* 0x001fcc0000400000 */
[----:B------:R-:W0:Y:S02]  /*1370*/  MUFU.RCP R2, R3 ;  /* 0x0000000300027308 */ /* 0x000e240000001000 */
[----:B0-----:R-:W-:-:S04]  /*1380*/  FMUL.FTZ R2, R2, -0.125 ;  /* 0xbe00000002027820 */ /* 0x001fc80000410000 */
[----:B------:R-:W-:-:S05]  /*1390*/  FFMA R5, R3, 2, R2 ;  /* 0x4000000003057823 */ /* 0x000fca0000000002 */
[--C-:B------:R-:W-:Y:S01]  /*13a0*/  LOP3.LUT R4, R5, 0x80000000, R0.reuse, 0xb8, !PT ;  /* 0x8000000005047812 */ /* 0x100fe200078eb800 */
[----:B------:R-:W-:Y:S01]  /*13b0*/  @!P0 FFMA R4, R0, R13, R0 ;  /* 0x0000000d00048223 */ /* 0x000fe20000000000 */
[----:B------:R-:W-:Y:S06]  /*13c0*/  BRA `(.L_x_224) ;  /* 0x0000001400d87947 */ /* 0x000fec0003800000 */
.L_x_238:
        /* <DEDUP_REMOVED lines=18> */
.L_x_241:
        /* <DEDUP_REMOVED lines=41> */
.L_x_240:
[----:B------:R-:W-:Y:S05]  /*1780*/  BSYNC.RECONVERGENT B0 ;  /* 0x0000000000007941 */ /* 0x000fea0003800200 */
.L_x_239:
        /* <DEDUP_REMOVED lines=12> */
[----:B------:R-:W0:Y:S02]  /*1850*/  @!P1 MUFU.RCP R2, -R2 ;  /* 0x8000000200029308 */ /* 0x000e240000001000 */
[----:B0-----:R-:W-:Y:S01]  /*1860*/  IMAD.MOV.U32 R4, RZ, RZ, R2 ;  /* 0x000000ffff047224 */ /* 0x001fe200078e0002 */
[----:B------:R-:W-:Y:S06]  /*1870*/  BRA `(.L_x_224) ;  /* 0x0000001000ac7947 */ /* 0x000fec0003800000 */
.L_x_220:
[----:B------:R-:W-:Y:S01]  /*1880*/  ISETP.GT.AND P0, PT, R2, 0x14, PT ;  /* 0x000000140200780c */ /* 0x000fe20003f04270 */
[----:B------:R-:W-:-:S12]  /*1890*/  BSSY.RECONVERGENT B0, `(.L_x_224) ;  /* 0x0000129000007945 */ /* 0x000fd80003800200 */
[----:B------:R-:W-:Y:S05]  /*18a0*/  @P0 BRA `(.L_x_242) ;  /* 0x00000008009c0947 */ /* 0x000fea0003800000 */
[----:B------:R-:W-:-:S13]  /*18b0*/  ISETP.GT.AND P0, PT, R2, 0x10, PT ;  /* 0x000000100200780c */ /* 0x000fda0003f04270 */
[----:B------:R-:W-:Y:S05]  /*18c0*/  @P0 BRA `(.L_x_243) ;  /* 0x0000000000dc0947 */ /* 0x000fea0003800000 */
[----:B------:R-:W-:-:S05]  /*18d0*/  IMAD.MOV.U32 R3, RZ, RZ, -0xe ;  /* 0xfffffff2ff037424 */ /* 0x000fca00078e00ff */
[----:B------:R-:W-:-:S04]  /*18e0*/  VIADDMNMX.U32 R3, R2, R3, 0x2, PT ;  /* 0x0000000202037446 */ /* 0x000fc80003800003 */
[----:B------:R-:W-:-:S04]  /*18f0*/  SHF.L.U32 R3, R3, 0x2, RZ ;  /* 0x0000000203037819 */ /* 0x000fc800000006ff */
[----:B------:R-:W0:Y:S02]  /*1900*/  LDC R4, c[0x2][R3+0x18] ;  /* 0x0080060003047b82 */ /* 0x000e240000000800 */
[----:B0-----:R-:W-:-:S04]  /*1910*/  SHF.R.S32.HI R5, RZ, 0x1f, R4 ;  /* 0x0000001fff057819 */ /* 0x001fc80000011404 */
.L_x_434:
[----:B------:R-:W-:Y:S05]  /*1920*/  BRX R4 -0x1930                                                          (*"BRANCH_TARGETS .L_x_435,.L_x_436,.L_x_437"*) ;  /* 0xffffffe404b47949 */ /* 0x000fea000383ffff */
.L_x_437:
        /* <DEDUP_REMOVED lines=10> */
[----:B------:R-:W-:-:S06]  /*19d0*/  FFMA R3, R0, 1.925963033500011079e-08, R3 ;  /* 0x32a5706000037823 */ /* 0x000fcc0000000003 */
[----:B------:R-:W0:Y:S02]  /*19e0*/  MUFU.EX2 R3, R3 ;  /* 0x0000000300037308 */ /* 0x000e240000000800 */
[----:B0-----:R-:W-:Y:S01]  /*19f0*/  FMUL R4, R2, R3 ;  /* 0x0000000302047220 */ /* 0x001fe20000400000 */
[----:B------:R-:W-:Y:S06]  /*1a00*/  BRA `(.L_x_244) ;  /* 0x0000001000447947 */ /* 0x000fec0003800000 */
.L_x_435:
[----:B-----5:R-:W-:Y:S01]  /*1a10*/  FMUL R2, |R0|, 1.4426950216293334961 ;  /* 0x3fb8aa3b00027820 */ /* 0x020fe20000400200 */
[----:B------:R-:W-:-:S05]  /*1a20*/  IMAD.MOV.U32 R3, RZ, RZ, 0x42fc0000 ;  /* 0x42fc0000ff037424 */ /* 0x000fca00078e00ff */
[----:B------:R-:W0:Y:S02]  /*1a30*/  FRND.TRUNC R2, R2 ;  /* 0x0000000200027307 */ /* 0x000e24000020d000 */
[----:B0-----:R-:W-:Y:S02]  /*1a40*/  FSETP.GT.AND P0, PT, |R2|, 126, PT ;  /* 0x42fc00000200780b */ /* 0x001fe40003f04200 */
[----:B------:R-:W-:-:S04]  /*1a50*/  LOP3.LUT R3, R3, 0x80000000, R2, 0xb8, !PT ;  /* 0x8000000003037812 */ /* 0x000fc800078eb802 */
[----:B------:R-:W-:-:S05]  /*1a60*/  FSEL R3, R3, R2, P0 ;  /* 0x0000000203037208 */ /* 0x000fca0000000000 */
[----:B------:R-:W-:-:S04]  /*1a70*/  FFMA R0, R3, -0.69314718246459960938, |R0| ;  /* 0xbf31721803007823 */ /* 0x000fc80000000400 */
[C---:B------:R-:W-:Y:S01]  /*1a80*/  FFMA R0, R3.reuse, 1.9046542121259335545e-09, R0 ;  /* 0x3102e30803007823 */ /* 0x040fe20000000000 */
[----:B------:R-:W-:-:S03]  /*1a90*/  FADD R3, R3, 12583037 ;  /* 0x4b40007d03037421 */ /* 0x000fc60000000000 */
[----:B------:R-:W-:Y:S02]  /*1aa0*/  FMUL R0, R0, 1.4426950216293334961 ;  /* 0x3fb8aa3b00007820 */ /* 0x000fe40000400000 */
[----:B------:R-:W-:-:S04]  /*1ab0*/  SHF.L.U32 R3, R3, 0x17, RZ ;  /* 0x0000001703037819 */ /* 0x000fc800000006ff */
[----:B------:R-:W0:Y:S02]  /*1ac0*/  MUFU.EX2 R0, R0 ;  /* 0x0000000000007308 */ /* 0x000e240000000800 */
[----:B0-----:R-:W-:-:S06]  /*1ad0*/  FMUL R3, R3, R0 ;  /* 0x0000000003037220 */ /* 0x001fcc0000400000 */
[----:B------:R-:W0:Y:S02]  /*1ae0*/  MUFU.RCP R4, R3 ;  /* 0x0000000300047308 */ /* 0x000e240000001000 */
[----:B0-----:R-:W-:-:S04]  /*1af0*/  FMUL.FTZ R4, R4, 0.125 ;  /* 0x3e00000004047820 */ /* 0x001fc80000410000 */
[----:B------:R-:W-:Y:S01]  /*1b00*/  FFMA R4, R3, 2, R4 ;  /* 0x4000000003047823 */ /* 0x000fe20000000004 */
[----:B------:R-:W-:Y:S06]  /*1b10*/  BRA `(.L_x_244) ;  /* 0x0000001000007947 */ /* 0x000fec0003800000 */
.L_x_436:
[C---:B-----5:R-:W-:Y:S01]  /*1b20*/  FMUL R2, |R0|.reuse, 2.8853900432586669922 ;  /* 0x4038aa3b00027820 */ /* 0x060fe20000400200 */
[----:B------:R-:W-:Y:S02]  /*1b30*/  IMAD.MOV.U32 R5, RZ, RZ, 0x3c80f082 ;  /* 0x3c80f082ff057424 */ /* 0x000fe400078e00ff */
[C---:B------:R-:W-:Y:S01]  /*1b40*/  FMUL R13, R0.reuse, R0 ;  /* 0x00000000000d7220 */ /* 0x040fe20000400000 */
[----:B------:R-:W-:Y:S01]  /*1b50*/  IMAD.MOV.U32 R4, RZ, RZ, 0x3f800000 ;  /* 0x3f800000ff047424 */ /* 0x000fe200078e00ff */
[C---:B------:R-:W-:Y:S01]  /*1b60*/  FSETP.GE.AND P1, PT, |R0|.reuse, 0.60000002384185791016, PT ;  /* 0x3f19999a0000780b */ /* 0x040fe20003f26200 */
[----:B------:R-:W0:Y:S01]  /*1b70*/  MUFU.EX2 R2, R2 ;  /* 0x0000000200027308 */ /* 0x000e220000000800 */
[----:B------:R-:W-:Y:S01]  /*1b80*/  FFMA R5, R13, R5, -0.052303962409496307373 ;  /* 0xbd563cae0d057423 */ /* 0x000fe20000000005 */
[----:B------:R-:W-:-:S03]  /*1b90*/  FSETP.GE.AND P0, PT, |R0|, 9.010913848876953125, PT ;  /* 0x41102cb40000780b */ /* 0x000fc60003f06200 */
[----:B------:R-:W-:Y:S01]  /*1ba0*/  FFMA R12, R13, R5, 0.1331529766321182251 ;  /* 0x3e0859410d0c7423 */ /* 0x000fe20000000005 */
[----:B0-----:R-:W-:-:S03]  /*1bb0*/  FADD R3, R2, 1 ;  /* 0x3f80000002037421 */ /* 0x001fc60000000000 */
[----:B------:R-:W-:-:S03]  /*1bc0*/  FFMA R2, R13, R12, -0.33332768082618713379 ;  /* 0xbeaaa9ed0d027423 */ /* 0x000fc6000000000c */
[----:B------:R-:W0:Y:S02]  /*1bd0*/  MUFU.RCP R3, R3 ;  /* 0x0000000300037308 */ /* 0x000e240000001000 */
[----:B0-----:R-:W-:Y:S01]  /*1be0*/  FFMA R4, R3, -2, R4 ;  /* 0xc000000003047823 */ /* 0x001fe20000000004 */
[----:B------:R-:W-:-:S04]  /*1bf0*/  FFMA R3, R13, R2, RZ ;  /* 0x000000020d037223 */ /* 0x000fc800000000ff */
[----:B------:R-:W-:-:S04]  /*1c00*/  FSEL R5, R4, 1, !P0 ;  /* 0x3f80000004057808 */ /* 0x000fc80004000000 */
[--C-:B------:R-:W-:Y:S01]  /*1c10*/  LOP3.LUT R4, R5, 0x80000000, R0.reuse, 0xb8, !PT ;  /* 0x8000000005047812 */ /* 0x100fe200078eb800 */
[----:B------:R-:W-:Y:S01]  /*1c20*/  @!P1 FFMA R4, R0, R3, R0 ;  /* 0x0000000300049223 */ /* 0x000fe20000000000 */
[----:B------:R-:W-:Y:S06]  /*1c30*/  BRA `(.L_x_244) ;  /* 0x0000000c00b87947 */ /* 0x000fec0003800000 */
.L_x_243:
        /* <DEDUP_REMOVED lines=14> */
[----:B------:R-:W-:Y:S05]  /*1d20*/  CALL.REL.NOINC `($__internal_6_$__cuda_sm20_rcp_rn_f32_slowpath) ;  /* 0x0000004000287944 */ /* 0x000fea0003c00000 */
[----:B------:R-:W-:Y:S01]  /*1d30*/  IMAD.MOV.U32 R4, RZ, RZ, R3 ;  /* 0x000000ffff047224 */ /* 0x000fe200078e0003 */
[----:B------:R-:W-:Y:S06]  /*1d40*/  BRA `(.L_x_249) ;  /* 0x0000000000107947 */ /* 0x000fec0003800000 */
.L_x_248:
[----:B------:R-:W0:Y:S02]  /*1d50*/  MUFU.RCP R3, R0 ;  /* 0x0000000000037308 */ /* 0x000e240000001000 */
[----:B0-----:R-:W-:-:S04]  /*1d60*/  FFMA R2, R0, R3, -1 ;  /* 0xbf80000000027423 */ /* 0x001fc80000000003 */
[----:B------:R-:W-:-:S04]  /*1d70*/  FADD.FTZ R2, -R2, -RZ ;  /* 0x800000ff02027221 */ /* 0x000fc80000010100 */
[----:B------:R-:W-:-:S07]  /*1d80*/  FFMA R4, R3, R2, R3 ;  /* 0x0000000203047223 */ /* 0x000fce0000000003 */
.L_x_249:
[----:B------:R-:W-:Y:S05]  /*1d90*/  BSYNC.RECONVERGENT B1 ;  /* 0x0000000000017941 */ /* 0x000fea0003800200 */
.L_x_247:
[----:B------:R-:W-:Y:S01]  /*1da0*/  FSEL R4, R4, +QNAN , P3 ;  /* 0x7fc0000004047808 */ /* 0x000fe20001800000 */
[----:B------:R-:W-:Y:S06]  /*1db0*/  BRA `(.L_x_244) ;  /* 0x0000000c00587947 */ /* 0x000fec0003800000 */
.L_x_246:
[C---:B-----5:R-:W-:Y:S01]  /*1dc0*/  FMUL R3, R0.reuse, 8388608 ;  /* 0x4b00000000037820 */ /* 0x060fe20000400000 */
[----:B------:R-:W-:Y:S01]  /*1dd0*/  FSETP.GEU.AND P0, PT, R0, 1.175494350822287508e-38, PT ;  /* 0x008000000000780b */ /* 0x000fe20003f0e000 */
[----:B------:R-:W-:-:S03]  /*1de0*/  IMAD.MOV.U32 R5, RZ, RZ, 0x3e055027 ;  /* 0x3e055027ff057424 */ /* 0x000fc600078e00ff */
[----:B------:R-:W-:-:S04]  /*1df0*/  FSEL R3, R3, R0, !P0 ;  /* 0x0000000003037208 */ /* 0x000fc80004000000 */
[C---:B------:R-:W-:Y:S02]  /*1e00*/  IADD3 R0, PT, PT, R3.reuse, -0x3f2aaaab, RZ ;  /* 0xc0d5555503007810 */ /* 0x040fe40007ffe0ff */
[----:B------:R-:W-:Y:S02]  /*1e10*/  FSETP.NEU.AND P1, PT, R3, RZ, PT ;  /* 0x000000ff0300720b */ /* 0x000fe40003f2d000 */
[----:B------:R-:W-:-:S05]  /*1e20*/  LOP3.LUT R2, R0, 0xff800000, RZ, 0xc0, !PT ;  /* 0xff80000000027812 */ /* 0x000fca00078ec0ff */
[----:B------:R-:W-:-:S04]  /*1e30*/  IMAD.IADD R0, R3, 0x1, -R2 ;  /* 0x0000000103007824 */ /* 0x000fc800078e0a02 */
[----:B------:R-:W-:Y:S01]  /*1e40*/  FADD R4, R0, -1 ;  /* 0xbf80000000047421 */ /* 0x000fe20000000000 */
[----:B------:R-:W-:Y:S02]  /*1e50*/  FSEL R0, RZ, -23, P0 ;  /* 0xc1b80000ff007808 */ /* 0x000fe40000000000 */
[----:B------:R-:W-:Y:S01]  /*1e60*/  ISETP.GT.U32.AND P0, PT, R3, 0x7f7fffff, PT ;  /* 0x7f7fffff0300780c */ /* 0x000fe20003f04070 */
        /* <DEDUP_REMOVED lines=8> */
[----:B------:R-:W-:Y:S02]  /*1ef0*/  I2FP.F32.S32 R5, R2 ;  /* 0x0000000200057245 */ /* 0x000fe40000201400 */
[----:B------:R-:W-:Y:S01]  /*1f00*/  MOV R2, 0x7f800000 ;  /* 0x7f80000000027802 */ /* 0x000fe20000000f00 */
[C---:B------:R-:W-:Y:S02]  /*1f10*/  FMUL R13, R4.reuse, R13 ;  /* 0x0000000d040d7220 */ /* 0x040fe40000400000 */
[----:B------:R-:W-:Y:S02]  /*1f20*/  FFMA R0, R5, 1.1920928955078125e-07, R0 ;  /* 0x3400000005007823 */ /* 0x000fe40000000000 */
[----:B------:R-:W-:-:S04]  /*1f30*/  FFMA R13, R4, R13, R4 ;  /* 0x0000000d040d7223 */ /* 0x000fc80000000004 */
[----:B------:R-:W-:Y:S01]  /*1f40*/  FFMA R0, R0, 0.69314718246459960938, R13 ;  /* 0x3f31721800007823 */ /* 0x000fe2000000000d */
[----:B------:R-:W-:-:S05]  /*1f50*/  @P0 FFMA R0, R3, R2, +INF ;  /* 0x7f80000003000423 */ /* 0x000fca0000000002 */
[----:B------:R-:W-:Y:S01]  /*1f60*/  FSEL R4, R0, -INF , P1 ;  /* 0xff80000000047808 */ /* 0x000fe20000800000 */
[----:B------:R-:W-:Y:S06]  /*1f70*/  BRA `(.L_x_244) ;  /* 0x0000000800e87947 */ /* 0x000fec0003800000 */
.L_x_245:
[----:B------:R-:W-:-:S13]  /*1f80*/  ISETP.NE.AND P0, PT, R2, 0x13, PT ;  /* 0x000000130200780c */ /* 0x000fda0003f05270 */
[----:B------:R-:W-:Y:S05]  /*1f90*/  @!P0 BRA `(.L_x_250) ;  /* 0x0000000000788947 */ /* 0x000fea0003800000 */
[----:B------:R-:W-:Y:S01]  /*1fa0*/  ISETP.NE.AND P0, PT, R2, 0x14, PT ;  /* 0x000000140200780c */ /* 0x000fe20003f05270 */
[----:B------:R-:W-:-:S12]  /*1fb0*/  IMAD.MOV.U32 R4, RZ, RZ, RZ ;  /* 0x000000ffff047224 */ /* 0x000fd800078e00ff */
[----:B------:R-:W-:Y:S05]  /*1fc0*/  @P0 BRA `(.L_x_244) ;  /* 0x0000000800d40947 */ /* 0x000fea0003800000 */
[----:B------:R-:W-:Y:S01]  /*1fd0*/  IMAD.MOV.U32 R3, RZ, RZ, 0x3f000000 ;  /* 0x3f000000ff037424 */ /* 0x000fe200078e00ff */
[C---:B-----5:R-:W-:Y:S01]  /*1fe0*/  FSETP.NEU.AND P1, PT, |R0|.reuse, 1, PT ;  /* 0x3f8000000000780b */ /* 0x060fe20003f2d200 */
[----:B------:R-:W-:Y:S01]  /*1ff0*/  HFMA2 R5, -RZ, RZ, 1.265625, -5052 ;  /* 0x3d10ecefff057431 */ /* 0x000fe200000001ff */
[C---:B------:R-:W-:Y:S01]  /*2000*/  FSETP.GT.AND P0, PT, |R0|.reuse, 0.56000000238418579102, PT ;  /* 0x3f0f5c290000780b */ /* 0x040fe20003f04200 */
[----:B------:R-:W-:-:S04]  /*2010*/  FFMA R2, |R0|, -R3, 0.5 ;  /* 0x3f00000000027423 */ /* 0x000fc80000000a03 */
[----:B------:R-:W0:Y:S02]  /*2020*/  MUFU.RSQ R3, R2 ;  /* 0x0000000200037308 */ /* 0x000e240000001400 */
[----:B0-----:R-:W-:Y:S01]  /*2030*/  FMUL R4, R2, R3 ;  /* 0x0000000302047220 */ /* 0x001fe20000400000 */
        /* <DEDUP_REMOVED lines=17> */
[----:B------:R-:W-:-:S04]  /*2150*/  @!P1 FFMA R4, R3, 0.93318945169448852539, R0 ;  /* 0x3f6ee58103049823 */ /* 0x000fc80000000000 */
[----:B------:R-:W-:Y:S01]  /*2160*/  @P0 FADD R4, R4, R4 ;  /* 0x0000000404040221 */ /* 0x000fe20000000000 */
[----:B------:R-:W-:Y:S06]  /*2170*/  BRA `(.L_x_244) ;  /* 0x0000000800687947 */ /* 0x000fec0003800000 */
.L_x_250:
[----:B------:R-:W-:Y:S01]  /*2180*/  IMAD.MOV.U32 R3, RZ, RZ, 0x3f000000 ;  /* 0x3f000000ff037424 */ /* 0x000fe200078e00ff */
[C---:B-----5:R-:W-:Y:S01]  /*2190*/  FSETP.NEU.AND P0, PT, |R0|.reuse, 1, PT ;  /* 0x3f8000000000780b */ /* 0x060fe20003f0d200 */
[----:B------:R-:W-:Y:S01]  /*21a0*/  IMAD.MOV.U32 R5, RZ, RZ, 0x3fd774eb ;  /* 0x3fd774ebff057424 */ /* 0x000fe200078e00ff */
[C---:B------:R-:W-:Y:S01]  /*21b0*/  FSETP.GT.AND P1, PT, |R0|.reuse, 0.56000000238418579102, PT ;  /* 0x3f0f5c290000780b */ /* 0x040fe20003f24200 */
[----:B------:R-:W-:-:S04]  /*21c0*/  FFMA R4, |R0|, -R3, 0.5 ;  /* 0x3f00000000047423 */ /* 0x000fc80000000a03 */
[----:B------:R-:W0:Y:S02]  /*21d0*/  MUFU.RSQ R3, R4 ;  /* 0x0000000400037308 */ /* 0x000e240000001400 */
[----:B0-----:R-:W-:Y:S01]  /*21e0*/  FMUL R2, R4, R3 ;  /* 0x0000000304027220 */ /* 0x001fe20000400000 */
[----:B------:R-:W-:-:S04]  /*21f0*/  FMUL R3, R3, -0.5 ;  /* 0xbf00000003037820 */ /* 0x000fc80000400000 */
[----:B------:R-:W-:-:S04]  /*2200*/  FFMA R3, R2, R3, 0.5 ;  /* 0x3f00000002037423 */ /* 0x000fc80000000003 */
[----:B------:R-:W-:-:S05]  /*2210*/  FFMA R3, R2, R3, R2 ;  /* 0x0000000302037223 */ /* 0x000fca0000000002 */
[----:B------:R-:W-:-:S04]  /*2220*/  FSEL R3, R3, RZ, P0 ;  /* 0x000000ff03037208 */ /* 0x000fc80000000000 */
[----:B------:R-:W-:Y:S02]  /*2230*/  FSEL R12, R3, |R0|, P1 ;  /* 0x40000000030c7208 */ /* 0x000fe40000800000 */
[----:B------:R-:W-:-:S03]  /*2240*/  MOV R3, 0x3d4dd2f7 ;  /* 0x3d4dd2f700037802 */ /* 0x000fc60000000f00 */
        /* <DEDUP_REMOVED lines=13> */
.L_x_242:
[----:B------:R-:W-:-:S13]  /*2320*/  ISETP.GT.AND P0, PT, R2, 0x17, PT ;  /* 0x000000170200780c */ /* 0x000fda0003f04270 */
[----:B------:R-:W-:Y:S05]  /*2330*/  @P0 BRA `(.L_x_251) ;  /* 0x0000000400440947 */ /* 0x000fea0003800000 */
[----:B------:R-:W-:-:S05]  /*2340*/  IMAD.MOV.U32 R3, RZ, RZ, -0x15 ;  /* 0xffffffebff037424 */ /* 0x000fca00078e00ff */
[----:B------:R-:W-:-:S04]  /*2350*/  VIADDMNMX.U32 R3, R2, R3, 0x2, PT ;  /* 0x0000000202037446 */ /* 0x000fc80003800003 */
[----:B------:R-:W-:-:S04]  /*2360*/  SHF.L.U32 R3, R3, 0x2, RZ ;  /* 0x0000000203037819 */ /* 0x000fc800000006ff */
[----:B------:R-:W0:Y:S02]  /*2370*/  LDC R4, c[0x2][R3+0x24] ;  /* 0x0080090003047b82 */ /* 0x000e240000000800 */
[----:B0-----:R-:W-:-:S04]  /*2380*/  SHF.R.S32.HI R5, RZ, 0x1f, R4 ;  /* 0x0000001fff057819 */ /* 0x001fc80000011404 */
.L_x_438:
[----:B------:R-:W-:Y:S05]  /*2390*/  BRX R4 -0x23a0                                                          (*"BRANCH_TARGETS .L_x_439,.L_x_440,.L_x_441"*) ;  /* 0xffffffdc04187949 */ /* 0x000fea000383ffff */
.L_x_441:
        /* <DEDUP_REMOVED lines=13> */
[----:B------:R-:W-:Y:S01]  /*2470*/  IMAD.MOV.U32 R0, RZ, RZ, R5 ;  /* 0x000000ffff007224 */ /* 0x000fe200078e0005 */
[----:B------:R-:W-:-:S07]  /*2480*/  MOV R4, 0x24a0 ;  /* 0x000024a000047802 */ /* 0x000fce0000000f00 */
[----:B------:R-:W-:Y:S05]  /*2490*/  CALL.REL.NOINC `($__internal_6_$__cuda_sm20_rcp_rn_f32_slowpath) ;  /* 0x00000038004c7944 */ /* 0x000fea0003c00000 */
[----:B------:R-:W-:Y:S01]  /*24a0*/  IMAD.MOV.U32 R4, RZ, RZ, R3 ;  /* 0x000000ffff047224 */ /* 0x000fe200078e0003 */
[----:B------:R-:W-:Y:S06]  /*24b0*/  BRA `(.L_x_254) ;  /* 0x0000000000107947 */ /* 0x000fec0003800000 */
.L_x_253:
[----:B------:R-:W0:Y:S02]  /*24c0*/  MUFU.RCP R4, R5 ;  /* 0x0000000500047308 */ /* 0x000e240000001000 */
[----:B0-----:R-:W-:-:S04]  /*24d0*/  FFMA R0, R5, R4, -1 ;  /* 0xbf80000005007423 */ /* 0x001fc80000000004 */
[----:B------:R-:W-:-:S04]  /*24e0*/  FADD.FTZ R3, -R0, -RZ ;  /* 0x800000ff00037221 */ /* 0x000fc80000010100 */
[----:B------:R-:W-:-:S07]  /*24f0*/  FFMA R4, R4, R3, R4 ;  /* 0x0000000304047223 */ /* 0x000fce0000000004 */
.L_x_254:
[----:B------:R-:W-:Y:S05]  /*2500*/  BSYNC.RECONVERGENT B1 ;  /* 0x0000000000017941 */ /* 0x000fea0003800200 */
.L_x_252:
[----:B------:R-:W-:Y:S05]  /*2510*/  BRA `(.L_x_244) ;  /* 0x0000000400807947 */ /* 0x000fea0003800000 */
.L_x_439:
[----:B-----5:R-:W0:Y:S01]  /*2520*/  MUFU.RCP R3, |R0| ;  /* 0x4000000000037308 */ /* 0x020e220000001000 */
[----:B------:R-:W-:Y:S01]  /*2530*/  FSETP.GT.AND P0, PT, |R0|, 1, PT ;  /* 0x3f8000000000780b */ /* 0x000fe20003f04200 */
[----:B------:R-:W-:Y:S02]  /*2540*/  HFMA2 R5, -RZ, RZ, 0.890625, -0.00056934356689453125 ;  /* 0x3b2090aaff057431 */ /* 0x000fe400000001ff */
[----:B------:R-:W-:Y:S01]  /*2550*/  IMAD.MOV.U32 R4, RZ, RZ, 0x3fd774eb ;  /* 0x3fd774ebff047424 */ /* 0x000fe200078e00ff */
[----:B0-----:R-:W-:-:S05]  /*2560*/  FSEL R3, R3, |R0|, P0 ;  /* 0x4000000003037208 */ /* 0x001fca0000000000 */
        /* <DEDUP_REMOVED lines=15> */
.L_x_440:
[----:B-----5:R-:W-:Y:S01]  /*2660*/  FSETP.NEU.AND P0, PT, R0, RZ, PT ;  /* 0x000000ff0000720b */ /* 0x020fe20003f0d000 */
[----:B------:R-:W-:-:S12]  /*2670*/  IMAD.MOV.U32 R4, RZ, RZ, -0x319194d8 ;  /* 0xce6e6b28ff047424 */ /* 0x000fd800078e00ff */
[----:B------:R-:W-:Y:S05]  /*2680*/  @!P0 BRA `(.L_x_244) ;  /* 0x0000000400248947 */ /* 0x000fea0003800000 */
[C---:B------:R-:W-:Y:S01]  /*2690*/  FMUL R3, |R0|.reuse, 8388608 ;  /* 0x4b00000000037820 */ /* 0x040fe20000400200 */
[----:B------:R-:W-:Y:S01]  /*26a0*/  FSETP.GEU.AND P0, PT, |R0|, 1.175494350822287508e-38, PT ;  /* 0x008000000000780b */ /* 0x000fe20003f0e200 */
[----:B------:R-:W-:-:S03]  /*26b0*/  IMAD.MOV.U32 R5, RZ, RZ, 0x3e055027 ;  /* 0x3e055027ff057424 */ /* 0x000fc600078e00ff */
[----:B------:R-:W-:-:S04]  /*26c0*/  FSEL R3, R3, |R0|, !P0 ;  /* 0x4000000003037208 */ /* 0x000fc80004000000 */
        /* <DEDUP_REMOVED lines=24> */
.L_x_251:
[----:B------:R-:W-:-:S13]  /*2850*/  ISETP.GT.AND P0, PT, R2, 0x19, PT ;  /* 0x000000190200780c */ /* 0x000fda0003f04270 */
[----:B------:R-:W-:Y:S05]  /*2860*/  @P0 BRA `(.L_x_255) ;  /* 0x0000000000240947 */ /* 0x000fea0003800000 */
[----:B------:R-:W-:-:S13]  /*2870*/  ISETP.NE.AND P0, PT, R2, 0x18, PT ;  /* 0x000000180200780c */ /* 0x000fda0003f05270 */
[----:B------:R-:W-:Y:S05]  /*2880*/  @!P0 BRA `(.L_x_256) ;  /* 0x0000000000148947 */ /* 0x000fea0003800000 */
[----:B------:R-:W-:Y:S01]  /*2890*/  ISETP.NE.AND P0, PT, R2, 0x19, PT ;  /* 0x000000190200780c */ /* 0x000fe20003f05270 */
[----:B------:R-:W-:-:S12]  /*28a0*/  IMAD.MOV.U32 R4, RZ, RZ, RZ ;  /* 0x000000ffff047224 */ /* 0x000fd800078e00ff */
[----:B------:R-:W-:Y:S05]  /*28b0*/  @P0 BRA `(.L_x_244) ;  /* 0x0000000000980947 */ /* 0x000fea0003800000 */
[----:B-----5:R-:W-:Y:S01]  /*28c0*/  FADD R4, -R0, -RZ ;  /* 0x800000ff00047221 */ /* 0x020fe20000000100 */
[----:B------:R-:W-:Y:S06]  /*28d0*/  BRA `(.L_x_244) ;  /* 0x0000000000907947 */ /* 0x000fec0003800000 */
.L_x_256:
[----:B-----5:R-:W-:Y:S01]  /*28e0*/  FADD R4, |R0|, -RZ ;  /* 0x800000ff00047221 */ /* 0x020fe20000000200 */
[----:B------:R-:W-:Y:S06]  /*28f0*/  BRA `(.L_x_244) ;  /* 0x0000000000887947 */ /* 0x000fec0003800000 */
.L_x_255:
[----:B------:R-:W-:-:S13]  /*2900*/  ISETP.NE.AND P0, PT, R2, 0x1a, PT ;  /* 0x0000001a0200780c */ /* 0x000fda0003f05270 */
[----:B------:R-:W-:Y:S05]  /*2910*/  @!P0 BRA `(.L_x_257) ;  /* 0x00000000004c8947 */ /* 0x000fea0003800000 */
[----:B------:R-:W-:Y:S01]  /*2920*/  ISETP.NE.AND P0, PT, R2, 0x1b, PT ;  /* 0x0000001b0200780c */ /* 0x000fe20003f05270 */
[----:B------:R-:W-:-:S12]  /*2930*/  IMAD.MOV.U32 R4, RZ, RZ, RZ ;  /* 0x000000ffff047224 */ /* 0x000fd800078e00ff */
[----:B------:R-:W-:Y:S05]  /*2940*/  @P0 BRA `(.L_x_244) ;  /* 0x0000000000740947 */ /* 0x000fea0003800000 */
[----:B-----5:R-:W-:Y:S01]  /*2950*/  FADD R3, |R0|, -RZ ;  /* 0x800000ff00037221 */ /* 0x020fe20000000200 */
[----:B------:R0:W1:Y:S01]  /*2960*/  MUFU.RSQ R5, |R0| ;  /* 0x4000000000057308 */ /* 0x0000620000001400 */
[----:B------:R-:W-:Y:S03]  /*2970*/  BSSY.RECONVERGENT B1, `(.L_x_258) ;  /* 0x000000c000017945 */ /* 0x000fe60003800200 */
[----:B------:R-:W-:-:S04]  /*2980*/  IADD3 R2, PT, PT, R3, -0xd000000, RZ ;  /* 0xf300000003027810 */ /* 0x000fc80007ffe0ff */
[----:B------:R-:W-:-:S13]  /*2990*/  ISETP.GT.U32.AND P0, PT, R2, 0x727fffff, PT ;  /* 0x727fffff0200780c */ /* 0x000fda0003f04070 */
[----:B01----:R-:W-:Y:S05]  /*29a0*/  @!P0 BRA `(.L_x_259) ;  /* 0x0000000000108947 */ /* 0x003fea0003800000 */
[----:B------:R-:W-:Y:S01]  /*29b0*/  IMAD.MOV.U32 R0, RZ, RZ, R3 ;  /* 0x000000ffff007224 */ /* 0x000fe200078e0003 */
[----:B------:R-:W-:-:S07]  /*29c0*/  MOV R13, 0x29e0 ;  /* 0x000029e0000d7802 */ /* 0x000fce0000000f00 */
[----:B------:R-:W-:Y:S05]  /*29d0*/  CALL.REL.NOINC `($__internal_7_$__cuda_sm20_sqrt_rn_f32_slowpath) ;  /* 0x0000003400cc7944 */ /* 0x000fea0003c00000 */
[----:B------:R-:W-:Y:S05]  /*29e0*/  BRA `(.L_x_260) ;  /* 0x0000000000107947 */ /* 0x000fea0003800000 */
.L_x_259:
[----:B------:R-:W-:Y:S01]  /*29f0*/  FMUL.FTZ R3, |R0|, R5 ;  /* 0x0000000500037220 */ /* 0x000fe20000410200 */
[----:B------:R-:W-:-:S03]  /*2a00*/  FMUL.FTZ R4, R5, 0.5 ;  /* 0x3f00000005047820 */ /* 0x000fc60000410000 */
[----:B------:R-:W-:-:S04]  /*2a10*/  FFMA R0, -R3, R3, |R0| ;  /* 0x0000000303007223 */ /* 0x000fc80000000500 */
[----:B------:R-:W-:-:S07]  /*2a20*/  FFMA R4, R0, R4, R3 ;  /* 0x0000000400047223 */ /* 0x000fce0000000003 */
.L_x_260:
[----:B------:R-:W-:Y:S05]  /*2a30*/  BSYNC.RECONVERGENT B1 ;  /* 0x0000000000017941 */ /* 0x000fea0003800200 */
.L_x_258:
[----:B------:R-:W-:Y:S05]  /*2a40*/  BRA `(.L_x_244) ;  /* 0x0000000000347947 */ /* 0x000fea0003800000 */
.L_x_257:
[----:B-----5:R-:W-:Y:S01]  /*2a50*/  VIADD R2, R0, 0xf3000000 ;  /* 0xf300000000027836 */ /* 0x020fe20000000000 */
[----:B------:R0:W1:Y:S01]  /*2a60*/  MUFU.RSQ R5, R0 ;  /* 0x0000000000057308 */ /* 0x0000620000001400 */
[----:B------:R-:W-:Y:S03]  /*2a70*/  BSSY.RECONVERGENT B1, `(.L_x_244) ;  /* 0x000000a000017945 */ /* 0x000fe60003800200 */
[----:B------:R-:W-:-:S13]  /*2a80*/  ISETP.GT.U32.AND P0, PT, R2, 0x727fffff, PT ;  /* 0x727fffff0200780c */ /* 0x000fda0003f04070 */
[----:B01----:R-:W-:Y:S05]  /*2a90*/  @!P0 BRA `(.L_x_261) ;  /* 0x00000000000c8947 */ /* 0x003fea0003800000 */
[----:B------:R-:W-:-:S07]  /*2aa0*/  MOV R13, 0x2ac0 ;  /* 0x00002ac0000d7802 */ /* 0x000fce0000000f00 */
[----:B------:R-:W-:Y:S05]  /*2ab0*/  CALL.REL.NOINC `($__internal_7_$__cuda_sm20_sqrt_rn_f32_slowpath) ;  /* 0x0000003400947944 */ /* 0x000fea0003c00000 */
[----:B------:R-:W-:Y:S05]  /*2ac0*/  BRA `(.L_x_262) ;  /* 0x0000000000107947 */ /* 0x000fea0003800000 */
.L_x_261:
[----:B------:R-:W-:Y:S01]  /*2ad0*/  FMUL.FTZ R3, R0, R5 ;  /* 0x0000000500037220 */ /* 0x000fe20000410000 */
[----:B------:R-:W-:-:S03]  /*2ae0*/  FMUL.FTZ R4, R5, 0.5 ;  /* 0x3f00000005047820 */ /* 0x000fc60000410000 */
[----:B------:R-:W-:-:S04]  /*2af0*/  FFMA R0, -R3, R3, R0 ;  /* 0x0000000303007223 */ /* 0x000fc80000000100 */
[----:B------:R-:W-:-:S07]  /*2b00*/  FFMA R4, R0, R4, R3 ;  /* 0x0000000400047223 */ /* 0x000fce0000000003 */
.L_x_262:
[----:B------:R-:W-:Y:S05]  /*2b10*/  BSYNC.RECONVERGENT B1 ;  /* 0x0000000000017941 */ /* 0x000fea0003800200 */
.L_x_244:
[----:B------:R-:W-:Y:S05]  /*2b20*/  BSYNC.RECONVERGENT B0 ;  /* 0x0000000000007941 */ /* 0x000fea0003800200 */
.L_x_224:
[----:B------:R3:W-:Y:S01]  /*2b30*/  STL [R11+-0x4], R4 ;  /* 0xfffffc040b007387 */ /* 0x0007e20000100800 */
[----:B------:R-:W-:Y:S05]  /*2b40*/  BRA `(.L_x_218) ;  /* 0x0000003000707947 */ /* 0x000fea0003800000 */
.L_x_219:
[----:B------:R-:W-:-:S05]  /*2b50*/  LEA R11, R8, R7, 0x2 ;  /* 0x00000007080b7211 */ /* 0x000fca00078e10ff */
[----:B------:R0:W5:Y:S01]  /*2b60*/  LDL R0, [R11+-0x4] ;  /* 0xfffffc000b007983 */ /* 0x0001620000100800 */
[----:B------:R-:W-:-:S13]  /*2b70*/  ISETP.GT.AND P0, PT, R2, 0xc, PT ;  /* 0x0000000c0200780c */ /* 0x000fda0003f04270 */
[----:B0-----:R-:W-:Y:S05]  /*2b80*/  @P0 BRA `(.L_x_263) ;  /* 0x0000001c00c80947 */ /* 0x001fea0003800000 */
[----:B------:R0:W5:Y:S01]  /*2b90*/  LDL R3, [R11+-0x8] ;  /* 0xfffff8000b037983 */ /* 0x0001620000100800 */
[----:B------:R-:W-:-:S13]  /*2ba0*/  ISETP.GT.AND P0, PT, R2, 0x6, PT ;  /* 0x000000060200780c */ /* 0x000fda0003f04270 */
[----:B0-----:R-:W-:Y:S05]  /*2bb0*/  @P0 BRA `(.L_x_264) ;  /* 0x0000000800040947 */ /* 0x001fea0003800000 */
[----:B------:R-:W-:-:S13]  /*2bc0*/  ISETP.GT.AND P0, PT, R2, 0x3, PT ;  /* 0x000000030200780c */ /* 0x000fda0003f04270 */
[----:B------:R-:W-:Y:S05]  /*2bd0*/  @P0 BRA `(.L_x_265) ;  /* 0x0000000000300947 */ /* 0x000fea0003800000 */
[----:B------:R-:W-:-:S05]  /*2be0*/  IMAD.MOV.U32 R5, RZ, RZ, -0x1 ;  /* 0xffffffffff057424 */ /* 0x000fca00078e00ff */
[----:B------:R-:W-:-:S05]  /*2bf0*/  VIADDMNMX.U32 R2, R2, R5, 0x3, PT ;  /* 0x0000000302027446 */ /* 0x000fca0003800005 */
[----:B------:R-:W-:-:S04]  /*2c00*/  IMAD.SHL.U32 R2, R2, 0x4, RZ ;  /* 0x0000000402027824 */ /* 0x000fc800078e00ff */
[----:B------:R-:W0:Y:S02]  /*2c10*/  LDC R12, c[0x2][R2+0x30] ;  /* 0x00800c00020c7b82 */ /* 0x000e240000000800 */
[----:B0-----:R-:W-:-:S04]  /*2c20*/  SHF.R.S32.HI R13, RZ, 0x1f, R12 ;  /* 0x0000001fff0d7819 */ /* 0x001fc8000001140c */
.L_x_442:
[----:B------:R-:W-:Y:S05]  /*2c30*/  BRX R12 -0x2c40                                                         (*"BRANCH_TARGETS .L_x_443,.L_x_444,.L_x_445,.L_x_266"*) ;  /* 0xffffffd00cf07949 */ /* 0x000fea000383ffff */
.L_x_445:
[----:B-----5:R-:W-:Y:S01]  /*2c40*/  FMUL R4, R0, R3 ;  /* 0x0000000300047220 */ /* 0x020fe20000400000 */
[----:B------:R-:W-:Y:S06]  /*2c50*/  BRA `(.L_x_266) ;  /* 0x0000002c00d87947 */ /* 0x000fec0003800000 */
.L_x_443:
[----:B-----5:R-:W-:Y:S01]  /*2c60*/  FADD R4, R0, R3 ;  /* 0x0000000300047221 */ /* 0x020fe20000000000 */
[----:B------:R-:W-:Y:S06]  /*2c70*/  BRA `(.L_x_266) ;  /* 0x0000002c00d07947 */ /* 0x000fec0003800000 */
.L_x_444:
[----:B-----5:R-:W-:Y:S01]  /*2c80*/  FADD R4, R0, -R3 ;  /* 0x8000000300047221 */ /* 0x020fe20000000000 */
[----:B------:R-:W-:Y:S06]  /*2c90*/  BRA `(.L_x_266) ;  /* 0x0000002c00c87947 */ /* 0x000fec0003800000 */
.L_x_265:
[----:B------:R-:W-:-:S04]  /*2ca0*/  MOV R5, 0xfffffffc ;  /* 0xfffffffc00057802 */ /* 0x000fc80000000f00 */
[----:B------:R-:W-:-:S05]  /*2cb0*/  VIADDMNMX.U32 R2, R2, R5, 0x3, PT ;  /* 0x0000000302027446 */ /* 0x000fca0003800005 */
[----:B------:R-:W-:-:S04]  /*2cc0*/  IMAD.SHL.U32 R2, R2, 0x4, RZ ;  /* 0x0000000402027824 */ /* 0x000fc800078e00ff */
[----:B------:R-:W0:Y:S02]  /*2cd0*/  LDC R12, c[0x2][R2+0x40] ;  /* 0x00801000020c7b82 */ /* 0x000e240000000800 */
[----:B0-----:R-:W-:-:S04]  /*2ce0*/  SHF.R.S32.HI R13, RZ, 0x1f, R12 ;  /* 0x0000001fff0d7819 */ /* 0x001fc8000001140c */
.L_x_447:
[----:B------:R-:W-:Y:S05]  /*2cf0*/  BRX R12 -0x2d00                                                         (*"BRANCH_TARGETS .L_x_448,.L_x_449,.L_x_450,.L_x_266"*) ;  /* 0xffffffd00cc07949 */ /* 0x000fea000383ffff */
.L_x_450:
[----:B-----5:R-:W-:-:S04]  /*2d00*/  FSETP.GTU.AND P0, PT, R0, R3, PT ;  /* 0x000000030000720b */ /* 0x020fc80003f0c000 */
[----:B------:R-:W-:Y:S01]  /*2d10*/  FSEL R4, R0, R3, !P0 ;  /* 0x0000000300047208 */ /* 0x000fe20004000000 */
[----:B------:R-:W-:Y:S08]  /*2d20*/  BRA `(.L_x_266) ;  /* 0x0000002c00a47947 */ /* 0x000ff00003800000 */
.L_x_448:
[----:B-----5:R-:W0:Y:S01]  /*2d30*/  MUFU.RCP R2, R3 ;  /* 0x0000000300027308 */ /* 0x020e220000001000 */
[----:B------:R-:W-:Y:S07]  /*2d40*/  BSSY.RECONVERGENT B0, `(.L_x_267) ;  /* 0x000000a000007945 */ /* 0x000fee0003800200 */
[----:B------:R-:W1:Y:S01]  /*2d50*/  FCHK P0, R0, R3 ;  /* 0x0000000300007302 */ /* 0x000e620000000000 */
[----:B0-----:R-:W-:-:S04]  /*2d60*/  FFMA R5, -R3, R2, 1 ;  /* 0x3f80000003057423 */ /* 0x001fc80000000102 */
[----:B------:R-:W-:-:S04]  /*2d70*/  FFMA R5, R2, R5, R2 ;  /* 0x0000000502057223 */ /* 0x000fc80000000002 */
[----:B------:R-:W-:-:S04]  /*2d80*/  FFMA R2, R0, R5, RZ ;  /* 0x0000000500027223 */ /* 0x000fc800000000ff */
[----:B------:R-:W-:-:S04]  /*2d90*/  FFMA R4, -R3, R2, R0 ;  /* 0x0000000203047223 */ /* 0x000fc80000000100 */
[----:B------:R-:W-:Y:S01]  /*2da0*/  FFMA R4, R5, R4, R2 ;  /* 0x0000000405047223 */ /* 0x000fe20000000002 */
[----:B-1----:R-:W-:Y:S06]  /*2db0*/  @!P0 BRA `(.L_x_268) ;  /* 0x0000000000088947 */ /* 0x002fec0003800000 */
[----:B------:R-:W-:-:S07]  /*2dc0*/  MOV R2, 0x2de0 ;  /* 0x00002de000027802 */ /* 0x000fce0000000f00 */
[----:B------:R-:W-:Y:S05]  /*2dd0*/  CALL.REL.NOINC `($__internal_8_$__cuda_sm3x_div_rn_noftz_f32_slowpath) ;  /* 0x0000003400287944 */ /* 0x000fea0003c00000 */
.L_x_268:
[----:B------:R-:W-:Y:S05]  /*2de0*/  BSYNC.RECONVERGENT B0 ;  /* 0x0000000000007941 */ /* 0x000fea0003800200 */
.L_x_267:
[----:B------:R-:W-:Y:S05]  /*2df0*/  BRA `(.L_x_266) ;  /* 0x0000002c00707947 */ /* 0x000fea0003800000 */
.L_x_449:
[C---:B-----5:R-:W-:Y:S01]  /*2e00*/  FMUL R5, |R0|.reuse, 16777216 ;  /* 0x4b80000000057820 */ /* 0x060fe20000400200 */
[----:B------:R-:W-:Y:S01]  /*2e10*/  FSETP.GEU.AND P0, PT, |R0|, 1.175494350822287508e-38, PT ;  /* 0x008000000000780b */ /* 0x000fe20003f0e200 */
[----:B------:R-:W-:Y:S01]  /*2e20*/  IMAD.MOV.U32 R17, RZ, RZ, 0x3a2c32e4 ;  /* 0x3a2c32e4ff117424 */ /* 0x000fe200078e00ff */
[----:B------:R-:W-:Y:S02]  /*2e30*/  BSSY.RECONVERGENT B0, `(.L_x_269) ;  /* 0x0000058000007945 */ /* 0x000fe40003800200 */
[----:B------:R-:W-:Y:S02]  /*2e40*/  FSEL R5, R5, |R0|, !P0 ;  /* 0x4000000005057208 */ /* 0x000fe40004000000 */
[----:B------:R-:W-:-:S03]  /*2e50*/  FSEL R4, RZ, -24, P0 ;  /* 0xc1c00000ff047808 */ /* 0x000fc60000000000 */
[----:B------:R-:W-:-:S05]  /*2e60*/  VIADD R2, R5, 0xc0cafb0d ;  /* 0xc0cafb0d05027836 */ /* 0x000fca0000000000 */
[----:B------:R-:W-:-:S04]  /*2e70*/  LOP3.LUT R2, R2, 0xff800000, RZ, 0xc0, !PT ;  /* 0xff80000002027812 */ /* 0x000fc800078ec0ff */
[----:B------:R-:W-:-:S05]  /*2e80*/  IADD3 R5, PT, PT, R5, -R2, RZ ;  /* 0x8000000205057210 */ /* 0x000fca0007ffe0ff */
[C---:B------:R-:W-:Y:S01]  /*2e90*/  FADD R12, R5.reuse, 1 ;  /* 0x3f800000050c7421 */ /* 0x040fe20000000000 */
[----:B------:R-:W-:Y:S01]  /*2ea0*/  FADD R13, R5, -1 ;  /* 0xbf800000050d7421 */ /* 0x000fe20000000000 */
[----:B------:R-:W-:-:S03]  /*2eb0*/  I2FP.F32.S32 R5, R2 ;  /* 0x0000000200057245 */ /* 0x000fc60000201400 */
[----:B------:R-:W-:Y:S01]  /*2ec0*/  FADD R15, R13, R13 ;  /* 0x0000000d0d0f7221 */ /* 0x000fe20000000000 */
[----:B------:R-:W0:Y:S01]  /*2ed0*/  MUFU.RCP R12, R12 ;  /* 0x0000000c000c7308 */ /* 0x000e220000001000 */
[----:B------:R-:W-:Y:S02]  /*2ee0*/  FFMA R5, R5, 1.1920928955078125e-07, R4 ;  /* 0x3400000005057823 */ /* 0x000fe40000000004 */
[----:B0-----:R-:W-:-:S04]  /*2ef0*/  FMUL R2, R12, R15 ;  /* 0x0000000f0c027220 */ /* 0x001fc80000400000 */
        /* <DEDUP_REMOVED lines=20> */
[----:B------:R-:W0:Y:S01]  /*3040*/  FRND R13, R2 ;  /* 0x00000002000d7307 */ /* 0x000e220000201000 */
[----:B------:R-:W-:Y:S01]  /*3050*/  FADD R4, R15, -R4 ;  /* 0x800000040f047221 */ /* 0x000fe20000000000 */
[C---:B------:R-:W-:Y:S01]  /*3060*/  FFMA R5, R3.reuse, R5, -R2 ;  /* 0x0000000503057223 */ /* 0x040fe20000000802 */
[----:B------:R-:W-:Y:S01]  /*3070*/  IMAD.MOV.U32 R15, RZ, RZ, 0x391fcb8e ;  /* 0x391fcb8eff0f7424 */ /* 0x000fe200078e00ff */
[C---:B------:R-:W-:Y:S02]  /*3080*/  FSETP.GT.AND P1, PT, |R2|.reuse, 152, PT ;  /* 0x431800000200780b */ /* 0x040fe40003f24200 */
[----:B------:R-:W-:Y:S01]  /*3090*/  FFMA R4, R3, R4, R5 ;  /* 0x0000000403047223 */ /* 0x000fe20000000005 */
[C---:B------:R-:W-:Y:S01]  /*30a0*/  FSETP.GEU.AND P2, PT, R2.reuse, RZ, PT ;  /* 0x000000ff0200720b */ /* 0x040fe20003f4e000 */
[----:B------:R-:W1:Y:S01]  /*30b0*/  F2I.NTZ R12, R2 ;  /* 0x00000002000c7305 */ /* 0x000e620000203100 */
[----:B0-----:R-:W-:Y:S01]  /*30c0*/  FADD R5, R2, -R13 ;  /* 0x8000000d02057221 */ /* 0x001fe20000000000 */
[----:B------:R-:W-:-:S03]  /*30d0*/  FSETP.GT.AND P0, PT, R13, RZ, PT ;  /* 0x000000ff0d00720b */ /* 0x000fc60003f04000 */
[----:B------:R-:W-:Y:S01]  /*30e0*/  FADD R4, R4, R5 ;  /* 0x0000000504047221 */ /* 0x000fe20000000000 */
[----:B------:R-:W-:Y:S02]  /*30f0*/  SEL R13, RZ, 0x83000000, P0 ;  /* 0x83000000ff0d7807 */ /* 0x000fe40000000000 */
[----:B------:R-:W-:Y:S01]  /*3100*/  FSETP.NEU.AND P0, PT, R3, RZ, PT ;  /* 0x000000ff0300720b */ /* 0x000fe20003f0d000 */
[----:B------:R-:W-:-:S03]  /*3110*/  FFMA R5, R4, R15, 0.0013391353422775864601 ;  /* 0x3aaf85ed04057423 */ /* 0x000fc6000000000f */
[----:B------:R-:W-:Y:S01]  /*3120*/  FSETP.EQ.OR P0, PT, R0, 1, !P0 ;  /* 0x3f8000000000780b */ /* 0x000fe20004702400 */
[----:B------:R-:W-:-:S04]  /*3130*/  FFMA R5, R4, R5, 0.0096188392490148544312 ;  /* 0x3c1d985604057423 */ /* 0x000fc80000000005 */
[----:B------:R-:W-:-:S04]  /*3140*/  FFMA R5, R4, R5, 0.055503588169813156128 ;  /* 0x3d6357bb04057423 */ /* 0x000fc80000000005 */
[----:B------:R-:W-:Y:S01]  /*3150*/  FFMA R15, R4, R5, 0.24022644758224487305 ;  /* 0x3e75fdec040f7423 */ /* 0x000fe20000000005 */
[----:B------:R-:W-:-:S03]  /*3160*/  FMUL R5, R3, 0.5 ;  /* 0x3f00000003057820 */ /* 0x000fc60000400000 */
[----:B------:R-:W-:-:S03]  /*3170*/  FFMA R15, R4, R15, 0.69314718246459960938 ;  /* 0x3f317218040f7423 */ /* 0x000fc6000000000f */
[----:B------:R-:W0:Y:S01]  /*3180*/  FRND.TRUNC R5, R5 ;  /* 0x0000000500057307 */ /* 0x000e22000020d000 */
[----:B------:R-:W-:Y:S01]  /*3190*/  FFMA R15, R4, R15, 1 ;  /* 0x3f800000040f7423 */ /* 0x000fe2000000000f */
[----:B------:R-:W-:Y:S01]  /*31a0*/  IADD3 R4, PT, PT, R13, 0x7f000000, RZ ;  /* 0x7f0000000d047810 */ /* 0x000fe20007ffe0ff */
[----:B-1----:R-:W-:-:S04]  /*31b0*/  IMAD R13, R12, 0x800000, -R13 ;  /* 0x008000000c0d7824 */ /* 0x002fc800078e0a0d */
[----:B------:R-:W-:-:S04]  /*31c0*/  FMUL R4, R15, R4 ;  /* 0x000000040f047220 */ /* 0x000fc80000400000 */
[----:B------:R-:W-:Y:S01]  /*31d0*/  FMUL R13, R4, R13 ;  /* 0x0000000d040d7220 */ /* 0x000fe20000400000 */
[----:B------:R-:W-:Y:S01]  /*31e0*/  IMAD.MOV.U32 R4, RZ, RZ, 0x3f800000 ;  /* 0x3f800000ff047424 */ /* 0x000fe200078e00ff */
[----:B------:R-:W-:Y:S01]  /*31f0*/  @P1 FSEL R13, RZ, +INF , !P2 ;  /* 0x7f800000ff0d1808 */ /* 0x000fe20005000000 */
[----:B0-----:R-:W-:Y:S01]  /*3200*/  FADD R2, R5, R5 ;  /* 0x0000000505027221 */ /* 0x001fe20000000000 */
        /* <DEDUP_REMOVED lines=12> */
[----:B------:R-:W-:-:S04]  /*32d0*/  @P2 LOP3.LUT R5, R5, 0x7fffffff, RZ, 0xc0, !PT ;  /* 0x7fffffff05052812 */ /* 0x000fc800078ec0ff */
[----:B------:R-:W-:Y:S01]  /*32e0*/  @!P0 MOV R4, R5 ;  /* 0x0000000500048202 */ /* 0x000fe20000000f00 */
[----:B------:R-:W-:Y:S06]  /*32f0*/  @!P0 BRA `(.L_x_270) ;  /* 0x00000000002c8947 */ /* 0x000fec0003800000 */
[----:B------:R-:W-:Y:S02]  /*3300*/  FSETP.NEU.AND P0, PT, |R3|, +INF , PT ;  /* 0x7f8000000300780b */ /* 0x000fe40003f0d200 */
[----:B------:R-:W-:-:S13]  /*3310*/  FSETP.EQ.AND P1, PT, R0, -1, PT ;  /* 0xbf8000000000780b */ /* 0x000fda0003f22000 */
[----:B------:R-:W-:Y:S05]  /*3320*/  @!P0 BRA P1, `(.L_x_270) ;  /* 0x0000000000208947 */ /* 0x000fea0000800000 */
[----:B------:R-:W-:Y:S01]  /*3330*/  FSETP.GEU.AND P0, PT, R0, RZ, PT ;  /* 0x000000ff0000720b */ /* 0x000fe20003f0e000 */
[----:B------:R-:W-:-:S12]  /*3340*/  IMAD.MOV.U32 R4, RZ, RZ, R13 ;  /* 0x000000ffff047224 */ /* 0x000fd800078e000d */
[----:B------:R-:W-:Y:S05]  /*3350*/  @P0 BRA `(.L_x_270) ;  /* 0x0000000000140947 */ /* 0x000fea0003800000 */
[----:B------:R-:W0:Y:S01]  /*3360*/  FRND.FLOOR R0, R3 ;  /* 0x0000000300007307 */ /* 0x000e220000205000 */
[----:B------:R-:W-:-:S04]  /*3370*/  FSETP.NEU.AND P1, PT, |R2|, 1, PT ;  /* 0x3f8000000200780b */ /* 0x000fc80003f2d200 */
[----:B------:R-:W-:Y:S02]  /*3380*/  FSEL R4, R13, -R13, P1 ;  /* 0x8000000d0d047208 */ /* 0x000fe40000800000 */
[----:B0-----:R-:W-:-:S04]  /*3390*/  FSETP.NEU.AND P0, PT, R3, R0, PT ;  /* 0x000000000300720b */ /* 0x001fc80003f0d000 */
[----:B------:R-:W-:-:S09]  /*33a0*/  FSEL R4, R4, +QNAN , !P0 ;  /* 0x7fffffff04047808 */ /* 0x000fd20004000000 */
.L_x_270:
[----:B------:R-:W-:Y:S05]  /*33b0*/  BSYNC.RECONVERGENT B0 ;  /* 0x0000000000007941 */ /* 0x000fea0003800200 */
.L_x_269:
[----:B------:R-:W-:Y:S05]  /*33c0*/  BRA `(.L_x_266) ;  /* 0x0000002400fc7947 */ /* 0x000fea0003800000 */
.L_x_264:
[----:B------:R-:W-:Y:S01]  /*33d0*/  ISETP.GT.AND P0, PT, R2, 0x9, PT ;  /* 0x000000090200780c */ /* 0x000fe20003f04270 */
[----:B------:R-:W-:-:S12]  /*33e0*/  BSSY.RECONVERGENT B0, `(.L_x_271) ;  /* 0x000016b000007945 */ /* 0x000fd80003800200 */
[----:B------:R-:W-:Y:S05]  /*33f0*/  @P0 BRA `(.L_x_272) ;  /* 0x0000000400dc0947 */ /* 0x000fea0003800000 */
[----:B------:R-:W-:-:S05]  /*3400*/  IMAD.MOV.U32 R5, RZ, RZ, -0x7 ;  /* 0xfffffff9ff057424 */ /* 0x000fca00078e00ff */
[----:B------:R-:W-:-:S04]  /*3410*/  VIADDMNMX.U32 R2, R2, R5, 0x3, PT ;  /* 0x0000000302027446 */ /* 0x000fc80003800005 */
[----:B------:R-:W-:-:S04]  /*3420*/  SHF.L.U32 R2, R2, 0x2, RZ ;  /* 0x0000000202027819 */ /* 0x000fc800000006ff */
[----:B------:R-:W0:Y:S02]  /*3430*/  LDC R12, c[0x2][R2+0x50] ;  /* 0x00801400020c7b82 */ /* 0x000e240000000800 */
[----:B0-----:R-:W-:-:S04]  /*3440*/  SHF.R.S32.HI R13, RZ, 0x1f, R12 ;  /* 0x0000001fff0d7819 */ /* 0x001fc8000001140c */
.L_x_452:
[----:B------:R-:W-:Y:S05]  /*3450*/  BRX R12 -0x3460                                                         (*"BRANCH_TARGETS .L_x_453,.L_x_454,.L_x_455,.L_x_273"*) ;  /* 0xffffffc80ce87949 */ /* 0x000fea000383ffff */
.L_x_455:
[----:B-----5:R-:W-:Y:S02]  /*3460*/  FSETP.NEU.AND P0, PT, R3, RZ, PT ;  /* 0x000000ff0300720b */ /* 0x020fe40003f0d000 */
[----:B------:R-:W-:-:S13]  /*3470*/  FSETP.EQ.AND P1, PT, R0, RZ, PT ;  /* 0x000000ff0000720b */ /* 0x000fda0003f22000 */
[----:B------:R-:W-:Y:S05]  /*3480*/  @!P0 BRA P1, `(.L_x_273) ;  /* 0x0000001400808947 */ /* 0x000fea0000800000 */
[C---:B------:R-:W-:Y:S01]  /*3490*/  FMUL R5, |R0|.reuse, 16777216 ;  /* 0x4b80000000057820 */ /* 0x040fe20000400200 */
[C---:B------:R-:W-:Y:S01]  /*34a0*/  FSETP.GEU.AND P1, PT, |R0|.reuse, 1.175494350822287508e-38, PT ;  /* 0x008000000000780b */ /* 0x040fe20003f2e200 */
[----:B------:R-:W-:Y:S01]  /*34b0*/  HFMA2 R17, -RZ, RZ, 0.771484375, 0.21533203125 ;  /* 0x3a2c32e4ff117431 */ /* 0x000fe200000001ff */
[----:B------:R-:W-:Y:S02]  /*34c0*/  FSETP.EQ.OR P0, PT, |R0|, 1, !P0 ;  /* 0x3f8000000000780b */ /* 0x000fe40004702600 */
[----:B------:R-:W-:Y:S02]  /*34d0*/  FSEL R5, R5, |R0|, !P1 ;  /* 0x4000000005057208 */ /* 0x000fe40004800000 */
[----:B------:R-:W-:-:S03]  /*34e0*/  FSEL R4, RZ, -24, P1 ;  /* 0xc1c00000ff047808 */ /* 0x000fc60000800000 */
[----:B------:R-:W-:-:S05]  /*34f0*/  VIADD R2, R5, 0xc0cafb0d ;  /* 0xc0cafb0d05027836 */ /* 0x000fca0000000000 */
[----:B------:R-:W-:-:S05]  /*3500*/  LOP3.LUT R2, R2, 0xff800000, RZ, 0xc0, !PT ;  /* 0xff80000002027812 */ /* 0x000fca00078ec0ff */
[----:B------:R-:W-:-:S04]  /*3510*/  IMAD.IADD R5, R5, 0x1, -R2 ;  /* 0x0000000105057824 */ /* 0x000fc800078e0a02 */
        /* <DEDUP_REMOVED lines=12> */
[----:B------:R-:W-:Y:S01]  /*35e0*/  FADD R5, R5, -R4 ;  /* 0x8000000405057221 */ /* 0x000fe20000000000 */
[----:B------:R-:W-:Y:S02]  /*35f0*/  IMAD.MOV.U32 R15, RZ, RZ, 0x391fcb8e ;  /* 0x391fcb8eff0f7424 */ /* 0x000fe400078e00ff */
        /* <DEDUP_REMOVED lines=16> */
[----:B------:R-:W-:Y:S01]  /*3700*/  FFMA R5, R3, R5, -R2 ;  /* 0x0000000503057223 */ /* 0x000fe20000000802 */
[----:B------:R-:W-:-:S03]  /*3710*/  FSETP.GEU.AND P2, PT, R2, RZ, PT ;  /* 0x000000ff0200720b */ /* 0x000fc60003f4e000 */
[----:B------:R-:W-:Y:S02]  /*3720*/  FFMA R4, R3, R4, R5 ;  /* 0x0000000403047223 */ /* 0x000fe40000000005 */
[----:B------:R-:W-:Y:S01]  /*3730*/  F2I.NTZ R12, R2 ;  /* 0x00000002000c7305 */ /* 0x000fe20000203100 */
[----:B0-----:R-:W-:Y:S01]  /*3740*/  FADD R5, R2, -R13 ;  /* 0x8000000d02057221 */ /* 0x001fe20000000000 */
[----:B------:R-:W-:-:S03]  /*3750*/  FSETP.GT.AND P1, PT, R13, RZ, PT ;  /* 0x000000ff0d00720b */ /* 0x000fc60003f24000 */
[----:B------:R-:W-:Y:S01]  /*3760*/  FADD R4, R4, R5 ;  /* 0x0000000504047221 */ /* 0x000fe20000000000 */
[----:B------:R-:W-:Y:S01]  /*3770*/  FMUL R5, R3, 0.5 ;  /* 0x3f00000003057820 */ /* 0x000fe20000400000 */
[----:B------:R-:W-:Y:S02]  /*3780*/  SEL R13, RZ, 0x83000000, P1 ;  /* 0x83000000ff0d7807 */ /* 0x000fe40000800000 */
[----:B------:R-:W-:Y:S01]  /*3790*/  FFMA R15, R4, R15, 0.0013391353422775864601 ;  /* 0x3aaf85ed040f7423 */ /* 0x000fe2000000000f */
[----:B------:R-:W-:Y:S02]  /*37a0*/  FSETP.GT.AND P1, PT, |R2|, 152, PT ;  /* 0x431800000200780b */ /* 0x000fe40003f24200 */
[----:B------:R-:W0:Y:S01]  /*37b0*/  FRND.TRUNC R5, R5 ;  /* 0x0000000500057307 */ /* 0x000e22000020d000 */
[----:B------:R-:W-:-:S04]  /*37c0*/  FFMA R15, R4, R15, 0.0096188392490148544312 ;  /* 0x3c1d9856040f7423 */ /* 0x000fc8000000000f */
[----:B------:R-:W-:-:S04]  /*37d0*/  FFMA R15, R4, R15, 0.055503588169813156128 ;  /* 0x3d6357bb040f7423 */ /* 0x000fc8000000000f */
[----:B------:R-:W-:-:S04]  /*37e0*/  FFMA R15, R4, R15, 0.24022644758224487305 ;  /* 0x3e75fdec040f7423 */ /* 0x000fc8000000000f */
[----:B------:R-:W-:Y:S01]  /*37f0*/  FFMA R15, R4, R15, 0.69314718246459960938 ;  /* 0x3f317218040f7423 */ /* 0x000fe2000000000f */
[----:B0-----:R-:W-:-:S03]  /*3800*/  FADD R2, R5, R5 ;  /* 0x0000000505027221 */ /* 0x001fc60000000000 */
[----:B------:R-:W-:Y:S01]  /*3810*/  FFMA R15, R4, R15, 1 ;  /* 0x3f800000040f7423 */ /* 0x000fe2000000000f */
[----:B------:R-:W-:Y:S01]  /*3820*/  VIADD R4, R13, 0x7f000000 ;  /* 0x7f0000000d047836 */ /* 0x000fe20000000000 */
[----:B------:R-:W-:-:S03]  /*3830*/  LEA R13, R12, -R13, 0x17 ;  /* 0x8000000d0c0d7211 */ /* 0x000fc600078eb8ff */
[----:B------:R-:W-:-:S04]  /*3840*/  FMUL R4, R15, R4 ;  /* 0x000000040f047220 */ /* 0x000fc80000400000 */
[----:B------:R-:W-:Y:S01]  /*3850*/  FMUL R13, R4, R13 ;  /* 0x0000000d040d7220 */ /* 0x000fe20000400000 */
[----:B------:R-:W-:Y:S01]  /*3860*/  IMAD.MOV.U32 R4, RZ, RZ, 0x3f800000 ;  /* 0x3f800000ff047424 */ /* 0x000fe200078e00ff */
        /* <DEDUP_REMOVED lines=19> */
[----:B------:R-:W-:Y:S02]  /*39a0*/  FSETP.GEU.AND P0, PT, |R0|, RZ, PT ;  /* 0x000000ff0000720b */ /* 0x000fe40003f0e200 */
[----:B------:R-:W-:-:S11]  /*39b0*/  MOV R4, R13 ;  /* 0x0000000d00047202 */ /* 0x000fd60000000f00 */
[----:B------:R-:W-:Y:S05]  /*39c0*/  @P0 BRA `(.L_x_273) ;  /* 0x0000001000300947 */ /* 0x000fea0003800000 */
[----:B------:R-:W0:Y:S01]  /*39d0*/  FRND.FLOOR R0, R3 ;  /* 0x0000000300007307 */ /* 0x000e220000205000 */
[----:B------:R-:W-:-:S04]  /*39e0*/  FSETP.NEU.AND P0, PT, |R2|, 1, PT ;  /* 0x3f8000000200780b */ /* 0x000fc80003f0d200 */
[----:B------:R-:W-:Y:S02]  /*39f0*/  FSEL R4, R13, -R13, P0 ;  /* 0x8000000d0d047208 */ /* 0x000fe40000000000 */
[----:B0-----:R-:W-:-:S04]  /*3a00*/  FSETP.NEU.AND P1, PT, R3, R0, PT ;  /* 0x000000000300720b */ /* 0x001fc80003f2d000 */
[----:B------:R-:W-:Y:S01]  /*3a10*/  FSEL R4, R4, +QNAN , !P1 ;  /* 0x7fffffff04047808 */ /* 0x000fe20004800000 */
[----:B------:R-:W-:Y:S08]  /*3a20*/  BRA `(.L_x_273) ;  /* 0x0000001000187947 */ /* 0x000ff00003800000 */
.L_x_453:
[----:B-----5:R-:W-:-:S04]  /*3a30*/  FSETP.GE.AND P0, PT, R0, R3, PT ;  /* 0x000000030000720b */ /* 0x020fc80003f06000 */
[----:B------:R-:W-:Y:S01]  /*3a40*/  FSEL R4, R0, R3, P0 ;  /* 0x0000000300047208 */ /* 0x000fe20000000000 */
[----:B------:R-:W-:Y:S08]  /*3a50*/  BRA `(.L_x_273) ;  /* 0x00000010000c7947 */ /* 0x000ff00003800000 */
.L_x_454:
[C---:B-----5:R-:W-:Y:S01]  /*3a60*/  FSETP.GTU.AND P0, PT, |R3|.reuse, 9.9999997171806853657e-10, PT ;  /* 0x3089705f0300780b */ /* 0x060fe20003f0c200 */
[----:B------:R-:W-:Y:S01]  /*3a70*/  IMAD.MOV.U32 R2, RZ, RZ, 0x3089705f ;  /* 0x3089705fff027424 */ /* 0x000fe200078e00ff */
[----:B------:R-:W-:Y:S01]  /*3a80*/  FSETP.GEU.AND P1, PT, R3, RZ, PT ;  /* 0x000000ff0300720b */ /* 0x000fe20003f2e000 */
[----:B------:R-:W-:Y:S10]  /*3a90*/  BSSY.RECONVERGENT B1, `(.L_x_274) ;  /* 0x000000c000017945 */ /* 0x000ff40003800200 */
[----:B------:R-:W-:-:S04]  /*3aa0*/  @!P0 FSEL R3, -R2, 9.9999997171806853657e-10, !P1 ;  /* 0x3089705f02038808 */ /* 0x000fc80004800100 */
[----:B------:R-:W0:Y:S08]  /*3ab0*/  MUFU.RCP R2, R3 ;  /* 0x0000000300027308 */ /* 0x000e300000001000 */
        /* <DEDUP_REMOVED lines=9> */
.L_x_275:
[----:B------:R-:W-:Y:S05]  /*3b50*/  BSYNC.RECONVERGENT B1 ;  /* 0x0000000000017941 */ /* 0x000fea0003800200 */
.L_x_274:
[----:B------:R-:W-:Y:S05]  /*3b60*/  BRA `(.L_x_273) ;  /* 0x0000000c00c87947 */ /* 0x000fea0003800000 */
.L_x_272:
[----:B-----5:R-:W-:-:S04]  /*3b70*/  MOV R3, 0xfffffff6 ;  /* 0xfffffff600037802 */ /* 0x020fc80000000f00 */
[----:B------:R-:W-:-:S05]  /*3b80*/  VIADDMNMX.U32 R2, R2, R3, 0x3, PT ;  /* 0x0000000302027446 */ /* 0x000fca0003800003 */
[----:B------:R-:W-:-:S04]  /*3b90*/  IMAD.SHL.U32 R5, R2, 0x4, RZ ;  /* 0x0000000402057824 */ /* 0x000fc800078e00ff */
[----:B------:R-:W0:Y:S02]  /*3ba0*/  LDC R2, c[0x2][R5+0x60] ;  /* 0x0080180005027b82 */ /* 0x000e240000000800 */
[----:B0-----:R-:W-:-:S04]  /*3bb0*/  SHF.R.S32.HI R3, RZ, 0x1f, R2 ;  /* 0x0000001fff037819 */ /* 0x001fc80000011402 */
.L_x_457:
[----:B------:R-:W-:Y:S05]  /*3bc0*/  BRX R2 -0x3bd0                                                          (*"BRANCH_TARGETS .L_x_458,.L_x_459,.L_x_460,.L_x_273"*) ;  /* 0xffffffc4020c7949 */ /* 0x000fea000383ffff */
.L_x_460:
[C---:B------:R-:W-:Y:S01]  /*3bd0*/  FMUL R2, R0.reuse, 0.63661974668502807617 ;  /* 0x3f22f98300027820 */ /* 0x040fe20000400000 */
        /* <DEDUP_REMOVED lines=14> */
[----:B------:R-:W-:Y:S01]  /*3cc0*/  IMAD.MOV.U32 R2, RZ, RZ, R1 ;  /* 0x000000ffff027224 */ /* 0x000fe200078e0001 */
[----:B------:R-:W0:Y:S01]  /*3cd0*/  LDCU.64 UR8, c[0x4][URZ] ;  /* 0x01000000ff0877ac */ /* 0x000e220008000a00 */
[----:B------:R-:W-:Y:S01]  /*3ce0*/  LOP3.LUT R13, R3, 0x80000000, RZ, 0xfc, !PT ;  /* 0x80000000030d7812 */ /* 0x000fe200078efcff */
[----:B------:R-:W-:Y:S01]  /*3cf0*/  UMOV UR5, URZ ;  /* 0x000000ff00057c82 */ /* 0x000fe20008000000 */
[----:B------:R-:W-:-:S05]  /*3d00*/  UMOV UR4, URZ ;  /* 0x000000ff00047c82 */ /* 0x000fca0008000000 */
.L_x_278:
[----:B0-----:R-:W-:Y:S01]  /*3d10*/  MOV R14, UR8 ;  /* 0x00000008000e7c02 */ /* 0x001fe20008000f00 */
[----:B------:R-:W-:-:S05]  /*3d20*/  IMAD.U32 R15, RZ, RZ, UR9 ;  /* 0x00000009ff0f7e24 */ /* 0x000fca000f8e00ff */
[----:B------:R-:W2:Y:S01]  /*3d30*/  LDG.E.CONSTANT R4, desc[UR6][R14.64] ;  /* 0x000000060e047981 */ /* 0x000ea2000c1e9900 */
[----:B------:R-:W-:Y:S02]  /*3d40*/  UIADD3 UR8, UP0, UPT, UR8, 0x4, URZ ;  /* 0x0000000408087890 */ /* 0x000fe4000ff1e0ff */
[----:B------:R-:W-:Y:S02]  /*3d50*/  UIADD3 UR4, UPT, UPT, UR4, 0x1, URZ ;  /* 0x0000000104047890 */ /* 0x000fe4000fffe0ff */
[----:B------:R-:W-:Y:S02]  /*3d60*/  UIADD3.X UR9, UPT, UPT, URZ, UR9, URZ, UP0, !UPT ;  /* 0x00000009ff097290 */ /* 0x000fe400087fe4ff */
[----:B------:R-:W-:Y:S01]  /*3d70*/  UISETP.NE.AND UP0, UPT, UR4, 0x6, UPT ;  /* 0x000000060400788c */ /* 0x000fe2000bf05270 */
[----:B--2---:R-:W-:-:S03]  /*3d80*/  IMAD.WIDE.U32 R4, R4, R13, RZ ;  /* 0x0000000d04047225 */ /* 0x004fc600078e00ff */
[----:B------:R-:W-:-:S04]  /*3d90*/  IADD3 R3, P0, PT, R4, R12, RZ ;  /* 0x0000000c04037210 */ /* 0x000fc80007f1e0ff */
[----:B------:R-:W-:Y:S01]  /*3da0*/  IADD3.X R12, PT, PT, R5, UR5, RZ, P0, !PT ;  /* 0x00000005050c7c10 */ /* 0x000fe200087fe4ff */
[----:B------:R0:W-:Y:S02]  /*3db0*/  STL [R2], R3 ;  /* 0x0000000302007387 */ /* 0x0001e40000100800 */
[----:B0-----:R-:W-:Y:S01]  /*3dc0*/  IADD3 R2, PT, PT, R2, 0x4, RZ ;  /* 0x0000000402027810 */ /* 0x001fe20007ffe0ff */
[----:B------:R-:W-:Y:S06]  /*3dd0*/  BRA.U UP0, `(.L_x_278) ;  /* 0xfffffffd00cc7547 */ /* 0x000fec000b83ffff */
        /* <DEDUP_REMOVED lines=26> */
[----:B------:R-:W-:-:S05]  /*3f80*/  IMAD.MOV R0, RZ, RZ, -R2 ;  /* 0x000000ffff007224 */ /* 0x000fca00078e0a02 */
[----:B------:R-:W-:Y:S01]  /*3f90*/  @!P0 MOV R2, R0 ;  /* 0x0000000000028202 */ /* 0x000fe20000000f00 */
[----:B0-----:R-:W-:-:S10]  /*3fa0*/  DMUL R12, R14, UR4 ;  /* 0x000000040e0c7c28 */ /* 0x001fd40008000000 */
[----:B------:R-:W0:Y:S02]  /*3fb0*/  F2F.F32.F64 R12, R12 ;  /* 0x0000000c000c7310 */ /* 0x000e240000301000 */
[----:B0-----:R-:W-:-:S07]  /*3fc0*/  FSEL R3, -R12, R12, !P1 ;  /* 0x0000000c0c037208 */ /* 0x001fce0004800100 */
.L_x_277:
[----:B------:R-:W-:Y:S05]  /*3fd0*/  BSYNC.RECONVERGENT B1 ;  /* 0x0000000000017941 */ /* 0x000fea0003800200 */
.L_x_276:
[----:B------:R-:W-:Y:S02]  /*3fe0*/  IMAD.MOV.U32 R4, RZ, RZ, R3 ;  /* 0x000000ffff047224 */ /* 0x000fe400078e0003 */
[----:B------:R-:W-:Y:S01]  /*3ff0*/  HFMA2 R3, -RZ, RZ, 1.0244140625, 0 ;  /* 0x3c190000ff037431 */ /* 0x000fe200000001ff */
        /* <DEDUP_REMOVED lines=11> */
[----:B------:R-:W0:Y:S01]  /*40b0*/  @!P1 MUFU.RCP R4, -R4 ;  /* 0x8000000400049308 */ /* 0x000e220000001000 */
[----:B------:R-:W-:Y:S05]  /*40c0*/  BRA `(.L_x_273) ;  /* 0x0000000800707947 */ /* 0x000fea0003800000 */
.L_x_458:
        /* <DEDUP_REMOVED lines=14> */
[----:B------:R-:W-:Y:S02]  /*41b0*/  SHF.L.U32 R4, R0, 0x8, RZ ;  /* 0x0000000800047819 */ /* 0x000fe400000006ff */
[----:B------:R-:W-:Y:S01]  /*41c0*/  CS2R R12, SRZ ;  /* 0x00000000000c7805 */ /* 0x000fe2000001ff00 */
[----:B------:R-:W-:Y:S01]  /*41d0*/  UMOV UR4, URZ ;  /* 0x000000ff00047c82 */ /* 0x000fe20008000000 */
[----:B------:R-:W-:-:S07]  /*41e0*/  LOP3.LUT R19, R4, 0x80000000, RZ, 0xfc, !PT ;  /* 0x8000000004137812 */ /* 0x000fce00078efcff */
.L_x_281:
[----:B0-----:R-:W-:-:S05]  /*41f0*/  IMAD.WIDE.U32 R14, R13, 0x4, R2 ;  /* 0x000000040d0e7825 */ /* 0x001fca00078e0002 */
[----:B------:R-:W2:Y:S01]  /*4200*/  LDG.E.CONSTANT R4, desc[UR6][R14.64] ;  /* 0x000000060e047981 */ /* 0x000ea2000c1e9900 */
[C---:B-1----:R-:W-:Y:S01]  /*4210*/  IMAD R16, R13.reuse, 0x4, R1 ;  /* 0x000000040d107824 */ /* 0x042fe200078e0201 */
        /* <DEDUP_REMOVED lines=33> */
[----:B------:R-:W-:-:S05]  /*4430*/  IMAD.MOV R0, RZ, RZ, -R5 ;  /* 0x000000ffff007224 */ /* 0x000fca00078e0a05 */
[----:B------:R-:W-:Y:S01]  /*4440*/  @!P1 MOV R5, R0 ;  /* 0x0000000000059202 */ /* 0x000fe20000000f00 */
[----:B0-----:R-:W-:-:S10]  /*4450*/  DMUL R12, R14, UR4 ;  /* 0x000000040e0c7c28 */ /* 0x001fd40008000000 */
[----:B------:R-:W0:Y:S02]  /*4460*/  F2F.F32.F64 R12, R12 ;  /* 0x0000000c000c7310 */ /* 0x000e240000301000 */
[----:B0-----:R-:W-:-:S07]  /*4470*/  FSEL R2, -R12, R12, !P0 ;  /* 0x0000000c0c027208 */ /* 0x001fce0004000100 */
.L_x_280:
[----:B------:R-:W-:Y:S05]  /*4480*/  BSYNC.RECONVERGENT B1 ;  /* 0x0000000000017941 */ /* 0x000fea0003800200 */
.L_x_279:
[----:B------:R-:W-:Y:S02]  /*4490*/  HFMA2 R12, -RZ, RZ, 1.291015625, -0.052581787109375 ;  /* 0x3d2aaabbff0c7431 */ /* 0x000fe400000001ff */
[----:B------:R-:W-:Y:S02]  /*44a0*/  IMAD.MOV.U32 R0, RZ, RZ, 0x37cbac00 ;  /* 0x37cbac00ff007424 */ /* 0x000fe400078e00ff */
[----:B------:R-:W-:Y:S01]  /*44b0*/  FMUL R3, R2, R2 ;  /* 0x0000000202037220 */ /* 0x000fe20000400000 */
[C---:B------:R-:W-:Y:S01]  /*44c0*/  LOP3.LUT R4, R5.reuse, 0x1, RZ, 0xc0, !PT ;  /* 0x0000000105047812 */ /* 0x040fe200078ec0ff */
[----:B------:R-:W-:Y:S01]  /*44d0*/  IMAD.MOV.U32 R13, RZ, RZ, 0x3effffff ;  /* 0x3effffffff0d7424 */ /* 0x000fe200078e00ff */
[----:B------:R-:W-:Y:S01]  /*44e0*/  LOP3.LUT P1, RZ, R5, 0x2, RZ, 0xc0, !PT ;  /* 0x0000000205ff7812 */ /* 0x000fe2000782c0ff */
[----:B------:R-:W-:Y:S01]  /*44f0*/  FFMA R0, R3, R0, -0.0013887860113754868507 ;  /* 0xbab607ed03007423 */ /* 0x000fe20000000000 */
[----:B------:R-:W-:-:S04]  /*4500*/  ISETP.NE.U32.AND P0, PT, R4, 0x1, PT ;  /* 0x000000010400780c */ /* 0x000fc80003f05070 */
        /* <DEDUP_REMOVED lines=10> */
.L_x_459:
        /* <DEDUP_REMOVED lines=13> */
[----:B------:R-:W0:Y:S01]  /*4680*/  LDC.64 R2, c[0x4][RZ] ;  /* 0x01000000ff027b82 */ /* 0x000e220000000a00 */
[----:B------:R-:W-:Y:S01]  /*4690*/  IMAD.SHL.U32 R4, R0, 0x100, RZ ;  /* 0x0000010000047824 */ /* 0x000fe200078e00ff */
[----:B------:R-:W-:Y:S01]  /*46a0*/  CS2R R12, SRZ ;  /* 0x00000000000c7805 */ /* 0x000fe2000001ff00 */
[----:B------:R-:W-:-:S03]  /*46b0*/  UMOV UR4, URZ ;  /* 0x000000ff00047c82 */ /* 0x000fc60008000000 */
[----:B------:R-:W-:-:S07]  /*46c0*/  LOP3.LUT R19, R4, 0x80000000, RZ, 0xfc, !PT ;  /* 0x8000000004137812 */ /* 0x000fce00078efcff */
.L_x_284:
        /* <DEDUP_REMOVED lines=13> */
[----:B------:R-:W-:Y:S02]  /*47a0*/  LOP3.LUT P0, RZ, R5, 0x1f, RZ, 0xc0, !PT ;  /* 0x0000001f05ff7812 */ /* 0x000fe4000780c0ff */
[----:B------:R-:W-:-:S04]  /*47b0*/  IADD3 R2, PT, PT, R2, -0x80, RZ ;  /* 0xffffff8002027810 */ /* 0x000fc80007ffe0ff */
        /* <DEDUP_REMOVED lines=11> */
[C-C-:B------:R-:W-:Y:S01]  /*4870*/  SHF.L.W.U32.HI R5, R3.reuse, 0x2, R2.reuse ;  /* 0x0000000203057819 */ /* 0x140fe20000010e02 */
[----:B------:R-:W-:Y:S01]  /*4880*/  IMAD.SHL.U32 R3, R3, 0x4, RZ ;  /* 0x0000000403037824 */ /* 0x000fe200078e00ff */
[----:B------:R-:W-:Y:S02]  /*4890*/  SHF.R.U32.HI R2, RZ, 0x1e, R2 ;  /* 0x0000001eff027819 */ /* 0x000fe40000011602 */
[----:B------:R-:W-:Y:S02]  /*48a0*/  SHF.R.S32.HI R4, RZ, 0x1f, R5 ;  /* 0x0000001fff047819 */ /* 0x000fe40000011405 */
[----:B------:R-:W-:Y:S02]  /*48b0*/  LOP3.LUT R0, R5, R0, RZ, 0x3c, !PT ;  /* 0x0000000005007212 */ /* 0x000fe400078e3cff */
[C---:B------:R-:W-:Y:S02]  /*48c0*/  LOP3.LUT R14, R4.reuse, R3, RZ, 0x3c, !PT ;  /* 0x00000003040e7212 */ /* 0x040fe400078e3cff */
[----:B------:R-:W-:-:S02]  /*48d0*/  LOP3.LUT R15, R4, R5, RZ, 0x3c, !PT ;  /* 0x00000005040f7212 */ /* 0x000fc400078e3cff */
[----:B------:R-:W-:Y:S02]  /*48e0*/  LEA.HI R5, R5, R2, RZ, 0x1 ;  /* 0x0000000205057211 */ /* 0x000fe400078f08ff */
[----:B------:R-:W-:Y:S02]  /*48f0*/  ISETP.GE.AND P0, PT, R0, RZ, PT ;  /* 0x000000ff0000720c */ /* 0x000fe40003f06270 */
[----:B------:R-:W0:Y:S01]  /*4900*/  I2F.F64.S64 R14, R14 ;  /* 0x0000000e000e7312 */ /* 0x000e220000301c00 */
[----:B------:R-:W-:-:S05]  /*4910*/  IADD3 R0, PT, PT, -R5, RZ, RZ ;  /* 0x000000ff05007210 */ /* 0x000fca0007ffe1ff */
[----:B------:R-:W-:Y:S01]  /*4920*/  @!P1 IMAD.MOV.U32 R5, RZ, RZ, R0 ;  /* 0x000000ffff059224 */ /* 0x000fe200078e0000 */
[----:B0-----:R-:W-:-:S10]  /*4930*/  DMUL R12, R14, UR4 ;  /* 0x000000040e0c7c28 */ /* 0x001fd40008000000 */
[----:B------:R-:W0:Y:S02]  /*4940*/  F2F.F32.F64 R12, R12 ;  /* 0x0000000c000c7310 */ /* 0x000e240000301000 */
[----:B0-----:R-:W-:-:S07]  /*4950*/  FSEL R2, -R12, R12, !P0 ;  /* 0x0000000c0c027208 */ /* 0x001fce0004000100 */
.L_x_283:
[----:B------:R-:W-:Y:S05]  /*4960*/  BSYNC.RECONVERGENT B1 ;  /* 0x0000000000017941 */ /* 0x000fea0003800200 */
.L_x_282:
[----:B------:R-:W-:Y:S01]  /*4970*/  MOV R0, 0x37cbac00 ;  /* 0x37cbac0000007802 */ /* 0x000fe20000000f00 */
        /* <DEDUP_REMOVED lines=9> */
[----:B------:R-:W-:Y:S02]  /*4a10*/  FSEL R12, R12, 0.0083327032625675201416, P0 ;  /* 0x3c0885e40c0c7808 */ /* 0x000fe40000000000 */
[----:B------:R-:W-:Y:S02]  /*4a20*/  FSEL R0, R2, 1, !P0 ;  /* 0x3f80000002007808 */ /* 0x000fe40004000000 */
[----:B------:R-:W-:Y:S01]  /*4a30*/  FSEL R13, -R13, -0.16666662693023681641, P0 ;  /* 0xbe2aaaa80d0d7808 */ /* 0x000fe20000000100 */
[C---:B------:R-:W-:Y:S02]  /*4a40*/  FFMA R4, R3.reuse, R4, R12 ;  /* 0x0000000403047223 */ /* 0x040fe4000000000c */
[C---:B------:R-:W-:Y:S02]  /*4a50*/  FFMA R5, R3.reuse, R0, RZ ;  /* 0x0000000003057223 */ /* 0x040fe400000000ff */
[----:B------:R-:W-:-:S04]  /*4a60*/  FFMA R4, R3, R4, R13 ;  /* 0x0000000403047223 */ /* 0x000fc8000000000d */
[----:B------:R-:W-:-:S04]  /*4a70*/  FFMA R4, R5, R4, R0 ;  /* 0x0000000405047223 */ /* 0x000fc80000000000 */
[----:B------:R-:W-:-:S07]  /*4a80*/  @P1 FADD R4, RZ, -R4 ;  /* 0x80000004ff041221 */ /* 0x000fce0000000000 */
.L_x_273:
[----:B------:R-:W-:Y:S05]  /*4a90*/  BSYNC.RECONVERGENT B0 ;  /* 0x0000000000007941 */ /* 0x000fea0003800200 */
.L_x_271:
[----:B------:R-:W-:Y:S05]  /*4aa0*/  BRA `(.L_x_266) ;  /* 0x0000001000447947 */ /* 0x000fea0003800000 */
.L_x_263:
[----:B------:R-:W-:Y:S01]  /*4ab0*/  ISETP.GT.AND P0, PT, R2, 0x12, PT ;  /* 0x000000120200780c */ /* 0x000fe20003f04270 */
[----:B------:R-:W-:-:S12]  /*4ac0*/  BSSY.RECONVERGENT B0, `(.L_x_266) ;  /* 0x000010f000007945 */ /* 0x000fd80003800200 */
[----:B------:R-:W-:Y:S05]  /*4ad0*/  @P0 BRA `(.L_x_285) ;  /* 0x00000008000c0947 */ /* 0x000fea0003800000 */
[----:B------:R-:W-:-:S13]  /*4ae0*/  ISETP.GT.AND P0, PT, R2, 0xf, PT ;  /* 0x0000000f0200780c */ /* 0x000fda0003f04270 */
[----:B------:R-:W-:Y:S05]  /*4af0*/  @P0 BRA `(.L_x_286) ;  /* 0x00000004000c0947 */ /* 0x000fea0003800000 */
[----:B------:R-:W-:-:S04]  /*4b00*/  MOV R3, 0xfffffff3 ;  /* 0xfffffff300037802 */ /* 0x000fc80000000f00 */
[----:B------:R-:W-:-:S05]  /*4b10*/  VIADDMNMX.U32 R2, R2, R3, 0x3, PT ;  /* 0x0000000302027446 */ /* 0x000fca0003800003 */
[----:B------:R-:W-:-:S04]  /*4b20*/  IMAD.SHL.U32 R5, R2, 0x4, RZ ;  /* 0x0000000402057824 */ /* 0x000fc800078e00ff */
[----:B------:R-:W0:Y:S02]  /*4b30*/  LDC R2, c[0x2][R5+0x70] ;  /* 0x00801c0005027b82 */ /* 0x000e240000000800 */
[----:B0-----:R-:W-:-:S04]  /*4b40*/  SHF.R.S32.HI R3, RZ, 0x1f, R2 ;  /* 0x0000001fff037819 */ /* 0x001fc80000011402 */
.L_x_462:
[----:B------:R-:W-:Y:S05]  /*4b50*/  BRX R2 -0x4b60                                                          (*"BRANCH_TARGETS .L_x_463,.L_x_464,.L_x_465,.L_x_287"*) ;  /* 0xffffffb402287949 */ /* 0x000fea000383ffff */
.L_x_465:
[C---:B-----5:R-:W-:Y:S01]  /*4b60*/  FMUL R2, |R0|.reuse, 2.8853900432586669922 ;  /* 0x4038aa3b00027820 */ /* 0x060fe20000400200 */
[----:B------:R-:W-:Y:S02]  /*4b70*/  HFMA2 R12, -RZ, RZ, 1.125, -9232 ;  /* 0x3c80f082ff0c7431 */ /* 0x000fe400000001ff */
[C---:B------:R-:W-:Y:S01]  /*4b80*/  FMUL R13, R0.reuse, R0 ;  /* 0x00000000000d7220 */ /* 0x040fe20000400000 */
[----:B------:R-:W-:Y:S01]  /*4b90*/  IMAD.MOV.U32 R4, RZ, RZ, 0x3f800000 ;  /* 0x3f800000ff047424 */ /* 0x000fe200078e00ff */
[C---:B------:R-:W-:Y:S01]  /*4ba0*/  FSETP.GE.AND P1, PT, |R0|.reuse, 0.60000002384185791016, PT ;  /* 0x3f19999a0000780b */ /* 0x040fe20003f26200 */
[----:B------:R-:W0:Y:S01]  /*4bb0*/  MUFU.EX2 R2, R2 ;  /* 0x0000000200027308 */ /* 0x000e220000000800 */
[----:B------:R-:W-:Y:S01]  /*4bc0*/  FSETP.GE.AND P0, PT, |R0|, 9.010913848876953125, PT ;  /* 0x41102cb40000780b */ /* 0x000fe20003f06200 */
[----:B------:R-:W-:-:S04]  /*4bd0*/  FFMA R12, R13, R12, -0.052303962409496307373 ;  /* 0xbd563cae0d0c7423 */ /* 0x000fc8000000000c */
[----:B------:R-:W-:Y:S01]  /*4be0*/  FFMA R12, R13, R12, 0.1331529766321182251 ;  /* 0x3e0859410d0c7423 */ /* 0x000fe2000000000c */
[----:B0-----:R-:W-:-:S03]  /*4bf0*/  FADD R3, R2, 1 ;  /* 0x3f80000002037421 */ /* 0x001fc60000000000 */
[----:B------:R-:W-:-:S04]  /*4c00*/  FFMA R2, R13, R12, -0.33332768082618713379 ;  /* 0xbeaaa9ed0d027423 */ /* 0x000fc8000000000c */
[----:B------:R-:W-:Y:S01]  /*4c10*/  FFMA R13, R13, R2, RZ ;  /* 0x000000020d0d7223 */ /* 0x000fe200000000ff */
[----:B------:R-:W0:Y:S02]  /*4c20*/  MUFU.RCP R3, R3 ;  /* 0x0000000300037308 */ /* 0x000e240000001000 */
[----:B0-----:R-:W-:-:S05]  /*4c30*/  FFMA R4, R3, -2, R4 ;  /* 0xc000000003047823 */ /* 0x001fca0000000004 */
[----:B------:R-:W-:-:S04]  /*4c40*/  FSEL R5, R4, 1, !P0 ;  /* 0x3f80000004057808 */ /* 0x000fc80004000000 */
[--C-:B------:R-:W-:Y:S01]  /*4c50*/  LOP3.LUT R4, R5, 0x80000000, R0.reuse, 0xb8, !PT ;  /* 0x8000000005047812 */ /* 0x100fe200078eb800 */
[----:B------:R-:W-:Y:S01]  /*4c60*/  @!P1 FFMA R4, R0, R13, R0 ;  /* 0x0000000d00049223 */ /* 0x000fe20000000000 */
[----:B------:R-:W-:Y:S06]  /*4c70*/  BRA `(.L_x_287) ;  /* 0x0000000c00cc7947 */ /* 0x000fec0003800000 */
.L_x_463:
[C---:B-----5:R-:W-:Y:S01]  /*4c80*/  FMUL R2, |R0|.reuse, 1.4426950216293334961 ;  /* 0x3fb8aa3b00027820 */ /* 0x060fe20000400200 */
[----:B------:R-:W-:Y:S01]  /*4c90*/  MOV R3, 0x42fc0000 ;  /* 0x42fc000000037802 */ /* 0x000fe20000000f00 */
[----:B------:R-:W-:Y:S02]  /*4ca0*/  HFMA2 R12, -RZ, RZ, 0.389892578125, 0.0002090930938720703125 ;  /* 0x363d0adaff0c7431 */ /* 0x000fe400000001ff */
[----:B------:R-:W-:Y:S02]  /*4cb0*/  FMUL R13, R0, R0 ;  /* 0x00000000000d7220 */ /* 0x000fe40000400000 */
[----:B------:R-:W0:Y:S02]  /*4cc0*/  FRND.TRUNC R2, R2 ;  /* 0x0000000200027307 */ /* 0x000e24000020d000 */
[----:B------:R-:W-:-:S04]  /*4cd0*/  FFMA R5, R13, R12, 0.00019836159481201320887 ;  /* 0x394fff490d057423 */ /* 0x000fc8000000000c */
[----:B------:R-:W-:-:S04]  /*4ce0*/  FFMA R12, R13, R5, 0.0083333496004343032837 ;  /* 0x3c08889a0d0c7423 */ /* 0x000fc80000000005 */
[----:B------:R-:W-:Y:S01]  /*4cf0*/  FFMA R12, R13, R12, 0.16666667163372039795 ;  /* 0x3e2aaaab0d0c7423 */ /* 0x000fe2000000000c */
        /* <DEDUP_REMOVED lines=14> */
[----:B------:R-:W-:Y:S01]  /*4de0*/  LOP3.LUT R4, R5, 0x80000000, R0, 0xb8, !PT ;  /* 0x8000000005047812 */ /* 0x000fe200078eb800 */
[----:B------:R-:W-:-:S04]  /*4df0*/  FMUL R5, R13, R12 ;  /* 0x0000000c0d057220 */ /* 0x000fc80000400000 */
[----:B------:R-:W-:Y:S01]  /*4e00*/  @!P0 FFMA R4, R0, R5, R0 ;  /* 0x0000000500048223 */ /* 0x000fe20000000000 */
[----:B------:R-:W-:Y:S06]  /*4e10*/  BRA `(.L_x_287) ;  /* 0x0000000c00647947 */ /* 0x000fec0003800000 */
.L_x_464:
        /* <DEDUP_REMOVED lines=17> */
.L_x_286:
[----:B------:R-:W-:-:S05]  /*4f30*/  IMAD.MOV.U32 R3, RZ, RZ, -0x10 ;  /* 0xfffffff0ff037424 */ /* 0x000fca00078e00ff */
[----:B------:R-:W-:-:S04]  /*4f40*/  VIADDMNMX.U32 R2, R2, R3, 0x3, PT ;  /* 0x0000000302027446 */ /* 0x000fc80003800003 */
[----:B------:R-:W-:-:S04]  /*4f50*/  SHF.L.U32 R5, R2, 0x2, RZ ;  /* 0x0000000202057819 */ /* 0x000fc800000006ff */
[----:B------:R-:W0:Y:S02]  /*4f60*/  LDC R2, c[0x2][R5+0x80] ;  /* 0x0080200005027b82 */ /* 0x000e240000000800 */
[----:B0-----:R-:W-:-:S04]  /*4f70*/  SHF.R.S32.HI R3, RZ, 0x1f, R2 ;  /* 0x0000001fff037819 */ /* 0x001fc80000011402 */
.L_x_467:
[----:B------:R-:W-:Y:S05]  /*4f80*/  BRX R2 -0x4f90                                                          (*"BRANCH_TARGETS .L_x_468,.L_x_469,.L_x_470,.L_x_287"*) ;  /* 0xffffffb0021c7949 */ /* 0x000fea000383ffff */
.L_x_470:
        /* <DEDUP_REMOVED lines=8> */
[----:B------:R-:W-:Y:S01]  /*5010*/  MOV R4, R3 ;  /* 0x0000000300047202 */ /* 0x000fe20000000f00 */
[----:B------:R-:W-:Y:S06]  /*5020*/  BRA `(.L_x_290) ;  /* 0x0000000000107947 */ /* 0x000fec0003800000 */
.L_x_289:
[----:B------:R-:W0:Y:S02]  /*5030*/  MUFU.RCP R3, R0 ;  /* 0x0000000000037308 */ /* 0x000e240000001000 */
[----:B0-----:R-:W-:-:S04]  /*5040*/  FFMA R2, R0, R3, -1 ;  /* 0xbf80000000027423 */ /* 0x001fc80000000003 */
[----:B------:R-:W-:-:S04]  /*5050*/  FADD.FTZ R2, -R2, -RZ ;  /* 0x800000ff02027221 */ /* 0x000fc80000010100 */
[----:B------:R-:W-:-:S07]  /*5060*/  FFMA R4, R3, R2, R3 ;  /* 0x0000000203047223 */ /* 0x000fce0000000003 */
.L_x_290:
[----:B------:R-:W-:Y:S05]  /*5070*/  BSYNC.RECONVERGENT B1 ;  /* 0x0000000000017941 */ /* 0x000fea0003800200 */
.L_x_288:
[----:B------:R-:W-:Y:S01]  /*5080*/  FSEL R4, R4, +QNAN , P3 ;  /* 0x7fc0000004047808 */ /* 0x000fe20001800000 */
[----:B------:R-:W-:Y:S06]  /*5090*/  BRA `(.L_x_287) ;  /* 0x0000000800c47947 */ /* 0x000fec0003800000 */
.L_x_468:
        /* <DEDUP_REMOVED lines=11> */
.L_x_469:
[C---:B-----5:R-:W-:Y:S01]  /*5150*/  FMUL R3, R0.reuse, 8388608 ;  /* 0x4b00000000037820 */ /* 0x060fe20000400000 */
[----:B------:R-:W-:Y:S02]  /*5160*/  FSETP.GEU.AND P0, PT, R0, 1.175494350822287508e-38, PT ;  /* 0x008000000000780b */ /* 0x000fe40003f0e000 */
[----:B------:R-:W-:Y:S02]  /*5170*/  MOV R5, 0x3e055027 ;  /* 0x3e05502700057802 */ /* 0x000fe40000000f00 */
        /* <DEDUP_REMOVED lines=16> */
[----:B------:R-:W-:Y:S01]  /*5280*/  I2FP.F32.S32 R5, R2 ;  /* 0x0000000200057245 */ /* 0x000fe20000201400 */
[----:B------:R-:W-:Y:S02]  /*5290*/  IMAD.MOV.U32 R2, RZ, RZ, 0x7f800000 ;  /* 0x7f800000ff027424 */ /* 0x000fe400078e00ff */
[C---:B------:R-:W-:Y:S02]  /*52a0*/  FMUL R13, R4.reuse, R13 ;  /* 0x0000000d040d7220 */ /* 0x040fe40000400000 */
[----:B------:R-:W-:Y:S02]  /*52b0*/  FFMA R0, R5, 1.1920928955078125e-07, R0 ;  /* 0x3400000005007823 */ /* 0x000fe40000000000 */
[----:B------:R-:W-:-:S04]  /*52c0*/  FFMA R13, R4, R13, R4 ;  /* 0x0000000d040d7223 */ /* 0x000fc80000000004 */
[----:B------:R-:W-:Y:S01]  /*52d0*/  FFMA R0, R0, 0.69314718246459960938, R13 ;  /* 0x3f31721800007823 */ /* 0x000fe2000000000d */
[----:B------:R-:W-:-:S05]  /*52e0*/  @P0 FFMA R0, R3, R2, +INF ;  /* 0x7f80000003000423 */ /* 0x000fca0000000002 */
[----:B------:R-:W-:Y:S01]  /*52f0*/  FSEL R4, R0, -INF , P1 ;  /* 0xff80000000047808 */ /* 0x000fe20000800000 */
[----:B------:R-:W-:Y:S06]  /*5300*/  BRA `(.L_x_287) ;  /* 0x0000000800287947 */ /* 0x000fec0003800000 */
.L_x_285:
[----:B------:R-:W-:-:S13]  /*5310*/  ISETP.GT.AND P0, PT, R2, 0x15, PT ;  /* 0x000000150200780c */ /* 0x000fda0003f04270 */
[----:B------:R-:W-:Y:S05]  /*5320*/  @P0 BRA `(.L_x_291) ;  /* 0x00000004003c0947 */ /* 0x000fea0003800000 */
[----:B------:R-:W-:-:S04]  /*5330*/  MOV R3, 0xffffffed ;  /* 0xffffffed00037802 */ /* 0x000fc80000000f00 */
[----:B------:R-:W-:-:S05]  /*5340*/  VIADDMNMX.U32 R2, R2, R3, 0x3, PT ;  /* 0x0000000302027446 */ /* 0x000fca0003800003 */
[----:B------:R-:W-:-:S04]  /*5350*/  IMAD.SHL.U32 R5, R2, 0x4, RZ ;  /* 0x0000000402057824 */ /* 0x000fc800078e00ff */
[----:B------:R-:W0:Y:S02]  /*5360*/  LDC R2, c[0x2][R5+0x90] ;  /* 0x0080240005027b82 */ /* 0x000e240000000800 */
[----:B0-----:R-:W-:-:S04]  /*5370*/  SHF.R.S32.HI R3, RZ, 0x1f, R2 ;  /* 0x0000001fff037819 */ /* 0x001fc80000011402 */
.L_x_472:
[----:B------:R-:W-:Y:S05]  /*5380*/  BRX R2 -0x5390                                                          (*"BRANCH_TARGETS .L_x_473,.L_x_474,.L_x_475,.L_x_287"*) ;  /* 0xffffffac021c7949 */ /* 0x000fea000383ffff */
.L_x_475:
        /* <DEDUP_REMOVED lines=20> */
.L_x_473:
[----:B------:R-:W-:Y:S01]  /*54d0*/  MOV R3, 0x3f000000 ;  /* 0x3f00000000037802 */ /* 0x000fe20000000f00 */
[----:B------:R-:W-:Y:S01]  /*54e0*/  IMAD.MOV.U32 R5, RZ, RZ, 0x3d4dd2f7 ;  /* 0x3d4dd2f7ff057424 */ /* 0x000fe200078e00ff */
[C---:B-----5:R-:W-:Y:S02]  /*54f0*/  FSETP.NEU.AND P1, PT, |R0|.reuse, 1, PT ;  /* 0x3f8000000000780b */ /* 0x060fe40003f2d200 */
        /* <DEDUP_REMOVED lines=15> */
[----:B------:R-:W-:-:S03]  /*55f0*/  HFMA2 R5, -RZ, RZ, 1.857421875, -1409 ;  /* 0x3f6ee581ff057431 */ /* 0x000fc600000001ff */
[----:B------:R-:W-:-:S04]  /*5600*/  FFMA R3, R3, R4, R3 ;  /* 0x0000000403037223 */ /* 0x000fc80000000003 */
[----:B------:R-:W-:-:S04]  /*5610*/  FMUL R2, R3, -2 ;  /* 0xc000000003027820 */ /* 0x000fc80000400000 */
[----:B------:R-:W-:-:S05]  /*5620*/  @P0 FFMA R3, R5, 1.6832555532455444336, R2 ;  /* 0x3fd774eb05030823 */ /* 0x000fca0000000002 */
[C---:B------:R-:W-:Y:S02]  /*5630*/  FSETP.NAN.AND P0, PT, R3.reuse, R3, PT ;  /* 0x000000030300720b */ /* 0x040fe40003f08000 */
[----:B------:R-:W-:-:S04]  /*5640*/  LOP3.LUT R0, R3, 0x80000000, R0, 0xb8, !PT ;  /* 0x8000000003007812 */ /* 0x000fc800078eb800 */
[----:B------:R-:W-:Y:S01]  /*5650*/  FSEL R4, R0, R3, !P0 ;  /* 0x0000000300047208 */ /* 0x000fe20004000000 */
[----:B------:R-:W-:Y:S06]  /*5660*/  BRA `(.L_x_287) ;  /* 0x0000000400507947 */ /* 0x000fec0003800000 */
.L_x_474:
        /* <DEDUP_REMOVED lines=8> */
[----:B------:R-:W-:Y:S01]  /*56f0*/  FFMA R5, R4, R5, R4 ;  /* 0x0000000504057223 */ /* 0x000fe20000000004 */
[----:B------:R-:W-:-:S04]  /*5700*/  MOV R4, 0x3d10ecef ;  /* 0x3d10ecef00047802 */ /* 0x000fc80000000f00 */
        /* <DEDUP_REMOVED lines=17> */
.L_x_291:
[----:B------:R-:W-:-:S04]  /*5820*/  MOV R3, 0xffffffea ;  /* 0xffffffea00037802 */ /* 0x000fc80000000f00 */
[----:B------:R-:W-:-:S05]  /*5830*/  VIADDMNMX.U32 R2, R2, R3, 0x3, PT ;  /* 0x0000000302027446 */ /* 0x000fca0003800003 */
[----:B------:R-:W-:-:S04]  /*5840*/  IMAD.SHL.U32 R5, R2, 0x4, RZ ;  /* 0x0000000402057824 */ /* 0x000fc800078e00ff */
[----:B------:R-:W0:Y:S02]  /*5850*/  LDC R2, c[0x2][R5+0xa0] ;  /* 0x0080280005027b82 */ /* 0x000e240000000800 */
[----:B0-----:R-:W-:-:S04]  /*5860*/  SHF.R.S32.HI R3, RZ, 0x1f, R2 ;  /* 0x0000001fff037819 */ /* 0x001fc80000011402 */
.L_x_477:
[----:B------:R-:W-:Y:S05]  /*5870*/  BRX R2 -0x5880                                                          (*"BRANCH_TARGETS .L_x_478,.L_x_479,.L_x_480,.L_x_287"*) ;  /* 0xffffffa402e07949 */ /* 0x000fea000383ffff */
.L_x_480:
[----:B-----5:R-:W-:Y:S01]  /*5880*/  FADD R4, |R0|, -RZ ;  /* 0x800000ff00047221 */ /* 0x020fe20000000200 */
[----:B------:R-:W-:Y:S06]  /*5890*/  BRA `(.L_x_287) ;  /* 0x0000000000c47947 */ /* 0x000fec0003800000 */
.L_x_478:
[----:B-----5:R-:W-:Y:S01]  /*58a0*/  FSETP.NEU.AND P0, PT, R0, RZ, PT ;  /* 0x000000ff0000720b */ /* 0x020fe20003f0d000 */
[----:B------:R-:W-:-:S12]  /*58b0*/  HFMA2 R4, -RZ, RZ, -25.71875, 3664 ;  /* 0xce6e6b28ff047431 */ /* 0x000fd800000001ff */
        /* <DEDUP_REMOVED lines=8> */
[----:B------:R-:W-:-:S05]  /*5940*/  IADD3 R0, PT, PT, R3, -R2, RZ ;  /* 0x8000000203007210 */ /* 0x000fca0007ffe0ff */
        /* <DEDUP_REMOVED lines=20> */
.L_x_479:
[C---:B-----5:R-:W-:Y:S01]  /*5a90*/  FSETP.GTU.AND P0, PT, |R0|.reuse, 9.9999997171806853657e-10, PT ;  /* 0x3089705f0000780b */ /* 0x060fe20003f0c200 */
[----:B------:R-:W-:Y:S01]  /*5aa0*/  IMAD.MOV.U32 R2, RZ, RZ, 0x3089705f ;  /* 0x3089705fff027424 */ /* 0x000fe200078e00ff */
[----:B------:R-:W-:Y:S01]  /*5ab0*/  FSETP.GEU.AND P1, PT, R0, RZ, PT ;  /* 0x000000ff0000720b */ /* 0x000fe20003f2e000 */
[----:B------:R-:W-:Y:S10]  /*5ac0*/  BSSY.RECONVERGENT B1, `(.L_x_287) ;  /* 0x000000e000017945 */ /* 0x000ff40003800200 */
[----:B------:R-:W-:-:S04]  /*5ad0*/  @!P0 FSEL R0, -R2, 9.9999997171806853657e-10, !P1 ;  /* 0x3089705f02008808 */ /* 0x000fc80004800100 */
[----:B------:R-:W-:-:S04]  /*5ae0*/  IADD3 R2, PT, PT, R0, 0x1800000, RZ ;  /* 0x0180000000027810 */ /* 0x000fc80007ffe0ff */
[----:B------:R-:W-:-:S04]  /*5af0*/  LOP3.LUT R2, R2, 0x7f800000, RZ, 0xc0, !PT ;  /* 0x7f80000002027812 */ /* 0x000fc800078ec0ff */
[----:B------:R-:W-:-:S13]  /*5b00*/  ISETP.GT.U32.AND P0, PT, R2, 0x1ffffff, PT ;  /* 0x01ffffff0200780c */ /* 0x000fda0003f04070 */
[----:B------:R-:W-:Y:S05]  /*5b10*/  @P0 BRA `(.L_x_292) ;  /* 0x0000000000100947 */ /* 0x000fea0003800000 */
[----:B------:R-:W-:-:S07]  /*5b20*/  MOV R4, 0x5b40 ;  /* 0x00005b4000047802 */ /* 0x000fce0000000f00 */
[----:B------:R-:W-:Y:S05]  /*5b30*/  CALL.REL.NOINC `($__internal_6_$__cuda_sm20_rcp_rn_f32_slowpath) ;  /* 0x0000000000a47944 */ /* 0x000fea0003c00000 */
[----:B------:R-:W-:Y:S01]  /*5b40*/  IMAD.MOV.U32 R4, RZ, RZ, R3 ;  /* 0x000000ffff047224 */ /* 0x000fe200078e0003 */
[----:B------:R-:W-:Y:S06]  /*5b50*/  BRA `(.L_x_293) ;  /* 0x0000000000107947 */ /* 0x000fec0003800000 */
.L_x_292:
[----:B------:R-:W0:Y:S02]  /*5b60*/  MUFU.RCP R3, R0 ;  /* 0x0000000000037308 */ /* 0x000e240000001000 */
[----:B0-----:R-:W-:-:S04]  /*5b70*/  FFMA R2, R0, R3, -1 ;  /* 0xbf80000000027423 */ /* 0x001fc80000000003 */
[----:B------:R-:W-:-:S04]  /*5b80*/  FADD.FTZ R2, -R2, -RZ ;  /* 0x800000ff02027221 */ /* 0x000fc80000010100 */
[----:B------:R-:W-:-:S07]  /*5b90*/  FFMA R4, R3, R2, R3 ;  /* 0x0000000203047223 */ /* 0x000fce0000000003 */
.L_x_293:
[----:B------:R-:W-:Y:S05]  /*5ba0*/  BSYNC.RECONVERGENT B1 ;  /* 0x0000000000017941 */ /* 0x000fea0003800200 */
.L_x_287:
[----:B------:R-:W-:Y:S05]  /*5bb0*/  BSYNC.RECONVERGENT B0 ;  /* 0x0000000000007941 */ /* 0x000fea0003800200 */
.L_x_266:
[----:B0-----:R2:W-:Y:S01]  /*5bc0*/  STL [R11+-0x8], R4 ;  /* 0xfffff8040b007387 */ /* 0x0015e20000100800 */
[----:B------:R-:W-:Y:S01]  /*5bd0*/  IADD3 R8, PT, PT, R8, -0x1, RZ ;  /* 0xffffffff08087810 */ /* 0x000fe20007ffe0ff */
[----:B------:R-:W-:Y:S06]  /*5be0*/  BRA `(.L_x_218) ;  /* 0x0000000000487947 */ /* 0x000fec0003800000 */
.L_x_216:
[----:B------:R-:W0:Y:S01]  /*5bf0*/  LDC.64 R2, c[0x0][0x388] ;  /* 0x0000e200ff027b82 */ /* 0x000e220000000a00 */
[----:B------:R-:W1:Y:S01]  /*5c00*/  LDCU UR4, c[0x0][0x39c] ;  /* 0x00007380ff0477ac */ /* 0x000e620008000800 */
[----:B0-----:R-:W-:-:S06]  /*5c10*/  IMAD.WIDE.U32 R2, R9, 0x4, R2 ;  /* 0x0000000409027825 */ /* 0x001fcc00078e0002 */
[----:B------:R-:W2:Y:S01]  /*5c20*/  LDG.E.CONSTANT R2, desc[UR6][R2.64] ;  /* 0x0000000602027981 */ /* 0x000ea2000c1e9900 */
[----:B------:R-:W-:Y:S01]  /*5c30*/  IMAD R11, R8, 0x4, R7 ;  /* 0x00000004080b7824 */ /* 0x000fe200078e0207 */
[----:B------:R-:W-:Y:S01]  /*5c40*/  MOV R4, RZ ;  /* 0x000000ff00047202 */ /* 0x000fe20000000f00 */
[----:B--2---:R-:W1:Y:S02]  /*5c50*/  F2I.TRUNC.NTZ R2, R2 ;  /* 0x0000000200027305 */ /* 0x004e64000020f100 */
[----:B-1----:R-:W-:-:S04]  /*5c60*/  ISETP.GE.AND P0, PT, R2, UR4, PT ;  /* 0x0000000402007c0c */ /* 0x002fc8000bf06270 */
[----:B------:R-:W-:-:S13]  /*5c70*/  ISETP.LT.OR P0, PT, R2, RZ, P0 ;  /* 0x000000ff0200720c */ /* 0x000fda0000701670 */
[----:B------:R-:W-:Y:S05]  /*5c80*/  @P0 BRA `(.L_x_294) ;  /* 0x0000000000180947 */ /* 0x000fea0003800000 */
[----:B------:R-:W0:Y:S01]  /*5c90*/  LDCU.64 UR8, c[0x0][0x390] ;  /* 0x00007200ff0877ac */ /* 0x000e220008000a00 */
[----:B------:R-:W-:Y:S02]  /*5ca0*/  IMAD.MOV.U32 R3, RZ, RZ, RZ ;  /* 0x000000ffff037224 */ /* 0x000fe400078e00ff */
[----:B------:R-:W-:-:S03]  /*5cb0*/  IMAD.WIDE R2, R10, UR4, R2 ;  /* 0x000000040a027c25 */ /* 0x000fc6000f8e0202 */
[----:B0-----:R-:W-:-:S04]  /*5cc0*/  LEA R4, P0, R2, UR8, 0x2 ;  /* 0x0000000802047c11 */ /* 0x001fc8000f8010ff */
[----:B------:R-:W-:-:S05]  /*5cd0*/  LEA.HI.X R5, R2, UR9, R3, 0x2, P0 ;  /* 0x0000000902057c11 */ /* 0x000fca00080f1403 */
[----:B------:R0:W5:Y:S04]  /*5ce0*/  LDG.E.CONSTANT R4, desc[UR6][R4.64] ;  /* 0x0000000604047981 */ /* 0x000168000c1e9900 */
.L_x_294:
[----:B-----5:R1:W-:Y:S01]  /*5cf0*/  STL [R11], R4 ;  /* 0x000000040b007387 */ /* 0x0203e20000100800 */
[----:B------:R-:W-:-:S07]  /*5d00*/  IADD3 R8, PT, PT, R8, 0x1, RZ ;  /* 0x0000000108087810 */ /* 0x000fce0007ffe0ff */
.L_x_218:
[----:B------:R-:W-:-:S13]  /*5d10*/  ISETP.GT.U32.AND P0, PT, R6, 0x1, PT ;  /* 0x000000010600780c */ /* 0x000fda0003f04070 */
[----:B------:R-:W-:Y:S05]  /*5d20*/  @P0 BRA `(.L_x_295) ;  /* 0xffffffa4001c0947 */ /* 0x000fea000383ffff */
.L_x_214:
[----:B----45:R-:W1:Y:S01]  /*5d30*/  LDC.64 R2, c[0x0][0x3a8] ;  /* 0x0000ea00ff027b82 */ /* 0x030e620000000a00 */
[----:B------:R-:W-:Y:S01]  /*5d40*/  ISETP.GE.AND P0, PT, R8, 0x1, PT ;  /* 0x000000010800780c */ /* 0x000fe20003f06270 */
[----:B-123--:R-:W-:-:S04]  /*5d50*/  IMAD.WIDE R10, R10, 0x4, R2 ;  /* 0x000000040a0a7825 */ /* 0x00efc800078e0202 */
[----:B------:R-:W-:-:S08]  /*5d60*/  IMAD.MOV.U32 R3, RZ, RZ, RZ ;  /* 0x000000ffff037224 */ /* 0x000fd000078e00ff */
[----:B------:R-:W-:Y:S05]  /*5d70*/  @!P0 BRA `(.L_x_296) ;  /* 0x00000000000c8947 */ /* 0x000fea0003800000 */
[----:B------:R-:W-:-:S05]  /*5d80*/  IADD3 R8, PT, PT, R8, -0x1, RZ ;  /* 0xffffffff08087810 */ /* 0x000fca0007ffe0ff */
[----:B------:R-:W-:-:S05]  /*5d90*/  IMAD R8, R8, 0x4, R7 ;  /* 0x0000000408087824 */ /* 0x000fca00078e0207 */
[----:B------:R1:W5:Y:S02]  /*5da0*/  LDL R3, [R8] ;  /* 0x0000000008037983 */ /* 0x0003640000100800 */
.L_x_296:
[----:B-----5:R-:W-:Y:S01]  /*5db0*/  STG.E desc[UR6][R10.64], R3 ;  /* 0x000000030a007986 */ /* 0x020fe2000c101906 */
[----:B------:R-:W-:Y:S05]  /*5dc0*/  EXIT ;  /* 0x000000000000794d */ /* 0x000fea0003800000 */
        .weak           $__internal_6_$__cuda_sm20_rcp_rn_f32_slowpath
        .type           $__internal_6_$__cuda_sm20_rcp_rn_f32_slowpath,@function
        .size           $__internal_6_$__cuda_sm20_rcp_rn_f32_slowpath,($__internal_7_$__cuda_sm20_sqrt_rn_f32_slowpath - $__internal_6_$__cuda_sm20_rcp_rn_f32_slowpath)
$__internal_6_$__cuda_sm20_rcp_rn_f32_slowpath:
        /* <DEDUP_REMOVED lines=9> */
[----:B------:R-:W0:Y:S02]  /*5e60*/  @P0 MUFU.RCP R2, R5 ;  /* 0x0000000500020308 */ /* 0x000e240000001000 */
[----:B0-----:R-:W-:-:S04]  /*5e70*/  @P0 FFMA R12, R5, R2, -1 ;  /* 0xbf800000050c0423 */ /* 0x001fc80000000002 */
[----:B------:R-:W-:-:S04]  /*5e80*/  @P0 FADD.FTZ R13, -R12, -RZ ;  /* 0x800000ff0c0d0221 */ /* 0x000fc80000010100 */
[----:B------:R-:W-:-:S04]  /*5e90*/  @P0 FFMA R2, R2, R13, R2 ;  /* 0x0000000d02020223 */ /* 0x000fc80000000002 */
[----:B------:R-:W-:Y:S01]  /*5ea0*/  @P0 FFMA R3, R2, 1.84467440737095516160e+19, RZ ;  /* 0x5f80000002030823 */ /* 0x000fe200000000ff */
[----:B------:R-:W-:Y:S06]  /*5eb0*/  BRA `(.L_x_299) ;  /* 0x0000000000887947 */ /* 0x000fec0003800000 */
.L_x_298:
[----:B------:R-:W-:-:S04]  /*5ec0*/  IADD3 R15, PT, PT, R13, -0xfd, RZ ;  /* 0xffffff030d0f7810 */ /* 0x000fc80007ffe0ff */
        /* <DEDUP_REMOVED lines=28> */
[----:B------:R-:W-:-:S05]  /*6090*/  @!P0 VIADD R3, R3, 0x1 ;  /* 0x0000000103038836 */ /* 0x000fca0000000000 */
[----:B------:R-:W-:-:S04]  /*60a0*/  @!P1 SHF.L.U32 R3, R3, 0x1, RZ ;  /* 0x0000000103039819 */ /* 0x000fc800000006ff */
[----:B------:R-:W-:Y:S01]  /*60b0*/  LOP3.LUT R3, R3, 0x80000000, R0, 0xf8, !PT ;  /* 0x8000000003037812 */ /* 0x000fe200078ef800 */
[----:B------:R-:W-:Y:S06]  /*60c0*/  BRA `(.L_x_299) ;  /* 0x0000000000047947 */ /* 0x000fec0003800000 */
.L_x_300:
[----:B------:R0:W1:Y:S02]  /*60d0*/  MUFU.RCP R3, R0 ;  /* 0x0000000000037308 */ /* 0x0000640000001000 */
.L_x_299:
[----:B------:R-:W-:Y:S05]  /*60e0*/  BSYNC.RECONVERGENT B2 ;  /* 0x0000000000027941 */ /* 0x000fea0003800200 */
.L_x_297:
[----:B------:R-:W-:-:S04]  /*60f0*/  IMAD.MOV.U32 R5, RZ, RZ, 0x0 ;  /* 0x00000000ff057424 */ /* 0x000fc800078e00ff */
[----:B01----:R-:W-:Y:S05]  /*6100*/  RET.REL.NODEC R4 `(_Z24eval_prefix_kernel_batchPKiPKfS2_iiiPf) ;  /* 0xffffff9c04bc7950 */ /* 0x003fea0003c3ffff */
        .weak           $__internal_7_$__cuda_sm20_sqrt_rn_f32_slowpath
        .type           $__internal_7_$__cuda_sm20_sqrt_rn_f32_slowpath,@function
        .size           $__internal_7_$__cuda_sm20_sqrt_rn_f32_slowpath,($__internal_8_$__cuda_sm3x_div_rn_noftz_f32_slowpath - $__internal_7_$__cuda_sm20_sqrt_rn_f32_slowpath)
$__internal_7_$__cuda_sm20_sqrt_rn_f32_slowpath:
        /* <DEDUP_REMOVED lines=11> */
[----:B------:R-:W0:Y:S02]  /*61c0*/  @P0 MUFU.RSQ R2, R3 ;  /* 0x0000000300020308 */ /* 0x000e240000001400 */
[----:B0-----:R-:W-:Y:S01]  /*61d0*/  @P0 FMUL.FTZ R4, R3, R2 ;  /* 0x0000000203040220 */ /* 0x001fe20000410000 */
[----:B------:R-:W-:Y:S01]  /*61e0*/  @P0 FMUL.FTZ R12, R2, 0.5 ;  /* 0x3f000000020c0820 */ /* 0x000fe20000410000 */
[----:B------:R-:W-:Y:S02]  /*61f0*/  @!P0 MOV R2, R0 ;  /* 0x0000000000028202 */ /* 0x000fe40000000f00 */
[----:B------:R-:W-:-:S04]  /*6200*/  @P0 FADD.FTZ R5, -R4, -RZ ;  /* 0x800000ff04050221 */ /* 0x000fc80000010100 */
[----:B------:R-:W-:-:S04]  /*6210*/  @P0 FFMA R5, R4, R5, R3 ;  /* 0x0000000504050223 */ /* 0x000fc80000000003 */
[----:B------:R-:W-:-:S04]  /*6220*/  @P0 FFMA R5, R5, R12, R4 ;  /* 0x0000000c05050223 */ /* 0x000fc80000000004 */
[----:B------:R-:W-:-:S07]  /*6230*/  @P0 FMUL.FTZ R2, R5, 2.3283064365386962891e-10 ;  /* 0x2f80000005020820 */ /* 0x000fce0000410000 */
.L_x_301:
[----:B------:R-:W-:Y:S01]  /*6240*/  IMAD.MOV.U32 R4, RZ, RZ, R2 ;  /* 0x000000ffff047224 */ /* 0x000fe200078e0002 */
[----:B------:R-:W-:Y:S01]  /*6250*/  MOV R2, R13 ;  /* 0x0000000d00027202 */ /* 0x000fe20000000f00 */
[----:B------:R-:W-:-:S04]  /*6260*/  IMAD.MOV.U32 R3, RZ, RZ, 0x0 ;  /* 0x00000000ff037424 */ /* 0x000fc800078e00ff */
[----:B------:R-:W-:Y:S05]  /*6270*/  RET.REL.NODEC R2 `(_Z24eval_prefix_kernel_batchPKiPKfS2_iiiPf) ;  /* 0xffffff9c02607950 */ /* 0x000fea0003c3ffff */
        .weak           $__internal_8_$__cuda_sm3x_div_rn_noftz_f32_slowpath
        .type           $__internal_8_$__cuda_sm3x_div_rn_noftz_f32_slowpath,@function
        .size           $__internal_8_$__cuda_sm3x_div_rn_noftz_f32_slowpath,(.L_x_490 - $__internal_8_$__cuda_sm3x_div_rn_noftz_f32_slowpath)
$__internal_8_$__cuda_sm3x_div_rn_noftz_f32_slowpath:
        /* <DEDUP_REMOVED lines=29> */
[----:B------:R-:W-:Y:S01]  /*6450*/  @P0 IMAD.MOV.U32 R4, RZ, RZ, RZ ;  /* 0x000000ffff040224 */ /* 0x000fe200078e00ff */
[----:B------:R-:W-:Y:S01]  /*6460*/  @!P0 MOV R4, 0xffffffc0 ;  /* 0xffffffc000048802 */ /* 0x000fe20000000f00 */
[----:B------:R-:W-:Y:S01]  /*6470*/  @!P0 FFMA R0, R0, 1.84467440737095516160e+19, RZ ;  /* 0x5f80000000008823 */ /* 0x000fe200000000ff */
[----:B------:R-:W-:-:S03]  /*6480*/  @!P1 FFMA R3, R3, 1.84467440737095516160e+19, RZ ;  /* 0x5f80000003039823 */ /* 0x000fc600000000ff */
[----:B------:R-:W-:-:S07]  /*6490*/  @!P1 VIADD R4, R4, 0x40 ;  /* 0x0000004004049836 */ /* 0x000fce0000000000 */
.L_x_303:
[----:B------:R-:W-:Y:S01]  /*64a0*/  LEA R12, R5, 0xc0800000, 0x17 ;  /* 0xc0800000050c7811 */ /* 0x000fe200078eb8ff */
[----:B------:R-:W-:Y:S03]  /*64b0*/  BSSY.RECONVERGENT B3, `(.L_x_308) ;  /* 0x0000036000037945 */ /* 0x000fe60003800200 */
[----:B------:R-:W-:Y:S01]  /*64c0*/  IADD3 R12, PT, PT, -R12, R3, RZ ;  /* 0x000000030c0c7210 */ /* 0x000fe20007ffe1ff */
[----:B------:R-:W-:-:S03]  /*64d0*/  VIADD R3, R14, 0xffffff81 ;  /* 0xffffff810e037836 */ /* 0x000fc60000000000 */
[----:B------:R-:W0:Y:S01]  /*64e0*/  MUFU.RCP R13, R12 ;  /* 0x0000000c000d7308 */ /* 0x000e220000001000 */
[----:B------:R-:W-:Y:S01]  /*64f0*/  FADD.FTZ R15, -R12, -RZ ;  /* 0x800000ff0c0f7221 */ /* 0x000fe20000010100 */
[C---:B------:R-:W-:Y:S01]  /*6500*/  IMAD R0, R3.reuse, -0x800000, R0 ;  /* 0xff80000003007824 */ /* 0x040fe200078e0200 */
[----:B------:R-:W-:-:S04]  /*6510*/  IADD3 R5, PT, PT, R3, 0x7f, -R5 ;  /* 0x0000007f03057810 */ /* 0x000fc80007ffe805 */
[----:B------:R-:W-:Y:S01]  /*6520*/  IADD3 R5, PT, PT, R5, R4, RZ ;  /* 0x0000000405057210 */ /* 0x000fe20007ffe0ff */
[----:B0-----:R-:W-:-:S04]  /*6530*/  FFMA R14, R13, R15, 1 ;  /* 0x3f8000000d0e7423 */ /* 0x001fc8000000000f */
        /* <DEDUP_REMOVED lines=19> */
[CCC-:B------:R-:W-:Y:S01]  /*6670*/  FFMA.RZ R3, R16.reuse, R14.reuse, R13.reuse ;  /* 0x0000000e10037223 */ /* 0x1c0fe2000000c00d */
[C---:B------:R-:W-:Y:S02]  /*6680*/  VIADD R12, R15.reuse, 0x20 ;  /* 0x000000200f0c7836 */ /* 0x040fe40000000000 */
[CCC-:B------:R-:W-:Y:S01]  /*6690*/  FFMA.RM R4, R16.reuse, R14.reuse, R13.reuse ;  /* 0x0000000e10047223 */ /* 0x1c0fe2000000400d */
[----:B------:R-:W-:Y:S02]  /*66a0*/  ISETP.NE.AND P2, PT, R15, RZ, PT ;  /* 0x000000ff0f00720c */ /* 0x000fe40003f45270 */
[----:B------:R-:W-:Y:S01]  /*66b0*/  LOP3.LUT R5, R3, 0x7fffff, RZ, 0xc0, !PT ;  /* 0x007fffff03057812 */ /* 0x000fe200078ec0ff */
[----:B------:R-:W-:Y:S01]  /*66c0*/  FFMA.RP R3, R16, R14, R13 ;  /* 0x0000000e10037223 */ /* 0x000fe2000000800d */
[----:B------:R-:W-:Y:S02]  /*66d0*/  ISETP.NE.AND P1, PT, R15, RZ, PT ;  /* 0x000000ff0f00720c */ /* 0x000fe40003f25270 */
[----:B------:R-:W-:-:S02]  /*66e0*/  LOP3.LUT R5, R5, 0x800000, RZ, 0xfc, !PT ;  /* 0x0080000005057812 */ /* 0x000fc400078efcff */
[----:B------:R-:W-:Y:S02]  /*66f0*/  IADD3 R13, PT, PT, -R15, RZ, RZ ;  /* 0x000000ff0f0d7210 */ /* 0x000fe40007ffe1ff */
[----:B------:R-:W-:Y:S02]  /*6700*/  SHF.L.U32 R12, R5, R12, RZ ;  /* 0x0000000c050c7219 */ /* 0x000fe400000006ff */
[----:B------:R-:W-:Y:S02]  /*6710*/  FSETP.NEU.FTZ.AND P0, PT, R3, R4, PT ;  /* 0x000000040300720b */ /* 0x000fe40003f1d000 */
[----:B------:R-:W-:Y:S02]  /*6720*/  SEL R4, R13, RZ, P2 ;  /* 0x000000ff0d047207 */ /* 0x000fe40001000000 */
[----:B------:R-:W-:Y:S02]  /*6730*/  ISETP.NE.AND P1, PT, R12, RZ, P1 ;  /* 0x000000ff0c00720c */ /* 0x000fe40000f25270 */
[----:B------:R-:W-:-:S02]  /*6740*/  SHF.R.U32.HI R4, RZ, R4, R5 ;  /* 0x00000004ff047219 */ /* 0x000fc40000011605 */
[----:B------:R-:W-:Y:S02]  /*6750*/  PLOP3.LUT P0, PT, P0, P1, PT, 0xf8, 0x8f ;  /* 0x00000000008f781c */ /* 0x000fe40000703f70 */
[----:B------:R-:W-:Y:S02]  /*6760*/  SHF.R.U32.HI R12, RZ, 0x1, R4 ;  /* 0x00000001ff0c7819 */ /* 0x000fe40000011604 */
[----:B------:R-:W-:-:S04]  /*6770*/  SEL R3, RZ, 0x1, !P0 ;  /* 0x00000001ff037807 */ /* 0x000fc80004000000 */
[----:B------:R-:W-:-:S04]  /*6780*/  LOP3.LUT R3, R3, 0x1, R12, 0xf8, !PT ;  /* 0x0000000103037812 */ /* 0x000fc800078ef80c */
[----:B------:R-:W-:-:S05]  /*6790*/  LOP3.LUT R3, R3, R4, RZ, 0xc0, !PT ;  /* 0x0000000403037212 */ /* 0x000fca00078ec0ff */
[----:B------:R-:W-:-:S05]  /*67a0*/  IMAD.IADD R3, R12, 0x1, R3 ;  /* 0x000000010c037824 */ /* 0x000fca00078e0203 */
[----:B------:R-:W-:Y:S01]  /*67b0*/  LOP3.LUT R0, R3, R0, RZ, 0xfc, !PT ;  /* 0x0000000003007212 */ /* 0x000fe200078efcff */
[----:B------:R-:W-:Y:S06]  /*67c0*/  BRA `(.L_x_311) ;  /* 0x0000000000107947 */ /* 0x000fec0003800000 */
.L_x_310:
[----:B------:R-:W-:-:S04]  /*67d0*/  LOP3.LUT R0, R0, 0x80000000, RZ, 0xc0, !PT ;  /* 0x8000000000007812 */ /* 0x000fc800078ec0ff */
[----:B------:R-:W-:Y:S01]  /*67e0*/  LOP3.LUT R0, R0, 0x7f800000, RZ, 0xfc, !PT ;  /* 0x7f80000000007812 */ /* 0x000fe200078efcff */
[----:B------:R-:W-:Y:S06]  /*67f0*/  BRA `(.L_x_311) ;  /* 0x0000000000047947 */ /* 0x000fec0003800000 */
.L_x_309:
[----:B------:R-:W-:-:S07]  /*6800*/  LEA R0, R5, R0, 0x17 ;  /* 0x0000000005007211 */ /* 0x000fce00078eb8ff */
.L_x_311:
[----:B------:R-:W-:Y:S05]  /*6810*/  BSYNC.RECONVERGENT B3 ;  /* 0x0000000000037941 */ /* 0x000fea0003800200 */
.L_x_308:
[----:B------:R-:W-:Y:S05]  /*6820*/  BRA `(.L_x_312) ;  /* 0x0000000000207947 */ /* 0x000fea0003800000 */
.L_x_307:
[----:B------:R-:W-:-:S04]  /*6830*/  LOP3.LUT R0, R3, 0x80000000, R0, 0x48, !PT ;  /* 0x8000000003007812 */ /* 0x000fc800078e4800 */
[----:B------:R-:W-:Y:S01]  /*6840*/  LOP3.LUT R0, R0, 0x7f800000, RZ, 0xfc, !PT ;  /* 0x7f80000000007812 */ /* 0x000fe200078efcff */
[----:B------:R-:W-:Y:S06]  /*6850*/  BRA `(.L_x_312) ;  /* 0x0000000000147947 */ /* 0x000fec0003800000 */
.L_x_306:
[----:B------:R-:W-:Y:S01]  /*6860*/  LOP3.LUT R0, R3, 0x80000000, R0, 0x48, !PT ;  /* 0x8000000003007812 */ /* 0x000fe200078e4800 */
[----:B------:R-:W-:Y:S06]  /*6870*/  BRA `(.L_x_312) ;  /* 0x00000000000c7947 */ /* 0x000fec0003800000 */
.L_x_305:
[----:B------:R-:W0:Y:S01]  /*6880*/  MUFU.RSQ R0, -QNAN ;  /* 0xffc0000000007908 */ /* 0x000e220000001400 */
[----:B------:R-:W-:Y:S05]  /*6890*/  BRA `(.L_x_312) ;  /* 0x0000000000047947 */ /* 0x000fea0003800000 */
.L_x_304:
[----:B------:R-:W-:-:S07]  /*68a0*/  FADD.FTZ R0, R0, R3 ;  /* 0x0000000300007221 */ /* 0x000fce0000010000 */
.L_x_312:
[----:B------:R-:W-:Y:S05]  /*68b0*/  BSYNC.RECONVERGENT B2 ;  /* 0x0000000000027941 */ /* 0x000fea0003800200 */
.L_x_302:
[----:B------:R-:W-:Y:S02]  /*68c0*/  HFMA2 R3, -RZ, RZ, 0, 0 ;  /* 0x00000000ff037431 */ /* 0x000fe400000001ff */
[----:B0-----:R-:W-:Y:S02]  /*68d0*/  IMAD.MOV.U32 R4, RZ, RZ, R0 ;  /* 0x000000ffff047224 */ /* 0x001fe400078e0000 */
[----:B------:R-:W-:Y:S05]  /*68e0*/  RET.REL.NODEC R2 `(_Z24eval_prefix_kernel_batchPKiPKfS2_iiiPf) ;  /* 0xffffff9402c47950 */ /* 0x000fea0003c3ffff */
.L_x_313:
        /* <DEDUP_REMOVED lines=9> */
.L_x_490:


//--------------------- .nv.global.init           --------------------------
	.section	.nv.global.init,"aw",@progbits
	.align	4
.nv.global.init:
	.type		__cudart_i2opi_f,@object
	.size		__cudart_i2opi_f,(.L_0 - __cudart_i2opi_f)
__cudart_i2opi_f:
        /*0000*/ 	.byte	0x41, 0x90, 0x43, 0x3c, 0x99, 0x95, 0x62, 0xdb, 0xc0, 0xdd, 0x34, 0xf5, 0xd1, 0x57, 0x27, 0xfc
        /*0010*/ 	.byte	0x29, 0x15, 0x44, 0x4e, 0x6e, 0x83, 0xf9, 0xa2
.L_0:


//--------------------- .nv.shared._Z17eval_async_kernelPKiPKfS2_iiiPf --------------------------
	.section	.nv.shared._Z17eval_async_kernelPKiPKfS2_iiiPf,"aw",@nobits
	.sectionflags	@""
	.align	16
	.zero		1024


//--------------------- .nv.shared.reserved.0     --------------------------
	.section	.nv.shared.reserved.0,"aw",@nobits
	.weak		__nv_reservedSMEM_offset_0_alias
	.size		__nv_reservedSMEM_offset_0_alias, 0, 64
	.other		__nv_reservedSMEM_offset_0_alias,@"STO_CUDA_RESERVED_SHARED STV_DEFAULT"
__nv_reservedSMEM_offset_0_alias:
	.zero		0
	.zero		64


//--------------------- .nv.shared._Z18eval_prefix_kernelPKiPKfS2_iiPf --------------------------
	.section	.nv.shared._Z18eval_prefix_kernelPKiPKfS2_iiPf,"aw",@nobits
	.sectionflags	@""
	.align	16
	.zero		1024


//--------------------- .nv.shared._Z24eval_prefix_kernel_batchPKiPKfS2_iiiPf --------------------------
	.section	.nv.shared._Z24eval_prefix_kernel_batchPKiPKfS2_iiiPf,"aw",@nobits
	.sectionflags	@""
	.align	16
	.zero		1024


//--------------------- .nv.constant0._Z17eval_async_kernelPKiPKfS2_iiiPf --------------------------
	.section	.nv.constant0._Z17eval_async_kernelPKiPKfS2_iiiPf,"a",@progbits
	.sectionflags	@""
	.align	4
.nv.constant0._Z17eval_async_kernelPKiPKfS2_iiiPf:
	.zero		944


//--------------------- .nv.constant0._Z18eval_prefix_kernelPKiPKfS2_iiPf --------------------------
	.section	.nv.constant0._Z18eval_prefix_kernelPKiPKfS2_iiPf,"a",@progbits
	.sectionflags	@""
	.align	4
.nv.constant0._Z18eval_prefix_kernelPKiPKfS2_iiPf:
	.zero		936


//--------------------- .nv.constant0._Z24eval_prefix_kernel_batchPKiPKfS2_iiiPf --------------------------
	.section	.nv.constant0._Z24eval_prefix_kernel_batchPKiPKfS2_iiiPf,"a",@progbits
	.sectionflags	@""
	.align	4
.nv.constant0._Z24eval_prefix_kernel_batchPKiPKfS2_iiiPf:
	.zero		944


//--------------------- SYMBOLS --------------------------

	.type		.nv.reservedSmem.offset0,@object
	.size		.nv.reservedSmem.offset0,0x4
	.type		.nv.reservedSmem.cap,@object
	.size		.nv.reservedSmem.cap,0x4
